def attn_fwd(
    Q,
    K,
    V,
    Out,
    Lse,
    sm_scale,
    stride_qz,
    stride_qh,
    stride_qm,
    stride_qk,
    stride_kz,
    stride_kh,
    stride_kn,
    stride_kk,
    stride_vz,
    stride_vh,
    stride_vn,
    stride_vk,
    stride_oz,
    stride_oh,
    stride_om,
    stride_ok,
    seqlen_q,
    seqlen_k,
    BLOCK_M: tl.constexpr,
    BLOCK_N: tl.constexpr,
    HEAD_DIM: tl.constexpr,
    CAUSAL: tl.constexpr,
):
    start_m = tl.program_id(0)
    off_hz = tl.program_id(1)
    q_off = off_hz * stride_qh
    k_off = off_hz * stride_kh
    v_off = off_hz * stride_vh
    offs_m = start_m * BLOCK_M + tl.arange(0, BLOCK_M)
    offs_d = tl.arange(0, HEAD_DIM)
    offs_n = tl.arange(0, BLOCK_N)
    q_ptrs = Q + q_off + offs_m[:, None] * stride_qm + offs_d[None, :] * stride_qk
    k_ptrs = K + k_off + offs_d[:, None] * stride_kk + offs_n[None, :] * stride_kn
    v_ptrs = V + v_off + offs_n[:, None] * stride_vn + offs_d[None, :] * stride_vk
    m_i = tl.full([BLOCK_M], float("-inf"), dtype=tl.float32)
    l_i = tl.zeros([BLOCK_M], dtype=tl.float32) + 1.0
    acc = tl.zeros([BLOCK_M, HEAD_DIM], dtype=tl.float32)
    q = tl.load(q_ptrs)
    acc, l_i, m_i = _attn_fwd_inner(
        acc,
        l_i,
        m_i,
        q,
        k_ptrs,
        v_ptrs,
        sm_scale,
        stride_kn,
        stride_vn,
        start_m,
        seqlen_k,
        BLOCK_M,
        BLOCK_N,
        HEAD_DIM,
        CAUSAL,
    )
    acc = acc / l_i[:, None]
    lse = m_i + tl.math.log2(l_i) / 1.4426950408889634
    o_ptrs = (
        Out
        + off_hz * stride_oh
        + offs_m[:, None] * stride_om
        + offs_d[None, :] * stride_ok
    )
    tl.store(o_ptrs, acc.to(Out.dtype.element_ty))
    tl.store(Lse + off_hz * seqlen_q + offs_m, lse)

# config = {"BLOCK_M": 256, "BLOCK_N": 128, "HEAD_DIM": 128, "arch": "sm_100", "causal": true, "dtype": "fp16", "num_stages": 2, "num_warps": 16}
# arch = sm_100


// ===== COMPILED SASS (sm_100a) =====

	.target	sm_100a

	.elftype	@"ET_EXEC"


//--------------------- .note.nv.tkinfo           --------------------------
	.section	.note.nv.tkinfo,"",@"SHT_NOTE"
	.sectionflags	@"SHF_NOTE_NV_TKINFO"
	.tkinfo
        /*0018*/ 	.word	0x00000081
        /*0030*/ 	.string	""
        /*0030*/ 	.string	"ptxas-blackwell"
        /*0030*/ 	.string	"Cuda compilation tools, release 12.9, V12.9.86"
        /*0030*/ 	.string	"Build cuda_12.9.r12.9/compiler.36037853_0"
        /*0030*/ 	.string	"-v  -suppress-debug-info  -lineinfo  -arch sm_100a "



//--------------------- .note.nv.cuver            --------------------------
	.section	.note.nv.cuver,"",@"SHT_NOTE"
	.sectionflags	@"SHF_NOTE_NV_CUVER"
        /*0018*/ 	.short	0x0001
        /*001a*/ 	.short	0x0064
        /*001c*/ 	.short	0x0001
        /*001e*/ 	.short	0x0000
        /*0020*/ 	.short	0x0001
        /*0022*/ 	.short	0x0000


//--------------------- .nv.info                  --------------------------
	.section	.nv.info,"",@"SHT_CUDA_INFO"
	.align	4


	//----- nvinfo : EIATTR_REGCOUNT
	.align		4
        /*0000*/ 	.byte	0x04, 0x2f
        /*0002*/ 	.short	(.L_2 - .L_1)
	.align		4
.L_1:
        /*0004*/ 	.word	index@(attn_fwd)
        /*0008*/ 	.word	0x00000020


	//----- nvinfo : EIATTR_FRAME_SIZE
	.align		4
.L_2:
        /*000c*/ 	.byte	0x04, 0x11
        /*000e*/ 	.short	(.L_4 - .L_3)
	.align		4
.L_3:
        /*0010*/ 	.word	index@(attn_fwd)
        /*0014*/ 	.word	0x00001800


	//----- nvinfo : EIATTR_MIN_STACK_SIZE
	.align		4
.L_4:
        /*0018*/ 	.byte	0x04, 0x12
        /*001a*/ 	.short	(.L_6 - .L_5)
	.align		4
.L_5:
        /*001c*/ 	.word	index@(attn_fwd)
        /*0020*/ 	.word	0x00001800
.L_6:


//--------------------- .nv.info.attn_fwd         --------------------------
	.section	.nv.info.attn_fwd,"",@"SHT_CUDA_INFO"
	.sectionflags	@""
	.align	4


	//----- nvinfo : EIATTR_CUDA_API_VERSION
	.align		4
        /*0000*/ 	.byte	0x04, 0x37
        /*0002*/ 	.short	(.L_8 - .L_7)
.L_7:
        /*0004*/ 	.word	0x00000081


	//----- nvinfo : EIATTR_KPARAM_INFO
	.align		4
.L_8:
        /*0008*/ 	.byte	0x04, 0x17
        /*000a*/ 	.short	(.L_10 - .L_9)
.L_9:
        /*000c*/ 	.word	0x00000000
        /*0010*/ 	.short	0x0019
        /*0012*/ 	.short	0x0080
        /*0014*/ 	.byte	0x00, 0xf4, 0x21, 0x00


	//----- nvinfo : EIATTR_KPARAM_INFO
	.align		4
.L_10:
        /*0018*/ 	.byte	0x04, 0x17
        /*001a*/ 	.short	(.L_12 - .L_11)
.L_11:
        /*001c*/ 	.word	0x00000000
        /*0020*/ 	.short	0x0018
        /*0022*/ 	.short	0x0078
        /*0024*/ 	.byte	0x00, 0xf4, 0x21, 0x00


	//----- nvinfo : EIATTR_KPARAM_INFO
	.align		4
.L_12:
        /*0028*/ 	.byte	0x04, 0x17
        /*002a*/ 	.short	(.L_14 - .L_13)
.L_13:
        /*002c*/ 	.word	0x00000000
        /*0030*/ 	.short	0x0017
        /*0032*/ 	.short	0x0070
        /*0034*/ 	.byte	0x00, 0xf0, 0x11, 0x00


	//----- nvinfo : EIATTR_KPARAM_INFO
	.align		4
.L_14:
        /*0038*/ 	.byte	0x04, 0x17
        /*003a*/ 	.short	(.L_16 - .L_15)
.L_15:
        /*003c*/ 	.word	0x00000000
        /*0040*/ 	.short	0x0016
        /*0042*/ 	.short	0x006c
        /*0044*/ 	.byte	0x00, 0xf0, 0x11, 0x00


	//----- nvinfo : EIATTR_KPARAM_INFO
	.align		4
.L_16:
        /*0048*/ 	.byte	0x04, 0x17
        /*004a*/ 	.short	(.L_18 - .L_17)
.L_17:
        /*004c*/ 	.word	0x00000000
        /*0050*/ 	.short	0x0015
        /*0052*/ 	.short	0x0068
        /*0054*/ 	.byte	0x00, 0xf0, 0x11, 0x00


	//----- nvinfo : EIATTR_KPARAM_INFO
	.align		4
.L_18:
        /*0058*/ 	.byte	0x04, 0x17
        /*005a*/ 	.short	(.L_20 - .L_19)
.L_19:
        /*005c*/ 	.word	0x00000000
        /*0060*/ 	.short	0x0014
        /*0062*/ 	.short	0x0064
        /*0064*/ 	.byte	0x00, 0xf0, 0x11, 0x00


	//----- nvinfo : EIATTR_KPARAM_INFO
	.align		4
.L_20:
        /*0068*/ 	.byte	0x04, 0x17
        /*006a*/ 	.short	(.L_22 - .L_21)
.L_21:
        /*006c*/ 	.word	0x00000000
        /*0070*/ 	.short	0x0013
        /*0072*/ 	.short	0x0060
        /*0074*/ 	.byte	0x00, 0xf0, 0x11, 0x00


	//----- nvinfo : EIATTR_KPARAM_INFO
	.align		4
.L_22:
        /*0078*/ 	.byte	0x04, 0x17
        /*007a*/ 	.short	(.L_24 - .L_23)
.L_23:
        /*007c*/ 	.word	0x00000000
        /*0080*/ 	.short	0x0012
        /*0082*/ 	.short	0x005c
        /*0084*/ 	.byte	0x00, 0xf0, 0x11, 0x00


	//----- nvinfo : EIATTR_KPARAM_INFO
	.align		4
.L_24:
        /*0088*/ 	.byte	0x04, 0x17
        /*008a*/ 	.short	(.L_26 - .L_25)
.L_25:
        /*008c*/ 	.word	0x00000000
        /*0090*/ 	.short	0x0011
        /*0092*/ 	.short	0x0058
        /*0094*/ 	.byte	0x00, 0xf0, 0x11, 0x00


	//----- nvinfo : EIATTR_KPARAM_INFO
	.align		4
.L_26:
        /*0098*/ 	.byte	0x04, 0x17
        /*009a*/ 	.short	(.L_28 - .L_27)
.L_27:
        /*009c*/ 	.word	0x00000000
        /*00a0*/ 	.short	0x0010
        /*00a2*/ 	.short	0x0054
        /*00a4*/ 	.byte	0x00, 0xf0, 0x11, 0x00


	//----- nvinfo : EIATTR_KPARAM_INFO
	.align		4
.L_28:
        /*00a8*/ 	.byte	0x04, 0x17
        /*00aa*/ 	.short	(.L_30 - .L_29)
.L_29:
        /*00ac*/ 	.word	0x00000000
        /*00b0*/ 	.short	0x000f
        /*00b2*/ 	.short	0x0050
        /*00b4*/ 	.byte	0x00, 0xf0, 0x11, 0x00


	//----- nvinfo : EIATTR_KPARAM_INFO
	.align		4
.L_30:
        /*00b8*/ 	.byte	0x04, 0x17
        /*00ba*/ 	.short	(.L_32 - .L_31)
.L_31:
        /*00bc*/ 	.word	0x00000000
        /*00c0*/ 	.short	0x000e
        /*00c2*/ 	.short	0x004c
        /*00c4*/ 	.byte	0x00, 0xf0, 0x11, 0x00


	//----- nvinfo : EIATTR_KPARAM_INFO
	.align		4
.L_32:
        /*00c8*/ 	.byte	0x04, 0x17
        /*00ca*/ 	.short	(.L_34 - .L_33)
.L_33:
        /*00cc*/ 	.word	0x00000000
        /*00d0*/ 	.short	0x000d
        /*00d2*/ 	.short	0x0048
        /*00d4*/ 	.byte	0x00, 0xf0, 0x11, 0x00


	//----- nvinfo : EIATTR_KPARAM_INFO
	.align		4
.L_34:
        /*00d8*/ 	.byte	0x04, 0x17
        /*00da*/ 	.short	(.L_36 - .L_35)
.L_35:
        /*00dc*/ 	.word	0x00000000
        /*00e0*/ 	.short	0x000c
        /*00e2*/ 	.short	0x0044
        /*00e4*/ 	.byte	0x00, 0xf0, 0x11, 0x00


	//----- nvinfo : EIATTR_KPARAM_INFO
	.align		4
.L_36:
        /*00e8*/ 	.byte	0x04, 0x17
        /*00ea*/ 	.short	(.L_38 - .L_37)
.L_37:
        /*00ec*/ 	.word	0x00000000
        /*00f0*/ 	.short	0x000b
        /*00f2*/ 	.short	0x0040
        /*00f4*/ 	.byte	0x00, 0xf0, 0x11, 0x00


	//----- nvinfo : EIATTR_KPARAM_INFO
	.align		4
.L_38:
        /*00f8*/ 	.byte	0x04, 0x17
        /*00fa*/ 	.short	(.L_40 - .L_39)
.L_39:
        /*00fc*/ 	.word	0x00000000
        /*0100*/ 	.short	0x000a
        /*0102*/ 	.short	0x003c
        /*0104*/ 	.byte	0x00, 0xf0, 0x11, 0x00


	//----- nvinfo : EIATTR_KPARAM_INFO
	.align		4
.L_40:
        /*0108*/ 	.byte	0x04, 0x17
        /*010a*/ 	.short	(.L_42 - .L_41)
.L_41:
        /*010c*/ 	.word	0x00000000
        /*0110*/ 	.short	0x0009
        /*0112*/ 	.short	0x0038
        /*0114*/ 	.byte	0x00, 0xf0, 0x11, 0x00


	//----- nvinfo : EIATTR_KPARAM_INFO
	.align		4
.L_42:
        /*0118*/ 	.byte	0x04, 0x17
        /*011a*/ 	.short	(.L_44 - .L_43)
.L_43:
        /*011c*/ 	.word	0x00000000
        /*0120*/ 	.short	0x0008
        /*0122*/ 	.short	0x0034
        /*0124*/ 	.byte	0x00, 0xf0, 0x11, 0x00


	//----- nvinfo : EIATTR_KPARAM_INFO
	.align		4
.L_44:
        /*0128*/ 	.byte	0x04, 0x17
        /*012a*/ 	.short	(.L_46 - .L_45)
.L_45:
        /*012c*/ 	.word	0x00000000
        /*0130*/ 	.short	0x0007
        /*0132*/ 	.short	0x0030
        /*0134*/ 	.byte	0x00, 0xf0, 0x11, 0x00


	//----- nvinfo : EIATTR_KPARAM_INFO
	.align		4
.L_46:
        /*0138*/ 	.byte	0x04, 0x17
        /*013a*/ 	.short	(.L_48 - .L_47)
.L_47:
        /*013c*/ 	.word	0x00000000
        /*0140*/ 	.short	0x0006
        /*0142*/ 	.short	0x002c
        /*0144*/ 	.byte	0x00, 0xf0, 0x11, 0x00


	//----- nvinfo : EIATTR_KPARAM_INFO
	.align		4
.L_48:
        /*0148*/ 	.byte	0x04, 0x17
        /*014a*/ 	.short	(.L_50 - .L_49)
.L_49:
        /*014c*/ 	.word	0x00000000
        /*0150*/ 	.short	0x0005
        /*0152*/ 	.short	0x0028
        /*0154*/ 	.byte	0x00, 0xf0, 0x11, 0x00


	//----- nvinfo : EIATTR_KPARAM_INFO
	.align		4
.L_50:
        /*0158*/ 	.byte	0x04, 0x17
        /*015a*/ 	.short	(.L_52 - .L_51)
.L_51:
        /*015c*/ 	.word	0x00000000
        /*0160*/ 	.short	0x0004
        /*0162*/ 	.short	0x0020
        /*0164*/ 	.byte	0x00, 0xf4, 0x21, 0x00


	//----- nvinfo : EIATTR_KPARAM_INFO
	.align		4
.L_52:
        /*0168*/ 	.byte	0x04, 0x17
        /*016a*/ 	.short	(.L_54 - .L_53)
.L_53:
        /*016c*/ 	.word	0x00000000
        /*0170*/ 	.short	0x0003
        /*0172*/ 	.short	0x0018
        /*0174*/ 	.byte	0x00, 0xf4, 0x21, 0x00


	//----- nvinfo : EIATTR_KPARAM_INFO
	.align		4
.L_54:
        /*0178*/ 	.byte	0x04, 0x17
        /*017a*/ 	.short	(.L_56 - .L_55)
.L_55:
        /*017c*/ 	.word	0x00000000
        /*0180*/ 	.short	0x0002
        /*0182*/ 	.short	0x0010
        /*0184*/ 	.byte	0x00, 0xf4, 0x21, 0x00


	//----- nvinfo : EIATTR_KPARAM_INFO
	.align		4
.L_56:
        /*0188*/ 	.byte	0x04, 0x17
        /*018a*/ 	.short	(.L_58 - .L_57)
.L_57:
        /*018c*/ 	.word	0x00000000
        /*0190*/ 	.short	0x0001
        /*0192*/ 	.short	0x0008
        /*0194*/ 	.byte	0x00, 0xf4, 0x21, 0x00


	//----- nvinfo : EIATTR_KPARAM_INFO
	.align		4
.L_58:
        /*0198*/ 	.byte	0x04, 0x17
        /*019a*/ 	.short	(.L_60 - .L_59)
.L_59:
        /*019c*/ 	.word	0x00000000
        /*01a0*/ 	.short	0x0000
        /*01a2*/ 	.short	0x0000
        /*01a4*/ 	.byte	0x00, 0xf4, 0x21, 0x00


	//----- nvinfo : EIATTR_SPARSE_MMA_MASK
	.align		4
.L_60:
        /*01a8*/ 	.byte	0x03, 0x50
        /*01aa*/ 	.short	0x0000


	//----- nvinfo : EIATTR_MAXREG_COUNT
	.align		4
        /*01ac*/ 	.byte	0x03, 0x1b
        /*01ae*/ 	.short	0x0080


	//----- nvinfo : EIATTR_NUM_BARRIERS
	.align		4
        /*01b0*/ 	.byte	0x02, 0x4c
        /*01b2*/ 	.byte	0x01
	.zero		1


	//----- nvinfo : EIATTR_ANNOTATIONS
	.align		4
        /*01b4*/ 	.byte	0x04, 0x55
        /*01b6*/ 	.short	(.L_62 - .L_61)


	//   ....[0]....
.L_61:
        /*01b8*/ 	.word	0x00000001
        /*01bc*/ 	.byte	0x10, 0x05, 0x00, 0x00, 0x01, 0x00, 0x00, 0x00, 0x20, 0x05, 0x00, 0x00, 0x01, 0x00, 0x00, 0x00
        /* <DEDUP_REMOVED lines=2028> */
        /*808c*/ 	.byte	0x90, 0xc8, 0x01, 0x00, 0x01, 0x00, 0x00, 0x00, 0xa0, 0xca, 0x01, 0x00


	//----- nvinfo : EIATTR_COOP_GROUP_MASK_REGIDS
	.align		4
.L_62:
        /*8098*/ 	.byte	0x04, 0x29
        /*809a*/ 	.short	(.L_64 - .L_63)


	//   ....[0]....
.L_63:
        /*809c*/ 	.word	0xffffffff


	//   ....[1]....
        /*80a0*/ 	.word	0xffffffff


	//   ....[2]....
        /*80a4*/ 	.word	0xffffffff


	//   ....[3]....
        /*80a8*/ 	.word	0xffffffff


	//   ....[4]....
        /*80ac*/ 	.word	0xffffffff


	//   ....[5]....
        /*80b0*/ 	.word	0xffffffff


	//   ....[6]....
        /*80b4*/ 	.word	0xffffffff


	//   ....[7]....
        /*80b8*/ 	.word	0xffffffff


	//----- nvinfo : EIATTR_COOP_GROUP_INSTR_OFFSETS
	.align		4
.L_64:
        /*80bc*/ 	.byte	0x04, 0x28
        /*80be*/ 	.short	(.L_66 - .L_65)


	//   ....[0]....
.L_65:
        /*80c0*/ 	.word	0x0000e440


	//   ....[1]....
        /*80c4*/ 	.word	0x0000e4a0


	//   ....[2]....
        /*80c8*/ 	.word	0x0000e4e0


	//   ....[3]....
        /*80cc*/ 	.word	0x0000e610


	//   ....[4]....
        /*80d0*/ 	.word	0x00017a80


	//   ....[5]....
        /*80d4*/ 	.word	0x00017b00


	//   ....[6]....
        /*80d8*/ 	.word	0x00017da0


	//   ....[7]....
        /*80dc*/ 	.word	0x00017db0


	//----- nvinfo : EIATTR_VRC_CTA_INIT_COUNT
	.align		4
.L_66:
        /*80e0*/ 	.byte	0x02, 0x4a
	.zero		1
	.zero		1


	//----- nvinfo : EIATTR_EXIT_INSTR_OFFSETS
	.align		4
        /*80e4*/ 	.byte	0x04, 0x1c
        /*80e6*/ 	.short	(.L_68 - .L_67)


	//   ....[0]....
.L_67:
        /*80e8*/ 	.word	0x0001ca90


	//   ....[1]....
        /*80ec*/ 	.word	0x0001cad0


	//----- nvinfo : EIATTR_REQNTID
	.align		4
.L_68:
        /*80f0*/ 	.byte	0x04, 0x10
        /*80f2*/ 	.short	(.L_70 - .L_69)
.L_69:
        /*80f4*/ 	.word	0x00000200
        /*80f8*/ 	.word	0x00000001
        /*80fc*/ 	.word	0x00000001


	//----- nvinfo : EIATTR_CBANK_PARAM_SIZE
	.align		4
.L_70:
        /*8100*/ 	.byte	0x03, 0x19
        /*8102*/ 	.short	0x0088


	//----- nvinfo : EIATTR_PARAM_CBANK
	.align		4
        /*8104*/ 	.byte	0x04, 0x0a
        /*8106*/ 	.short	(.L_72 - .L_71)
	.align		4
.L_71:
        /*8108*/ 	.word	index@(.nv.constant0.attn_fwd)
        /*810c*/ 	.short	0x0380
        /*810e*/ 	.short	0x0088


	//----- nvinfo : EIATTR_SW_WAR
	.align		4
.L_72:
        /*8110*/ 	.byte	0x04, 0x36
        /*8112*/ 	.short	(.L_74 - .L_73)
.L_73:
        /*8114*/ 	.word	0x00000008
.L_74:


//--------------------- .nv.compat                --------------------------
	.section	.nv.compat,"",@"SHT_CUDA_COMPAT_INFO"
	.align	4
        /*0000*/ 	.byte	0x02, 0x02, 0x01, 0x00, 0x02, 0x05, 0x05, 0x00, 0x02, 0x03, 0x00, 0x00, 0x02, 0x06, 0x01, 0x00


//--------------------- .nv.callgraph             --------------------------
	.section	.nv.callgraph,"",@"SHT_CUDA_CALLGRAPH"
	.align	4
	.sectionentsize	8
	.align		4
        /*0000*/ 	.word	0x00000000
	.align		4
        /*0004*/ 	.word	0xffffffff
	.align		4
        /*0008*/ 	.word	0x00000000
	.align		4
        /*000c*/ 	.word	0xfffffffe
	.align		4
        /*0010*/ 	.word	0x00000000
	.align		4
        /*0014*/ 	.word	0xfffffffd
	.align		4
        /*0018*/ 	.word	0x00000000
	.align		4
        /*001c*/ 	.word	0xfffffffc


//--------------------- .nv.constant4             --------------------------
	.section	.nv.constant4,"a",@progbits
	.align	8
	.align		8
.nv.constant4:
        /*0000*/ 	.dword	_$_str


//--------------------- .text.attn_fwd            --------------------------
	.section	.text.attn_fwd,"ax",@progbits
	.align	128
        .global         attn_fwd
        .type           attn_fwd,@function
        .size           attn_fwd,(.L_x_3 - attn_fwd)
        .other          attn_fwd,@"STO_CUDA_ENTRY STV_DEFAULT"
attn_fwd:
.text.attn_fwd:
[----:B------:R-:W0:Y:S01]  /*0000*/  LDC R1, c[0x0][0x37c] ;  /* 0x0000df00ff017b82 */ /* 0x000e220000000800 */
[----:B------:R-:W1:Y:S07]  /*0010*/  S2R R0, SR_CTAID.X ;  /* 0x0000000000007919 */ /* 0x000e6e0000002500 */
[----:B------:R-:W2:Y:S01]  /*0020*/  S2UR UR7, SR_CTAID.Y ;  /* 0x00000000000779c3 */ /* 0x000ea20000002600 */
[----:B------:R-:W2:Y:S01]  /*0030*/  LDCU.64 UR4, c[0x0][0x3b0] ;  /* 0x00007600ff0477ac */ /* 0x000ea20008000a00 */
[----:B0-----:R-:W-:Y:S01]  /*0040*/  VIADD R1, R1, 0xffffe800 ;  /* 0xffffe80001017836 */ /* 0x001fe20000000000 */
[----:B------:R-:W1:Y:S01]  /*0050*/  S2R R2, SR_TID.X ;  /* 0x0000000000027919 */ /* 0x000e620000002100 */
[----:B------:R-:W0:Y:S04]  /*0060*/  LDCU.64 UR8, c[0x0][0x358] ;  /* 0x00006b00ff0877ac */ /* 0x000e280008000a00 */
[----:B------:R-:W3:Y:S08]  /*0070*/  LDC R4, c[0x0][0x3b8] ;  /* 0x0000ee00ff047b82 */ /* 0x000ef00000000800 */
[----:B------:R-:W4:Y:S01]  /*0080*/  LDC.64 R6, c[0x0][0x380] ;  /* 0x0000e000ff067b82 */ /* 0x000f220000000a00 */
[----:B--2---:R-:W-:-:S04]  /*0090*/  UIMAD UR4, UR7, UR4, URZ ;  /* 0x00000004070472a4 */ /* 0x004fc8000f8e02ff */
[----:B------:R-:W-:Y:S01]  /*00a0*/  USHF.L.U32 UR6, UR4, 0x1, URZ ;  /* 0x0000000104067899 */ /* 0x000fe200080006ff */
[----:B-1----:R-:W-:Y:S02]  /*00b0*/  PRMT R0, R2, 0x6540, R0 ;  /* 0x0000654002007816 */ /* 0x002fe40000000000 */
[----:B------:R-:W-:-:S03]  /*00c0*/  SHF.R.U32.HI R5, RZ, 0x8, R2 ;  /* 0x00000008ff057819 */ /* 0x000fc60000011602 */
[----:B------:R-:W-:Y:S01]  /*00d0*/  IMAD R0, R0, UR5, RZ ;  /* 0x0000000500007c24 */ /* 0x000fe2000f8e02ff */
[----:B------:R-:W-:Y:S01]  /*00e0*/  SGXT.U32 R5, R5, 0x1 ;  /* 0x000000010505781a */ /* 0x000fe20000000000 */
[----:B------:R-:W-:Y:S02]  /*00f0*/  UIMAD.WIDE UR4, UR4, 0x2, URZ ;  /* 0x00000002040478a5 */ /* 0x000fe4000f8e02ff */
[C---:B------:R-:W-:Y:S02]  /*0100*/  IMAD.SHL.U32 R3, R0.reuse, 0x2, RZ ;  /* 0x0000000200037824 */ /* 0x040fe400078e00ff */
[----:B---3--:R-:W-:Y:S02]  /*0110*/  IMAD R5, R5, R4, RZ ;  /* 0x0000000405057224 */ /* 0x008fe400078e02ff */
[----:B------:R-:W-:Y:S01]  /*0120*/  IMAD.HI R0, R0, 0x2, RZ ;  /* 0x0000000200007827 */ /* 0x000fe200078e02ff */
[----:B----4-:R-:W-:-:S03]  /*0130*/  IADD3 R2, P0, P1, R3, UR6, R6 ;  /* 0x0000000603027c10 */ /* 0x010fc6000f91e006 */
[----:B------:R-:W-:Y:S01]  /*0140*/  IMAD R3, R4, 0x2, R5 ;  /* 0x0000000204037824 */ /* 0x000fe200078e0205 */
[----:B------:R-:W-:Y:S02]  /*0150*/  IADD3.X R0, PT, PT, R0, UR5, R7, P0, P1 ;  /* 0x0000000500007c10 */ /* 0x000fe400087e2407 */
[-C--:B------:R-:W-:Y:S02]  /*0160*/  LEA R10, P0, R5, R2.reuse, 0x1 ;  /* 0x00000002050a7211 */ /* 0x080fe400078008ff */
[C---:B------:R-:W-:Y:S02]  /*0170*/  LEA R8, P1, R3.reuse, R2, 0x1 ;  /* 0x0000000203087211 */ /* 0x040fe400078208ff */
[C---:B------:R-:W-:Y:S02]  /*0180*/  LEA R7, R4.reuse, R3, 0x1 ;  /* 0x0000000304077211 */ /* 0x040fe400078e08ff */
[-C--:B------:R-:W-:Y:S02]  /*0190*/  LEA.HI.X.SX32 R9, R3, R0.reuse, 0x1, P1 ;  /* 0x0000000003097211 */ /* 0x080fe400008f0eff */
[----:B------:R-:W-:Y:S01]  /*01a0*/  LEA.HI.X.SX32 R11, R5, R0, 0x1, P0 ;  /* 0x00000000050b7211 */ /* 0x000fe200000f0eff */
[C---:B------:R-:W-:Y:S01]  /*01b0*/  IMAD R3, R4.reuse, 0x2, R7 ;  /* 0x0000000204037824 */ /* 0x040fe200078e0207 */
[C---:B------:R-:W-:Y:S01]  /*01c0*/  LEA R6, P0, R7.reuse, R2, 0x1 ;  /* 0x0000000207067211 */ /* 0x040fe200078008ff */
[----:B0-----:R0:W2:Y:S02]  /*01d0*/  LDG.E.U16 R23, desc[UR8][R8.64] ;  /* 0x0000000808177981 */ /* 0x0010a4000c1e1500 */
[C---:B------:R-:W-:Y:S01]  /*01e0*/  IMAD R5, R4.reuse, 0x2, R3 ;  /* 0x0000000204057824 */ /* 0x040fe200078e0203 */
[----:B------:R-:W-:Y:S01]  /*01f0*/  LEA.HI.X.SX32 R7, R7, R0, 0x1, P0 ;  /* 0x0000000007077211 */ /* 0x000fe200000f0eff */
[----:B------:R-:W3:Y:S01]  /*0200*/  LDG.E.U16 R24, desc[UR8][R10.64] ;  /* 0x000000080a187981 */ /* 0x000ee2000c1e1500 */
[-C--:B------:R-:W-:Y:S01]  /*0210*/  LEA R16, P0, R3, R2.reuse, 0x1 ;  /* 0x0000000203107211 */ /* 0x080fe200078008ff */
[----:B------:R-:W-:Y:S01]  /*0220*/  IMAD R15, R4, 0x2, R5 ;  /* 0x00000002040f7824 */ /* 0x000fe200078e0205 */
[----:B------:R-:W-:Y:S01]  /*0230*/  LEA R12, P1, R5, R2, 0x1 ;  /* 0x00000002050c7211 */ /* 0x000fe200078208ff */
[----:B------:R1:W4:Y:S01]  /*0240*/  LDG.E.U16 R22, desc[UR8][R6.64] ;  /* 0x0000000806167981 */ /* 0x000322000c1e1500 */
[----:B------:R-:W-:-:S02]  /*0250*/  LEA.HI.X.SX32 R17, R3, R0, 0x1, P0 ;  /* 0x0000000003117211 */ /* 0x000fc400000f0eff */
[----:B------:R-:W-:Y:S02]  /*0260*/  LEA R14, P0, R15, R2, 0x1 ;  /* 0x000000020f0e7211 */ /* 0x000fe400078008ff */
[-C--:B------:R-:W-:Y:S01]  /*0270*/  LEA.HI.X.SX32 R13, R5, R0.reuse, 0x1, P1 ;  /* 0x00000000050d7211 */ /* 0x080fe200008f0eff */
[----:B------:R-:W5:Y:S01]  /*0280*/  LDG.E.U16 R21, desc[UR8][R16.64] ;  /* 0x0000000810157981 */ /* 0x000f62000c1e1500 */
[C---:B------:R-:W-:Y:S02]  /*0290*/  LEA R3, R4.reuse, R15, 0x1 ;  /* 0x0000000f04037211 */ /* 0x040fe400078e08ff */
[----:B------:R-:W-:Y:S01]  /*02a0*/  LEA.HI.X.SX32 R15, R15, R0, 0x1, P0 ;  /* 0x000000000f0f7211 */ /* 0x000fe200000f0eff */
[----:B------:R-:W5:Y:S01]  /*02b0*/  LDG.E.U16 R18, desc[UR8][R12.64] ;  /* 0x000000080c127981 */ /* 0x000f62000c1e1500 */
[C---:B0-----:R-:W-:Y:S01]  /*02c0*/  LEA R8, P0, R3.reuse, R2, 0x1 ;  /* 0x0000000203087211 */ /* 0x041fe200078008ff */
[C---:B------:R-:W-:Y:S02]  /*02d0*/  IMAD R5, R4.reuse, 0x2, R3 ;  /* 0x0000000204057824 */ /* 0x040fe400078e0203 */
[----:B------:R-:W5:Y:S01]  /*02e0*/  LDG.E.U16 R20, desc[UR8][R14.64] ;  /* 0x000000080e147981 */ /* 0x000f62000c1e1500 */
[----:B------:R-:W-:Y:S01]  /*02f0*/  LEA.HI.X.SX32 R9, R3, R0, 0x1, P0 ;  /* 0x0000000003097211 */ /* 0x000fe200000f0eff */
[----:B------:R-:W-:Y:S01]  /*0300*/  IMAD R3, R4, 0x2, R5 ;  /* 0x0000000204037824 */ /* 0x000fe200078e0205 */
[----:B-1----:R-:W-:-:S03]  /*0310*/  LEA R6, P0, R5, R2, 0x1 ;  /* 0x0000000205067211 */ /* 0x002fc600078008ff */
[----:B------:R0:W5:Y:S01]  /*0320*/  LDG.E.U16 R16, desc[UR8][R8.64] ;  /* 0x0000000808107981 */ /* 0x000162000c1e1500 */
[----:B------:R-:W-:Y:S01]  /*0330*/  LEA R10, P1, R3, R2, 0x1 ;  /* 0x00000002030a7211 */ /* 0x000fe200078208ff */
[----:B------:R-:W-:Y:S01]  /*0340*/  IMAD R19, R4, 0x2, R3 ;  /* 0x0000000204137824 */ /* 0x000fe200078e0203 */
[-C--:B------:R-:W-:Y:S02]  /*0350*/  LEA.HI.X.SX32 R7, R5, R0.reuse, 0x1, P0 ;  /* 0x0000000005077211 */ /* 0x080fe400000f0eff */
[----:B------:R-:W-:-:S03]  /*0360*/  LEA.HI.X.SX32 R11, R3, R0, 0x1, P1 ;  /* 0x00000000030b7211 */ /* 0x000fc600008f0eff */
[----:B------:R1:W5:Y:S01]  /*0370*/  LDG.E.U16 R17, desc[UR8][R6.64] ;  /* 0x0000000806117981 */ /* 0x000362000c1e1500 */
[----:B------:R-:W-:Y:S02]  /*0380*/  LEA R5, R4, R19, 0x1 ;  /* 0x0000001304057211 */ /* 0x000fe400078e08ff */
[C---:B0-----:R-:W-:Y:S01]  /*0390*/  LEA R8, P0, R19.reuse, R2, 0x1 ;  /* 0x0000000213087211 */ /* 0x041fe200078008ff */
[----:B------:R-:W5:Y:S03]  /*03a0*/  LDG.E.U16 R15, desc[UR8][R10.64] ;  /* 0x000000080a0f7981 */ /* 0x000f66000c1e1500 */
[----:B------:R-:W-:Y:S02]  /*03b0*/  LEA.HI.X.SX32 R9, R19, R0, 0x1, P0 ;  /* 0x0000000013097211 */ /* 0x000fe400000f0eff */
[----:B-1----:R-:W-:-:S03]  /*03c0*/  LEA R6, P0, R5, R2, 0x1 ;  /* 0x0000000205067211 */ /* 0x002fc600078008ff */
[----:B------:R0:W5:Y:S01]  /*03d0*/  LDG.E.U16 R19, desc[UR8][R8.64] ;  /* 0x0000000808137981 */ /* 0x000162000c1e1500 */
[----:B------:R-:W-:-:S05]  /*03e0*/  LEA.HI.X.SX32 R7, R5, R0, 0x1, P0 ;  /* 0x0000000005077211 */ /* 0x000fca00000f0eff */
[----:B------:R1:W5:Y:S01]  /*03f0*/  LDG.E.U16 R14, desc[UR8][R6.64] ;  /* 0x00000008060e7981 */ /* 0x000362000c1e1500 */
[----:B------:R-:W-:-:S04]  /*0400*/  IMAD R3, R4, 0x2, R5 ;  /* 0x0000000204037824 */ /* 0x000fc800078e0205 */
[----:B------:R-:W-:Y:S01]  /*0410*/  IMAD R13, R4, 0x2, R3 ;  /* 0x00000002040d7824 */ /* 0x000fe200078e0203 */
[----:B0-----:R-:W-:-:S03]  /*0420*/  LEA R8, P0, R3, R2, 0x1 ;  /* 0x0000000203087211 */ /* 0x001fc600078008ff */
[C---:B------:R-:W-:Y:S01]  /*0430*/  IMAD R5, R4.reuse, 0x2, R13 ;  /* 0x0000000204057824 */ /* 0x040fe200078e020d */
[----:B------:R-:W-:Y:S02]  /*0440*/  LEA R10, P1, R13, R2, 0x1 ;  /* 0x000000020d0a7211 */ /* 0x000fe400078208ff */
[----:B------:R-:W-:Y:S02]  /*0450*/  LEA.HI.X.SX32 R9, R3, R0, 0x1, P0 ;  /* 0x0000000003097211 */ /* 0x000fe400000f0eff */
[----:B-1----:R-:W-:Y:S02]  /*0460*/  LEA R6, P0, R5, R2, 0x1 ;  /* 0x0000000205067211 */ /* 0x002fe400078008ff */
[C---:B------:R-:W-:Y:S01]  /*0470*/  LEA R3, R4.reuse, R5, 0x1 ;  /* 0x0000000504037211 */ /* 0x040fe200078e08ff */
[----:B------:R0:W5:Y:S01]  /*0480*/  LDG.E.U16 R12, desc[UR8][R8.64] ;  /* 0x00000008080c7981 */ /* 0x000162000c1e1500 */
[-C--:B------:R-:W-:Y:S02]  /*0490*/  LEA.HI.X.SX32 R11, R13, R0.reuse, 0x1, P1 ;  /* 0x000000000d0b7211 */ /* 0x080fe400008f0eff */
[----:B------:R-:W-:Y:S01]  /*04a0*/  LEA.HI.X.SX32 R7, R5, R0, 0x1, P0 ;  /* 0x0000000005077211 */ /* 0x000fe200000f0eff */
[----:B------:R-:W-:-:S04]  /*04b0*/  IMAD R5, R4, 0x2, R3 ;  /* 0x0000000204057824 */ /* 0x000fc800078e0203 */
[----:B------:R1:W5:Y:S01]  /*04c0*/  LDG.E.U16 R13, desc[UR8][R6.64] ;  /* 0x00000008060d7981 */ /* 0x000362000c1e1500 */
[----:B0-----:R-:W-:-:S04]  /*04d0*/  LEA R8, P0, R3, R2, 0x1 ;  /* 0x0000000203087211 */ /* 0x001fc800078008ff */
[----:B------:R-:W-:Y:S02]  /*04e0*/  LEA.HI.X.SX32 R9, R3, R0, 0x1, P0 ;  /* 0x0000000003097211 */ /* 0x000fe400000f0eff */
[----:B-1----:R-:W-:-:S04]  /*04f0*/  LEA R6, P0, R5, R2, 0x1 ;  /* 0x0000000205067211 */ /* 0x002fc800078008ff */
[----:B------:R-:W-:Y:S01]  /*0500*/  LEA.HI.X.SX32 R7, R5, R0, 0x1, P0 ;  /* 0x0000000005077211 */ /* 0x000fe200000f0eff */
[----:B---3--:R-:W-:Y:S04]  /*0510*/  STL [R1+0x60], R24 ;  /* 0x0000601801007387 */ /* 0x008fe80000100800 */
[----:B--2---:R-:W-:Y:S04]  /*0520*/  STL [R1+0x8c], R23 ;  /* 0x00008c1701007387 */ /* 0x004fe80000100800 */
[----:B----4-:R-:W-:Y:S04]  /*0530*/  STL [R1+0xac], R22 ;  /* 0x0000ac1601007387 */ /* 0x010fe80000100800 */
[----:B-----5:R-:W-:Y:S04]  /*0540*/  STL [R1+0xa8], R21 ;  /* 0x0000a81501007387 */ /* 0x020fe80000100800 */
[----:B------:R0:W-:Y:S04]  /*0550*/  STL [R1+0x58], R18 ;  /* 0x0000581201007387 */ /* 0x0001e80000100800 */
[----:B0-----:R0:W2:Y:S04]  /*0560*/  LDG.E.U16 R18, desc[UR8][R10.64] ;  /* 0x000000080a127981 */ /* 0x0010a8000c1e1500 */
[----:B------:R-:W-:Y:S01]  /*0570*/  STL [R1+0x88], R20 ;  /* 0x0000881401007387 */ /* 0x000fe20000100800 */
[----:B0-----:R-:W-:-:S03]  /*0580*/  IMAD R11, R4, 0x2, R5 ;  /* 0x00000002040b7824 */ /* 0x001fc600078e0205 */
[----:B------:R0:W-:Y:S01]  /*0590*/  STL [R1+0xa4], R16 ;  /* 0x0000a41001007387 */ /* 0x0001e20000100800 */
[C---:B------:R-:W-:Y:S01]  /*05a0*/  IMAD R3, R4.reuse, 0x2, R11 ;  /* 0x0000000204037824 */ /* 0x040fe200078e020b */
[C---:B------:R-:W-:Y:S02]  /*05b0*/  LEA R10, P1, R11.reuse, R2, 0x1 ;  /* 0x000000020b0a7211 */ /* 0x040fe400078208ff */
[----:B0-----:R0:W3:Y:S02]  /*05c0*/  LDG.E.U16 R16, desc[UR8][R8.64] ;  /* 0x0000000808107981 */ /* 0x0010e4000c1e1500 */
[----:B------:R-:W-:Y:S02]  /*05d0*/  LEA.HI.X.SX32 R11, R11, R0, 0x1, P1 ;  /* 0x000000000b0b7211 */ /* 0x000fe400008f0eff */
[----:B------:R-:W-:Y:S01]  /*05e0*/  LEA R5, R4, R3, 0x1 ;  /* 0x0000000304057211 */ /* 0x000fe200078e08ff */
[----:B------:R1:W-:Y:S01]  /*05f0*/  STL [R1+0xa0], R17 ;  /* 0x0000a01101007387 */ /* 0x0003e20000100800 */
[----:B0-----:R-:W-:-:S03]  /*0600*/  LEA R8, P0, R3, R2, 0x1 ;  /* 0x0000000203087211 */ /* 0x001fc600078008ff */
[----:B------:R0:W-:Y:S01]  /*0610*/  STL [R1+0x4c], R15 ;  /* 0x00004c0f01007387 */ /* 0x0001e20000100800 */
[----:B------:R-:W-:-:S03]  /*0620*/  LEA.HI.X.SX32 R9, R3, R0, 0x1, P0 ;  /* 0x0000000003097211 */ /* 0x000fc600000f0eff */
[----:B-1----:R1:W4:Y:S01]  /*0630*/  LDG.E.U16 R17, desc[UR8][R6.64] ;  /* 0x0000000806117981 */ /* 0x002322000c1e1500 */
[----:B------:R-:W-:-:S03]  /*0640*/  IMAD R3, R4, 0x2, R5 ;  /* 0x0000000204037824 */ /* 0x000fc600078e0205 */
[----:B------:R5:W4:Y:S04]  /*0650*/  LDG.E.U16 R20, desc[UR8][R8.64] ;  /* 0x0000000808147981 */ /* 0x000b28000c1e1500 */
[----:B0-----:R0:W4:Y:S01]  /*0660*/  LDG.E.U16 R15, desc[UR8][R10.64] ;  /* 0x000000080a0f7981 */ /* 0x001122000c1e1500 */
[----:B-1----:R-:W-:-:S04]  /*0670*/  LEA R6, P0, R5, R2, 0x1 ;  /* 0x0000000205067211 */ /* 0x002fc800078008ff */
[----:B------:R-:W-:Y:S02]  /*0680*/  LEA.HI.X.SX32 R7, R5, R0, 0x1, P0 ;  /* 0x0000000005077211 */ /* 0x000fe400000f0eff */
[C---:B-----5:R-:W-:Y:S01]  /*0690*/  LEA R8, P0, R3.reuse, R2, 0x1 ;  /* 0x0000000203087211 */ /* 0x060fe200078008ff */
[----:B------:R1:W-:Y:S03]  /*06a0*/  STL [R1+0x80], R19 ;  /* 0x0000801301007387 */ /* 0x0003e60000100800 */
[----:B------:R-:W-:Y:S01]  /*06b0*/  LEA.HI.X.SX32 R9, R3, R0, 0x1, P0 ;  /* 0x0000000003097211 */ /* 0x000fe200000f0eff */
[----:B------:R5:W-:Y:S04]  /*06c0*/  STL [R1+0x9c], R14 ;  /* 0x00009c0e01007387 */ /* 0x000be80000100800 */
[----:B-1----:R-:W4:Y:S04]  /*06d0*/  LDG.E.U16 R19, desc[UR8][R8.64] ;  /* 0x0000000808137981 */ /* 0x002f28000c1e1500 */
[----:B-----5:R1:W5:Y:S01]  /*06e0*/  LDG.E.U16 R14, desc[UR8][R6.64] ;  /* 0x00000008060e7981 */ /* 0x020362000c1e1500 */
[----:B0-----:R-:W-:-:S04]  /*06f0*/  IMAD R11, R4, 0x2, R3 ;  /* 0x00000002040b7824 */ /* 0x001fc800078e0203 */
[----:B------:R-:W-:Y:S01]  /*0700*/  IMAD R5, R4, 0x2, R11 ;  /* 0x0000000204057824 */ /* 0x000fe200078e020b */
[----:B------:R-:W-:-:S04]  /*0710*/  LEA R10, P1, R11, R2, 0x1 ;  /* 0x000000020b0a7211 */ /* 0x000fc800078208ff */
[C---:B------:R-:W-:Y:S01]  /*0720*/  LEA R3, R4.reuse, R5, 0x1 ;  /* 0x0000000504037211 */ /* 0x040fe200078e08ff */
[----:B------:R0:W-:Y:S01]  /*0730*/  STL [R1+0x98], R12 ;  /* 0x0000980c01007387 */ /* 0x0001e20000100800 */
[----:B-1----:R-:W-:Y:S02]  /*0740*/  LEA R6, P0, R5, R2, 0x1 ;  /* 0x0000000205067211 */ /* 0x002fe400078008ff */
[-C--:B------:R-:W-:Y:S02]  /*0750*/  LEA.HI.X.SX32 R11, R11, R0.reuse, 0x1, P1 ;  /* 0x000000000b0b7211 */ /* 0x080fe400008f0eff */
[----:B------:R-:W-:Y:S02]  /*0760*/  LEA.HI.X.SX32 R7, R5, R0, 0x1, P0 ;  /* 0x0000000005077211 */ /* 0x000fe400000f0eff */
[----:B------:R-:W-:Y:S01]  /*0770*/  LEA R8, P0, R3, R2, 0x1 ;  /* 0x0000000203087211 */ /* 0x000fe200078008ff */
[----:B------:R1:W5:Y:S01]  /*0780*/  LDG.E.U16 R21, desc[UR8][R10.64] ;  /* 0x000000080a157981 */ /* 0x000362000c1e1500 */
[----:B0-----:R-:W-:-:S02]  /*0790*/  IMAD R12, R4, 0x2, R3 ;  /* 0x00000002040c7824 */ /* 0x001fc400078e0203 */
[----:B------:R-:W-:Y:S02]  /*07a0*/  LEA.HI.X.SX32 R9, R3, R0, 0x1, P0 ;  /* 0x0000000003097211 */ /* 0x000fe400000f0eff */
[----:B------:R-:W-:-:S05]  /*07b0*/  IMAD R5, R4, 0x2, R12 ;  /* 0x0000000204057824 */ /* 0x000fca00078e020c */
[----:B-1----:R-:W-:-:S04]  /*07c0*/  LEA R10, P1, R5, R2, 0x1 ;  /* 0x00000002050a7211 */ /* 0x002fc800078208ff */
[----:B------:R-:W-:Y:S01]  /*07d0*/  LEA.HI.X.SX32 R11, R5, R0, 0x1, P1 ;  /* 0x00000000050b7211 */ /* 0x000fe200008f0eff */
[----:B--2---:R0:W-:Y:S04]  /*07e0*/  STL [R1+0x44], R18 ;  /* 0x0000441201007387 */ /* 0x0041e80000100800 */
[----:B------:R1:W-:Y:S04]  /*07f0*/  STL [R1+0x78], R13 ;  /* 0x0000780d01007387 */ /* 0x0003e80000100800 */
[----:B0-----:R0:W2:Y:S01]  /*0800*/  LDG.E.U16 R18, desc[UR8][R6.64] ;  /* 0x0000000806127981 */ /* 0x0010a2000c1e1500 */
[----:B-1----:R-:W-:Y:S01]  /*0810*/  IMAD R13, R4, 0x2, R5 ;  /* 0x00000002040d7824 */ /* 0x002fe200078e0205 */
[----:B0-----:R-:W-:-:S02]  /*0820*/  LEA R6, P0, R12, R2, 0x1 ;  /* 0x000000020c067211 */ /* 0x001fc400078008ff */
[----:B---3--:R0:W-:Y:S02]  /*0830*/  STL [R1+0x94], R16 ;  /* 0x0000941001007387 */ /* 0x0081e40000100800 */
[----:B------:R-:W-:Y:S02]  /*0840*/  LEA R3, R4, R13, 0x1 ;  /* 0x0000000d04037211 */ /* 0x000fe400078e08ff */
[----:B------:R-:W-:Y:S01]  /*0850*/  LEA.HI.X.SX32 R7, R12, R0, 0x1, P0 ;  /* 0x000000000c077211 */ /* 0x000fe200000f0eff */
[----:B0-----:R0:W3:Y:S02]  /*0860*/  LDG.E.U16 R16, desc[UR8][R8.64] ;  /* 0x0000000808107981 */ /* 0x0010e4000c1e1500 */
[----:B------:R-:W-:Y:S02]  /*0870*/  IMAD R12, R4, 0x2, R3 ;  /* 0x00000002040c7824 */ /* 0x000fe400078e0203 */
[----:B----4-:R1:W-:Y:S01]  /*0880*/  STL [R1+0x90], R17 ;  /* 0x0000901101007387 */ /* 0x0103e20000100800 */
[----:B0-----:R-:W-:-:S03]  /*0890*/  LEA R8, P0, R13, R2, 0x1 ;  /* 0x000000020d087211 */ /* 0x001fc600078008ff */
[----:B------:R-:W-:Y:S01]  /*08a0*/  STL [R1+0x40], R15 ;  /* 0x0000400f01007387 */ /* 0x000fe20000100800 */
[----:B------:R-:W-:-:S03]  /*08b0*/  LEA.HI.X.SX32 R9, R13, R0, 0x1, P0 ;  /* 0x000000000d097211 */ /* 0x000fc600000f0eff */
[----:B-1----:R0:W4:Y:S04]  /*08c0*/  LDG.E.U16 R17, desc[UR8][R6.64] ;  /* 0x0000000806117981 */ /* 0x002128000c1e1500 */
[----:B------:R1:W-:Y:S04]  /*08d0*/  STL [R1+0x74], R20 ;  /* 0x0000741401007387 */ /* 0x0003e80000100800 */
[----:B------:R-:W4:Y:S01]  /*08e0*/  LDG.E.U16 R23, desc[UR8][R8.64] ;  /* 0x0000000808177981 */ /* 0x000f22000c1e1500 */
[----:B0-----:R-:W-:-:S03]  /*08f0*/  LEA R6, P0, R3, R2, 0x1 ;  /* 0x0000000203067211 */ /* 0x001fc600078008ff */
[----:B-1----:R0:W4:Y:S01]  /*0900*/  LDG.E.U16 R20, desc[UR8][R10.64] ;  /* 0x000000080a147981 */ /* 0x002122000c1e1500 */
[----:B------:R-:W-:-:S03]  /*0910*/  LEA.HI.X.SX32 R7, R3, R0, 0x1, P0 ;  /* 0x0000000003077211 */ /* 0x000fc600000f0eff */
[----:B-----5:R-:W-:Y:S04]  /*0920*/  STL [R1+0x84], R14 ;  /* 0x0000840e01007387 */ /* 0x020fe80000100800 */
[----:B------:R1:W5:Y:S01]  /*0930*/  LDG.E.U16 R25, desc[UR8][R6.64] ;  /* 0x0000000806197981 */ /* 0x000362000c1e1500 */
[----:B0-----:R-:W-:-:S04]  /*0940*/  LEA R10, P0, R12, R2, 0x1 ;  /* 0x000000020c0a7211 */ /* 0x001fc800078008ff */
[----:B------:R-:W-:Y:S01]  /*0950*/  LEA.HI.X.SX32 R11, R12, R0, 0x1, P0 ;  /* 0x000000000c0b7211 */ /* 0x000fe200000f0eff */
[----:B------:R0:W-:Y:S04]  /*0960*/  STL [R1+0x7c], R19 ;  /* 0x00007c1301007387 */ /* 0x0001e80000100800 */
[----:B0-----:R0:W5:Y:S01]  /*0970*/  LDG.E.U16 R19, desc[UR8][R10.64] ;  /* 0x000000080a137981 */ /* 0x001162000c1e1500 */
[----:B------:R-:W-:-:S04]  /*0980*/  IMAD R5, R4, 0x2, R12 ;  /* 0x0000000204057824 */ /* 0x000fc800078e020c */
[----:B------:R-:W-:Y:S01]  /*0990*/  IMAD R15, R4, 0x2, R5 ;  /* 0x00000002040f7824 */ /* 0x000fe200078e0205 */
[----:B------:R-:W-:-:S04]  /*09a0*/  LEA R8, P1, R5, R2, 0x1 ;  /* 0x0000000205087211 */ /* 0x000fc800078208ff */
[----:B------:R-:W-:Y:S02]  /*09b0*/  LEA R13, R4, R15, 0x1 ;  /* 0x0000000f040d7211 */ /* 0x000fe400078e08ff */
[----:B-1----:R-:W-:-:S03]  /*09c0*/  LEA R6, P0, R15, R2, 0x1 ;  /* 0x000000020f067211 */ /* 0x002fc600078008ff */
[C---:B------:R-:W-:Y:S01]  /*09d0*/  IMAD R3, R4.reuse, 0x2, R13 ;  /* 0x0000000204037824 */ /* 0x040fe200078e020d */
[-C--:B------:R-:W-:Y:S02]  /*09e0*/  LEA.HI.X.SX32 R9, R5, R0.reuse, 0x1, P1 ;  /* 0x0000000005097211 */ /* 0x080fe400008f0eff */
[----:B------:R-:W-:Y:S01]  /*09f0*/  LEA.HI.X.SX32 R7, R15, R0, 0x1, P0 ;  /* 0x000000000f077211 */ /* 0x000fe200000f0eff */
[C---:B------:R-:W-:Y:S01]  /*0a00*/  IMAD R14, R4.reuse, 0x2, R3 ;  /* 0x00000002040e7824 */ /* 0x040fe200078e0203 */
[C---:B0-----:R-:W-:Y:S01]  /*0a10*/  LEA R10, P0, R13.reuse, R2, 0x1 ;  /* 0x000000020d0a7211 */ /* 0x041fe200078008ff */
[----:B------:R0:W-:Y:S02]  /*0a20*/  STL [R1+0x34], R21 ;  /* 0x0000341501007387 */ /* 0x0001e40000100800 */
[C---:B------:R-:W-:Y:S01]  /*0a30*/  IMAD R5, R4.reuse, 0x2, R14 ;  /* 0x0000000204057824 */ /* 0x040fe200078e020e */
[----:B------:R-:W-:Y:S01]  /*0a40*/  LEA.HI.X.SX32 R11, R13, R0, 0x1, P0 ;  /* 0x000000000d0b7211 */ /* 0x000fe200000f0eff */
[----:B------:R-:W5:Y:S04]  /*0a50*/  LDG.E.U16 R22, desc[UR8][R6.64] ;  /* 0x0000000806167981 */ /* 0x000f68000c1e1500 */
[----:B0-----:R0:W5:Y:S01]  /*0a60*/  LDG.E.U16 R21, desc[UR8][R8.64] ;  /* 0x0000000808157981 */ /* 0x001162000c1e1500 */
[----:B------:R-:W-:-:S02]  /*0a70*/  LEA R12, R4, R5, 0x1 ;  /* 0x00000005040c7211 */ /* 0x000fc400078e08ff */
[----:B0-----:R-:W-:-:S04]  /*0a80*/  LEA R8, P0, R3, R2, 0x1 ;  /* 0x0000000203087211 */ /* 0x001fc800078008ff */
[----:B------:R-:W-:Y:S01]  /*0a90*/  LEA.HI.X.SX32 R9, R3, R0, 0x1, P0 ;  /* 0x0000000003097211 */ /* 0x000fe200000f0eff */
[----:B------:R-:W-:Y:S01]  /*0aa0*/  IMAD R15, R4, 0x2, R12 ;  /* 0x00000002040f7824 */ /* 0x000fe200078e020c */
[----:B------:R-:W-:-:S04]  /*0ab0*/  LEA R6, P1, R14, R2, 0x1 ;  /* 0x000000020e067211 */ /* 0x000fc800078208ff */
[----:B------:R-:W-:-:S05]  /*0ac0*/  LEA.HI.X.SX32 R7, R14, R0, 0x1, P1 ;  /* 0x000000000e077211 */ /* 0x000fca00008f0eff */
[----:B------:R-:W5:Y:S04]  /*0ad0*/  LDG.E.U16 R24, desc[UR8][R6.64] ;  /* 0x0000000806187981 */ /* 0x000f68000c1e1500 */
[----:B--2---:R0:W-:Y:S04]  /*0ae0*/  STL [R1+0x70], R18 ;  /* 0x0000701201007387 */ /* 0x0041e80000100800 */
[----:B0-----:R0:W2:Y:S02]  /*0af0*/  LDG.E.U16 R18, desc[UR8][R10.64] ;  /* 0x000000080a127981 */ /* 0x0010a4000c1e1500 */
[----:B0-----:R-:W-:-:S02]  /*0b00*/  LEA R10, P0, R5, R2, 0x1 ;  /* 0x00000002050a7211 */ /* 0x001fc400078008ff */
[----:B---3--:R-:W-:Y:S02]  /*0b10*/  STL [R1+0x6c], R16 ;  /* 0x00006c1001007387 */ /* 0x008fe40000100800 */
[----:B------:R-:W-:Y:S02]  /*0b20*/  LEA.HI.X.SX32 R11, R5, R0, 0x1, P0 ;  /* 0x00000000050b7211 */ /* 0x000fe400000f0eff */
[----:B----4-:R-:W-:Y:S04]  /*0b30*/  STL [R1+0x68], R17 ;  /* 0x0000681101007387 */ /* 0x010fe80000100800 */
[----:B------:R0:W-:Y:S04]  /*0b40*/  STL [R1+0x30], R20 ;  /* 0x0000301401007387 */ /* 0x0001e80000100800 */
[----:B------:R1:W-:Y:S04]  /*0b50*/  STL [R1+0x64], R23 ;  /* 0x0000641701007387 */ /* 0x0003e80000100800 */
[----:B0-----:R0:W3:Y:S04]  /*0b60*/  LDG.E.U16 R20, desc[UR8][R8.64] ;  /* 0x0000000808147981 */ /* 0x0010e8000c1e1500 */
[----:B-1----:R1:W4:Y:S01]  /*0b70*/  LDG.E.U16 R23, desc[UR8][R10.64] ;  /* 0x000000080a177981 */ /* 0x002322000c1e1500 */
[----:B0-----:R-:W-:-:S04]  /*0b80*/  LEA R8, P0, R12, R2, 0x1 ;  /* 0x000000020c087211 */ /* 0x001fc800078008ff */
[----:B------:R-:W-:Y:S02]  /*0b90*/  LEA.HI.X.SX32 R9, R12, R0, 0x1, P0 ;  /* 0x000000000c097211 */ /* 0x000fe400000f0eff */
[C---:B-1----:R-:W-:Y:S01]  /*0ba0*/  LEA R10, P0, R15.reuse, R2, 0x1 ;  /* 0x000000020f0a7211 */ /* 0x042fe200078008ff */
[----:B-----5:R-:W-:Y:S03]  /*0bb0*/  STL [R1+0x5c], R25 ;  /* 0x00005c1901007387 */ /* 0x020fe60000100800 */
[----:B------:R-:W-:Y:S01]  /*0bc0*/  LEA.HI.X.SX32 R11, R15, R0, 0x1, P0 ;  /* 0x000000000f0b7211 */ /* 0x000fe200000f0eff */
[----:B------:R0:W-:Y:S04]  /*0bd0*/  STL [R1+0x54], R19 ;  /* 0x0000541301007387 */ /* 0x0001e80000100800 */
[----:B------:R-:W5:Y:S04]  /*0be0*/  LDG.E.U16 R29, desc[UR8][R10.64] ;  /* 0x000000080a1d7981 */ /* 0x000f68000c1e1500 */
[----:B0-----:R0:W5:Y:S01]  /*0bf0*/  LDG.E.U16 R19, desc[UR8][R8.64] ;  /* 0x0000000808137981 */ /* 0x001162000c1e1500 */
[----:B------:R-:W-:-:S04]  /*0c00*/  IMAD R13, R4, 0x2, R15 ;  /* 0x00000002040d7824 */ /* 0x000fc800078e020f */
[----:B------:R-:W-:-:S05]  /*0c10*/  IMAD R16, R4, 0x2, R13 ;  /* 0x0000000204107824 */ /* 0x000fca00078e020d */
[----:B------:R-:W-:Y:S02]  /*0c20*/  LEA R3, R4, R16, 0x1 ;  /* 0x0000001004037211 */ /* 0x000fe400078e08ff */
[----:B0-----:R-:W-:-:S03]  /*0c30*/  LEA R8, P0, R16, R2, 0x1 ;  /* 0x0000000210087211 */ /* 0x001fc600078008ff */
[----:B------:R-:W-:Y:S01]  /*0c40*/  IMAD R17, R4, 0x2, R3 ;  /* 0x0000000204117824 */ /* 0x000fe200078e0203 */
[----:B------:R-:W-:-:S03]  /*0c50*/  LEA.HI.X.SX32 R9, R16, R0, 0x1, P0 ;  /* 0x0000000010097211 */ /* 0x000fc600000f0eff */
[C---:B------:R-:W-:Y:S01]  /*0c60*/  IMAD R5, R4.reuse, 0x2, R17 ;  /* 0x0000000204057824 */ /* 0x040fe200078e0211 */
[C---:B------:R-:W-:Y:S01]  /*0c70*/  LEA R10, P0, R3.reuse, R2, 0x1 ;  /* 0x00000002030a7211 */ /* 0x040fe200078008ff */
[----:B------:R0:W5:Y:S02]  /*0c80*/  LDG.E.U16 R28, desc[UR8][R8.64] ;  /* 0x00000008081c7981 */ /* 0x000164000c1e1500 */
[C---:B------:R-:W-:Y:S01]  /*0c90*/  IMAD R6, R4.reuse, 0x2, R5 ;  /* 0x0000000204067824 */ /* 0x040fe200078e0205 */
[----:B------:R-:W-:Y:S02]  /*0ca0*/  LEA.HI.X.SX32 R11, R3, R0, 0x1, P0 ;  /* 0x00000000030b7211 */ /* 0x000fe400000f0eff */
[----:B------:R-:W-:Y:S02]  /*0cb0*/  LEA R12, P1, R13, R2, 0x1 ;  /* 0x000000020d0c7211 */ /* 0x000fe400078208ff */
[----:B------:R-:W-:Y:S01]  /*0cc0*/  LEA R14, R4, R6, 0x1 ;  /* 0x00000006040e7211 */ /* 0x000fe200078e08ff */
[----:B------:R1:W5:Y:S01]  /*0cd0*/  LDG.E.U16 R27, desc[UR8][R10.64] ;  /* 0x000000080a1b7981 */ /* 0x000362000c1e1500 */
[----:B0-----:R-:W-:-:S02]  /*0ce0*/  LEA R8, P0, R17, R2, 0x1 ;  /* 0x0000000211087211 */ /* 0x001fc400078008ff */
[-C--:B------:R-:W-:Y:S02]  /*0cf0*/  LEA.HI.X.SX32 R13, R13, R0.reuse, 0x1, P1 ;  /* 0x000000000d0d7211 */ /* 0x080fe400008f0eff */
[----:B------:R-:W-:Y:S01]  /*0d00*/  LEA.HI.X.SX32 R9, R17, R0, 0x1, P0 ;  /* 0x0000000011097211 */ /* 0x000fe200000f0eff */
[----:B------:R-:W-:Y:S01]  /*0d10*/  IMAD R7, R4, 0x2, R14 ;  /* 0x0000000204077824 */ /* 0x000fe200078e020e */
[----:B------:R-:W-:Y:S01]  /*0d20*/  STL [R1+0x2c], R21 ;  /* 0x00002c1501007387 */ /* 0x000fe20000100800 */
[----:B-1----:R-:W-:-:S03]  /*0d30*/  LEA R10, P0, R6, R2, 0x1 ;  /* 0x00000002060a7211 */ /* 0x002fc600078008ff */
[----:B------:R0:W-:Y:S01]  /*0d40*/  STL [R1+0x50], R22 ;  /* 0x0000501601007387 */ /* 0x0001e20000100800 */
[----:B------:R-:W-:Y:S01]  /*0d50*/  IMAD R15, R4, 0x2, R7 ;  /* 0x00000002040f7824 */ /* 0x000fe200078e0207 */
[----:B------:R-:W-:Y:S02]  /*0d60*/  LEA.HI.X.SX32 R11, R6, R0, 0x1, P0 ;  /* 0x00000000060b7211 */ /* 0x000fe400000f0eff */
[----:B------:R1:W5:Y:S04]  /*0d70*/  LDG.E.U16 R26, desc[UR8][R8.64] ;  /* 0x00000008081a7981 */ /* 0x000368000c1e1500 */
[----:B0-----:R0:W5:Y:S01]  /*0d80*/  LDG.E.U16 R22, desc[UR8][R12.64] ;  /* 0x000000080c167981 */ /* 0x001162000c1e1500 */
[-C--:B-1----:R-:W-:Y:S02]  /*0d90*/  LEA R8, P0, R14, R2.reuse, 0x1 ;  /* 0x000000020e087211 */ /* 0x082fe400078008ff */
[----:B0-----:R-:W-:-:S02]  /*0da0*/  LEA R12, P1, R5, R2, 0x1 ;  /* 0x00000002050c7211 */ /* 0x001fc400078208ff */
[-C--:B------:R-:W-:Y:S02]  /*0db0*/  LEA.HI.X.SX32 R9, R14, R0.reuse, 0x1, P0 ;  /* 0x000000000e097211 */ /* 0x080fe400000f0eff */
[----:B------:R-:W-:Y:S02]  /*0dc0*/  LEA.HI.X.SX32 R13, R5, R0, 0x1, P1 ;  /* 0x00000000050d7211 */ /* 0x000fe400008f0eff */
[C---:B------:R-:W-:Y:S01]  /*0dd0*/  LEA R14, P1, R15.reuse, R2, 0x1 ;  /* 0x000000020f0e7211 */ /* 0x040fe200078208ff */
[----:B------:R-:W-:Y:S02]  /*0de0*/  IMAD R21, R4, 0x2, R15 ;  /* 0x0000000204157824 */ /* 0x000fe400078e020f */
[----:B------:R0:W5:Y:S01]  /*0df0*/  LDG.E.U16 R25, desc[UR8][R12.64] ;  /* 0x000000080c197981 */ /* 0x000162000c1e1500 */
[----:B------:R-:W-:-:S03]  /*0e00*/  LEA.HI.X.SX32 R15, R15, R0, 0x1, P1 ;  /* 0x000000000f0f7211 */ /* 0x000fc600008f0eff */
[----:B--2---:R-:W-:Y:S04]  /*0e10*/  STL [R1+0x48], R18 ;  /* 0x0000481201007387 */ /* 0x004fe80000100800 */
[----:B---3--:R-:W-:Y:S04]  /*0e20*/  STL [R1+0x3c], R20 ;  /* 0x00003c1401007387 */ /* 0x008fe80000100800 */
[----:B------:R1:W-:Y:S04]  /*0e30*/  STL [R1+0x28], R24 ;  /* 0x0000281801007387 */ /* 0x0003e80000100800 */
[----:B----4-:R2:W-:Y:S01]  /*0e40*/  STL [R1+0x38], R23 ;  /* 0x0000381701007387 */ /* 0x0105e20000100800 */
[----:B0-----:R-:W-:-:S02]  /*0e50*/  LEA R12, P0, R7, R2, 0x1 ;  /* 0x00000002070c7211 */ /* 0x001fc400078008ff */
[----:B------:R-:W-:Y:S01]  /*0e60*/  LEA R16, R4, R21, 0x1 ;  /* 0x0000001504107211 */ /* 0x000fe200078e08ff */
[----:B-1----:R0:W3:Y:S04]  /*0e70*/  LDG.E.U16 R24, desc[UR8][R10.64] ;  /* 0x000000080a187981 */ /* 0x0020e8000c1e1500 */
[----:B--2---:R-:W2:Y:S04]  /*0e80*/  LDG.E.U16 R23, desc[UR8][R8.64] ;  /* 0x0000000808177981 */ /* 0x004ea8000c1e1500 */
[----:B-----5:R-:W-:Y:S04]  /*0e90*/  STL [R1+0x24], R19 ;  /* 0x0000241301007387 */ /* 0x020fe80000100800 */
[----:B------:R1:W-:Y:S04]  /*0ea0*/  STL [R1+0x20], R29 ;  /* 0x0000201d01007387 */ /* 0x0003e80000100800 */
[----:B-1----:R-:W4:Y:S04]  /*0eb0*/  LDG.E.U16 R29, desc[UR8][R14.64] ;  /* 0x000000080e1d7981 */ /* 0x002f28000c1e1500 */
[----:B------:R-:W-:Y:S04]  /*0ec0*/  STL [R1+0x1c], R22 ;  /* 0x00001c1601007387 */ /* 0x000fe80000100800 */
[----:B------:R-:W-:Y:S04]  /*0ed0*/  STL [R1+0x18], R28 ;  /* 0x0000181c01007387 */ /* 0x000fe80000100800 */
[----:B----4-:R1:W-:Y:S04]  /*0ee0*/  STL [R1+0x648], R29 ;  /* 0x0006481d01007387 */ /* 0x0103e80000100800 */
[----:B-1----:R-:W4:Y:S04]  /*0ef0*/  LDL.LU R29, [R1+0x28] ;  /* 0x00002800011d7983 */ /* 0x002f280000300800 */
[----:B----4-:R1:W-:Y:S04]  /*0f00*/  STL [R1+0x64c], R29 ;  /* 0x00064c1d01007387 */ /* 0x0103e80000100800 */
[----:B-1----:R-:W4:Y:S04]  /*0f10*/  LDL.LU R29, [R1+0x2c] ;  /* 0x00002c00011d7983 */ /* 0x002f280000300800 */
[----:B------:R-:W-:Y:S04]  /*0f20*/  STL [R1+0x14], R27 ;  /* 0x0000141b01007387 */ /* 0x000fe80000100800 */
[----:B----4-:R1:W-:Y:S04]  /*0f30*/  STL [R1+0x650], R29 ;  /* 0x0006501d01007387 */ /* 0x0103e80000100800 */
[----:B-1----:R-:W4:Y:S04]  /*0f40*/  LDL.LU R29, [R1+0x30] ;  /* 0x00003000011d7983 */ /* 0x002f280000300800 */
[----:B----4-:R1:W-:Y:S04]  /*0f50*/  STL [R1+0x654], R29 ;  /* 0x0006541d01007387 */ /* 0x0103e80000100800 */
[----:B-1----:R-:W4:Y:S04]  /*0f60*/  LDL.LU R29, [R1+0x34] ;  /* 0x00003400011d7983 */ /* 0x002f280000300800 */
[----:B------:R-:W-:Y:S01]  /*0f70*/  STL [R1+0x10], R26 ;  /* 0x0000101a01007387 */ /* 0x000fe20000100800 */
[----:B------:R-:W-:-:S02]  /*0f80*/  LEA.HI.X.SX32 R13, R7, R0, 0x1, P0 ;  /* 0x00000000070d7211 */ /* 0x000fc400000f0eff */
[----:B0-----:R-:W-:-:S03]  /*0f90*/  LEA R10, P0, R21, R2, 0x1 ;  /* 0x00000002150a7211 */ /* 0x001fc600078008ff */
[----:B------:R0:W5:Y:S01]  /*0fa0*/  LDG.E.U16 R22, desc[UR8][R12.64] ;  /* 0x000000080c167981 */ /* 0x000162000c1e1500 */
[----:B------:R-:W-:Y:S01]  /*0fb0*/  LEA.HI.X.SX32 R11, R21, R0, 0x1, P0 ;  /* 0x00000000150b7211 */ /* 0x000fe200000f0eff */
[----:B------:R-:W-:Y:S01]  /*0fc0*/  IMAD R3, R4, 0x2, R16 ;  /* 0x0000000204037824 */ /* 0x000fe200078e0210 */
[----:B0-----:R-:W-:-:S03]  /*0fd0*/  LEA R12, P0, R16, R2, 0x1 ;  /* 0x00000002100c7211 */ /* 0x001fc600078008ff */
[----:B------:R0:W2:Y:S01]  /*0fe0*/  LDG.E.U16 R28, desc[UR8][R10.64] ;  /* 0x000000080a1c7981 */ /* 0x0000a2000c1e1500 */
[----:B------:R-:W-:-:S05]  /*0ff0*/  LEA.HI.X.SX32 R13, R16, R0, 0x1, P0 ;  /* 0x00000000100d7211 */ /* 0x000fca00000f0eff */
[----:B------:R1:W2:Y:S01]  /*1000*/  LDG.E.U16 R27, desc[UR8][R12.64] ;  /* 0x000000080c1b7981 */ /* 0x0002a2000c1e1500 */
[----:B------:R-:W-:-:S05]  /*1010*/  IMAD R18, R4, 0x2, R3 ;  /* 0x0000000204127824 */ /* 0x000fca00078e0203 */
[----:B------:R-:W-:-:S05]  /*1020*/  LEA R20, R4, R18, 0x1 ;  /* 0x0000001204147211 */ /* 0x000fca00078e08ff */
[----:B------:R-:W-:-:S04]  /*1030*/  IMAD R5, R4, 0x2, R20 ;  /* 0x0000000204057824 */ /* 0x000fc800078e0214 */
[C---:B------:R-:W-:Y:S01]  /*1040*/  IMAD R6, R4.reuse, 0x2, R5 ;  /* 0x0000000204067824 */ /* 0x040fe200078e0205 */
[----:B----4-:R4:W-:Y:S04]  /*1050*/  STL [R1+0x658], R29 ;  /* 0x0006581d01007387 */ /* 0x0109e80000100800 */
[----:B----4-:R-:W4:Y:S01]  /*1060*/  LDL.LU R29, [R1+0x40] ;  /* 0x00004000011d7983 */ /* 0x010f220000300800 */
[----:B------:R-:W-:-:S05]  /*1070*/  LEA R17, R4, R6, 0x1 ;  /* 0x0000000604117211 */ /* 0x000fca00078e08ff */
[----:B------:R-:W-:-:S04]  /*1080*/  IMAD R19, R4, 0x2, R17 ;  /* 0x0000000204137824 */ /* 0x000fc800078e0211 */
[----:B------:R-:W-:-:S05]  /*1090*/  IMAD R7, R4, 0x2, R19 ;  /* 0x0000000204077824 */ /* 0x000fca00078e0213 */
[----:B------:R-:W-:-:S05]  /*10a0*/  LEA R8, R4, R7, 0x1 ;  /* 0x0000000704087211 */ /* 0x000fca00078e08ff */
[----:B------:R-:W-:-:S04]  /*10b0*/  IMAD R21, R4, 0x2, R8 ;  /* 0x0000000204157824 */ /* 0x000fc800078e0208 */
[----:B------:R-:W-:Y:S01]  /*10c0*/  IMAD R9, R4, 0x2, R21 ;  /* 0x0000000204097824 */ /* 0x000fe200078e0215 */
[----:B------:R-:W-:-:S04]  /*10d0*/  LEA R14, P0, R18, R2, 0x1 ;  /* 0x00000002120e7211 */ /* 0x000fc800078008ff */
[----:B0-----:R-:W-:Y:S02]  /*10e0*/  LEA R10, R4, R9, 0x1 ;  /* 0x00000009040a7211 */ /* 0x001fe400078e08ff */
[----:B------:R-:W-:-:S03]  /*10f0*/  LEA R16, P1, R17, R2, 0x1 ;  /* 0x0000000211107211 */ /* 0x000fc600078208ff */
[----:B------:R-:W-:Y:S01]  /*1100*/  IMAD R11, R4, 0x2, R10 ;  /* 0x00000002040b7824 */ /* 0x000fe200078e020a */
[----:B------:R-:W-:Y:S02]  /*1110*/  LEA.HI.X.SX32 R15, R18, R0, 0x1, P0 ;  /* 0x00000000120f7211 */ /* 0x000fe400000f0eff */
[----:B-1----:R-:W-:Y:S01]  /*1120*/  LEA R12, P0, R21, R2, 0x1 ;  /* 0x00000002150c7211 */ /* 0x002fe200078008ff */
[----:B------:R-:W-:Y:S01]  /*1130*/  IMAD R18, R4, 0x2, R11 ;  /* 0x0000000204127824 */ /* 0x000fe200078e020b */
[-C--:B------:R-:W-:Y:S01]  /*1140*/  LEA.HI.X.SX32 R17, R17, R0.reuse, 0x1, P1 ;  /* 0x0000000011117211 */ /* 0x080fe200008f0eff */
[----:B------:R0:W5:Y:S01]  /*1150*/  LDG.E.U16 R26, desc[UR8][R14.64] ;  /* 0x000000080e1a7981 */ /* 0x000162000c1e1500 */
[----:B------:R-:W-:-:S05]  /*1160*/  LEA.HI.X.SX32 R13, R21, R0, 0x1, P0 ;  /* 0x00000000150d7211 */ /* 0x000fca00000f0eff */
[----:B------:R1:W5:Y:S01]  /*1170*/  LDG.E.U16 R21, desc[UR8][R12.64] ;  /* 0x000000080c157981 */ /* 0x000362000c1e1500 */
[----:B0-----:R-:W-:-:S04]  /*1180*/  LEA R14, P1, R18, R2, 0x1 ;  /* 0x00000002120e7211 */ /* 0x001fc800078208ff */
[----:B------:R-:W-:Y:S02]  /*1190*/  LEA.HI.X.SX32 R15, R18, R0, 0x1, P1 ;  /* 0x00000000120f7211 */ /* 0x000fe400008f0eff */
[C---:B-1----:R-:W-:Y:S02]  /*11a0*/  LEA R12, P1, R19.reuse, R2, 0x1 ;  /* 0x00000002130c7211 */ /* 0x042fe400078208ff */
[----:B------:R-:W-:Y:S02]  /*11b0*/  LEA R18, R4, R18, 0x1 ;  /* 0x0000001204127211 */ /* 0x000fe400078e08ff */
[----:B------:R-:W-:Y:S01]  /*11c0*/  LEA.HI.X.SX32 R13, R19, R0, 0x1, P1 ;  /* 0x00000000130d7211 */ /* 0x000fe200008f0eff */
[----:B----4-:R0:W-:Y:S04]  /*11d0*/  STL [R1+0x65c], R29 ;  /* 0x00065c1d01007387 */ /* 0x0101e80000100800 */
[----:B0-----:R-:W4:Y:S04]  /*11e0*/  LDL.LU R29, [R1+0x44] ;  /* 0x00004400011d7983 */ /* 0x001f280000300800 */
[----:B------:R-:W-:Y:S04]  /*11f0*/  STL [R1+0xc], R25 ;  /* 0x00000c1901007387 */ /* 0x000fe80000100800 */
[----:B---3--:R-:W-:Y:S04]  /*1200*/  STL [R1+0x8], R24 ;  /* 0x0000081801007387 */ /* 0x008fe80000100800 */
[----:B--2---:R0:W-:Y:S04]  /*1210*/  STL [R1+0x4], R23 ;  /* 0x0000041701007387 */ /* 0x0041e80000100800 */
[----:B0-----:R0:W2:Y:S02]  /*1220*/  LDG.E.U16 R23, desc[UR8][R16.64] ;  /* 0x0000000810177981 */ /* 0x0010a4000c1e1500 */
[----:B0-----:R-:W-:-:S04]  /*1230*/  LEA R16, P0, R20, R2, 0x1 ;  /* 0x0000000214107211 */ /* 0x001fc800078008ff */
[----:B------:R-:W-:Y:S02]  /*1240*/  LEA.HI.X.SX32 R17, R20, R0, 0x1, P0 ;  /* 0x0000000014117211 */ /* 0x000fe400000f0eff */
[----:B------:R0:W3:Y:S04]  /*1250*/  LDG.E.U16 R20, desc[UR8][R14.64] ;  /* 0x000000080e147981 */ /* 0x0000e8000c1e1500 */
[----:B------:R1:W2:Y:S01]  /*1260*/  LDG.E.U16 R19, desc[UR8][R16.64] ;  /* 0x0000000810137981 */ /* 0x0002a2000c1e1500 */
[----:B0-----:R-:W-:-:S03]  /*1270*/  LEA R14, P0, R9, R2, 0x1 ;  /* 0x00000002090e7211 */ /* 0x001fc600078008ff */
[----:B------:R0:W-:Y:S01]  /*1280*/  STL [R1+0x630], R27 ;  /* 0x0006301b01007387 */ /* 0x0001e20000100800 */
[----:B------:R-:W-:Y:S02]  /*1290*/  LEA.HI.X.SX32 R15, R9, R0, 0x1, P0 ;  /* 0x00000000090f7211 */ /* 0x000fe400000f0eff */
[C---:B-1----:R-:W-:Y:S01]  /*12a0*/  LEA R16, P1, R18.reuse, R2, 0x1 ;  /* 0x0000000212107211 */ /* 0x042fe200078208ff */
[----:B------:R1:W2:Y:S03]  /*12b0*/  LDG.E.U16 R9, desc[UR8][R12.64] ;  /* 0x000000080c097981 */ /* 0x0002a6000c1e1500 */
[----:B------:R-:W-:Y:S01]  /*12c0*/  LEA.HI.X.SX32 R17, R18, R0, 0x1, P1 ;  /* 0x0000000012117211 */ /* 0x000fe200008f0eff */
[----:B0-----:R-:W2:Y:S01]  /*12d0*/  LDL.LU R27, [R1+0x50] ;  /* 0x00005000011b7983 */ /* 0x001ea20000300800 */
[----:B------:R-:W-:-:S03]  /*12e0*/  IMAD R25, R4, 0x2, R18 ;  /* 0x0000000204197824 */ /* 0x000fc600078e0212 */
[----:B-----5:R0:W-:Y:S01]  /*12f0*/  STL [R1], R22 ;  /* 0x0000001601007387 */ /* 0x0201e20000100800 */
[----:B-1----:R-:W-:-:S04]  /*1300*/  LEA R12, P0, R5, R2, 0x1 ;  /* 0x00000002050c7211 */ /* 0x002fc800078008ff */
[----:B------:R-:W-:Y:S02]  /*1310*/  LEA.HI.X.SX32 R13, R5, R0, 0x1, P0 ;  /* 0x00000000050d7211 */ /* 0x000fe400000f0eff */
[----:B------:R1:W5:Y:S04]  /*1320*/  LDG.E.U16 R5, desc[UR8][R16.64] ;  /* 0x0000000810057981 */ /* 0x000368000c1e1500 */
[----:B0-----:R0:W2:Y:S01]  /*1330*/  LDG.E.U16 R22, desc[UR8][R14.64] ;  /* 0x000000080e167981 */ /* 0x0010a2000c1e1500 */
[-C--:B-1----:R-:W-:Y:S02]  /*1340*/  LEA R16, P0, R10, R2.reuse, 0x1 ;  /* 0x000000020a107211 */ /* 0x082fe400078008ff */
[----:B0-----:R-:W-:-:S04]  /*1350*/  LEA R14, P1, R7, R2, 0x1 ;  /* 0x00000002070e7211 */ /* 0x001fc800078208ff */
[-C--:B------:R-:W-:Y:S02]  /*1360*/  LEA.HI.X.SX32 R15, R7, R0.reuse, 0x1, P1 ;  /* 0x00000000070f7211 */ /* 0x080fe400008f0eff */
[----:B------:R0:W2:Y:S01]  /*1370*/  LDG.E.U16 R7, desc[UR8][R12.64] ;  /* 0x000000080c077981 */ /* 0x0000a2000c1e1500 */
[----:B------:R-:W-:-:S03]  /*1380*/  LEA.HI.X.SX32 R17, R10, R0, 0x1, P0 ;  /* 0x000000000a117211 */ /* 0x000fc600000f0eff */
[----:B------:R1:W3:Y:S01]  /*1390*/  LDG.E.U16 R18, desc[UR8][R14.64] ;  /* 0x000000080e127981 */ /* 0x0002e2000c1e1500 */
[----:B------:R-:W-:-:S03]  /*13a0*/  IMAD R4, R4, 0x2, R25 ;  /* 0x0000000204047824 */ /* 0x000fc600078e0219 */
[----:B------:R1:W3:Y:S01]  /*13b0*/  LDG.E.U16 R24, desc[UR8][R16.64] ;  /* 0x0000000810187981 */ /* 0x0002e2000c1e1500 */
[-C--:B0-----:R-:W-:Y:S02]  /*13c0*/  LEA R12, P1, R25, R2.reuse, 0x1 ;  /* 0x00000002190c7211 */ /* 0x081fe400078208ff */
[----:B-1----:R-:W-:Y:S02]  /*13d0*/  LEA R14, P0, R3, R2, 0x1 ;  /* 0x00000002030e7211 */ /* 0x002fe400078008ff */
[-C--:B------:R-:W-:Y:S02]  /*13e0*/  LEA.HI.X.SX32 R13, R25, R0.reuse, 0x1, P1 ;  /* 0x00000000190d7211 */ /* 0x080fe400008f0eff */
[----:B------:R-:W-:-:S03]  /*13f0*/  LEA.HI.X.SX32 R15, R3, R0, 0x1, P0 ;  /* 0x00000000030f7211 */ /* 0x000fc600000f0eff */
[----:B------:R0:W4:Y:S04]  /*1400*/  LDG.E.U16 R25, desc[UR8][R12.64] ;  /* 0x000000080c197981 */ /* 0x000128000c1e1500 */
[----:B------:R-:W4:Y:S01]  /*1410*/  LDG.E.U16 R14, desc[UR8][R14.64] ;  /* 0x000000080e0e7981 */ /* 0x000f22000c1e1500 */
[----:B------:R-:W-:-:S04]  /*1420*/  LEA R16, P0, R6, R2, 0x1 ;  /* 0x0000000206107211 */ /* 0x000fc800078008ff */
[----:B------:R-:W-:Y:S02]  /*1430*/  LEA.HI.X.SX32 R17, R6, R0, 0x1, P0 ;  /* 0x0000000006117211 */ /* 0x000fe400000f0eff */
[----:B0-----:R-:W-:-:S03]  /*1440*/  LEA R12, P1, R8, R2, 0x1 ;  /* 0x00000002080c7211 */ /* 0x001fc600078208ff */
[----:B------:R0:W4:Y:S01]  /*1450*/  LDG.E.U16 R16, desc[UR8][R16.64] ;  /* 0x0000000810107981 */ /* 0x000122000c1e1500 */
[----:B------:R-:W-:-:S03]  /*1460*/  LEA.HI.X.SX32 R13, R8, R0, 0x1, P1 ;  /* 0x00000000080d7211 */ /* 0x000fc600008f0eff */
[----:B--2---:R1:W-:Y:S01]  /*1470*/  STL [R1+0x634], R7 ;  /* 0x0006340701007387 */ /* 0x0043e20000100800 */
[----:B0-----:R-:W0:Y:S01]  /*1480*/  S2R R17, SR_TID.X ;  /* 0x0000000000117919 */ /* 0x001e220000002100 */
[----:B------:R-:W2:Y:S01]  /*1490*/  S2UR UR6, SR_CgaCtaId ;  /* 0x00000000000679c3 */ /* 0x000ea20000008800 */
[-C--:B------:R-:W-:Y:S01]  /*14a0*/  LEA R10, P0, R11, R2.reuse, 0x1 ;  /* 0x000000020b0a7211 */ /* 0x080fe200078008ff */
[----:B------:R-:W-:Y:S01]  /*14b0*/  UMOV UR4, 0x400 ;  /* 0x0000040000047882 */ /* 0x000fe20000000000 */
[----:B------:R-:W5:Y:S04]  /*14c0*/  LDG.E.U16 R12, desc[UR8][R12.64] ;  /* 0x000000080c0c7981 */ /* 0x000f68000c1e1500 */
[----:B-1----:R-:W5:Y:S04]  /*14d0*/  LDL.LU R7, [R1+0x64] ;  /* 0x0000640001077983 */ /* 0x002f680000300800 */
[----:B---3--:R1:W-:Y:S04]  /*14e0*/  STL [R1+0x638], R18 ;  /* 0x0006381201007387 */ /* 0x0083e80000100800 */
[----:B-1----:R-:W3:Y:S04]  /*14f0*/  LDL.LU R18, [R1+0x70] ;  /* 0x0000700001127983 */ /* 0x002ee80000300800 */
[----:B------:R1:W-:Y:S04]  /*1500*/  STL [R1+0x63c], R24 ;  /* 0x00063c1801007387 */ /* 0x0003e80000100800 */
[----:B-1----:R-:W3:Y:S04]  /*1510*/  LDL.LU R24, [R1+0x74] ;  /* 0x0000740001187983 */ /* 0x002ee80000300800 */
[----:B----4-:R1:W-:Y:S04]  /*1520*/  STL [R1+0x640], R25 ;  /* 0x0006401901007387 */ /* 0x0103e80000100800 */
[----:B-1----:R-:W4:Y:S04]  /*1530*/  LDL.LU R25, [R1+0x78] ;  /* 0x0000780001197983 */ /* 0x002f280000300800 */
[----:B------:R-:W3:Y:S04]  /*1540*/  LDL.LU R6, [R1+0x4c] ;  /* 0x00004c0001067983 */ /* 0x000ee80000300800 */
[----:B------:R-:W4:Y:S04]  /*1550*/  LDL.LU R15, [R1+0x58] ;  /* 0x00005800010f7983 */ /* 0x000f280000300800 */
[----:B------:R1:W-:Y:S04]  /*1560*/  STL [R1+0x644], R14 ;  /* 0x0006440e01007387 */ /* 0x0003e80000100800 */
[----:B-1----:R-:W5:Y:S04]  /*1570*/  LDL.LU R14, [R1+0x80] ;  /* 0x00008000010e7983 */ /* 0x002f680000300800 */
[----:B------:R-:W5:Y:S01]  /*1580*/  LDL.LU R8, [R1+0x60] ;  /* 0x0000600001087983 */ /* 0x000f620000300800 */
[----:B------:R-:W-:-:S04]  /*1590*/  LEA R2, P1, R4, R2, 0x1 ;  /* 0x0000000204027211 */ /* 0x000fc800078208ff */
[-C--:B------:R-:W-:Y:S02]  /*15a0*/  LEA.HI.X.SX32 R3, R4, R0.reuse, 0x1, P1 ;  /* 0x0000000004037211 */ /* 0x080fe400008f0eff */
[----:B------:R-:W-:Y:S01]  /*15b0*/  LEA.HI.X.SX32 R11, R11, R0, 0x1, P0 ;  /* 0x000000000b0b7211 */ /* 0x000fe200000f0eff */
[----:B--2---:R-:W-:Y:S01]  /*15c0*/  ULEA UR6, UR6, UR4, 0x18 ;  /* 0x0000000406067291 */ /* 0x004fe2000f8ec0ff */
[----:B0-----:R-:W-:Y:S01]  /*15d0*/  LOP3.LUT R0, R17, 0xff, RZ, 0xc0, !PT ;  /* 0x000000ff11007812 */ /* 0x001fe200078ec0ff */
[----:B------:R0:W2:Y:S03]  /*15e0*/  LDG.E.U16 R2, desc[UR8][R2.64] ;  /* 0x0000000802027981 */ /* 0x0000a6000c1e1500 */
[----:B------:R-:W-:Y:S01]  /*15f0*/  SHF.L.U32 R0, R0, 0x1, RZ ;  /* 0x0000000100007819 */ /* 0x000fe200000006ff */
[----:B------:R-:W2:Y:S04]  /*1600*/  LDL.LU R4, [R1+0x88] ;  /* 0x0000880001047983 */ /* 0x000ea80000300800 */
[----:B------:R-:W2:Y:S01]  /*1610*/  LDL.LU R13, [R1+0x8c] ;  /* 0x00008c00010d7983 */ /* 0x000ea20000300800 */
[----:B0-----:R-:W-:-:S03]  /*1620*/  SHF.R.S32.HI R3, RZ, 0x8, R17 ;  /* 0x00000008ff037819 */ /* 0x001fc60000011411 */
[----:B------:R-:W2:Y:S01]  /*1630*/  LDG.E.U16 R10, desc[UR8][R10.64] ;  /* 0x000000080a0a7981 */ /* 0x000ea2000c1e1500 */
[----:B------:R-:W-:-:S04]  /*1640*/  SGXT R3, R3, 0x1 ;  /* 0x000000010303781a */ /* 0x000fc80000000200 */
[----:B------:R-:W-:Y:S01]  /*1650*/  LOP3.LUT R0, R0, 0x210, R3, 0x78, !PT ;  /* 0x0000021000007812 */ /* 0x000fe200078e7803 */
[----:B------:R-:W2:Y:S04]  /*1660*/  LDL.LU R11, [R1+0xc] ;  /* 0x00000c00010b7983 */ /* 0x000ea80000300800 */
[----:B------:R-:W2:Y:S04]  /*1670*/  LDL.LU R3, [R1+0x1c] ;  /* 0x00001c0001037983 */ /* 0x000ea80000300800 */
[----:B------:R-:W-:Y:S04]  /*1680*/  STS.U16 [R0+UR6+0x3000], R29 ;  /* 0x0030001d00007988 */ /* 0x000fe80008000406 */
[----:B---3--:R-:W-:Y:S04]  /*1690*/  STS.U16 [R0+UR6+0x2000], R6 ;  /* 0x0020000600007988 */ /* 0x008fe80008000406 */
[----:B----4-:R-:W-:Y:S04]  /*16a0*/  STS.U16 [R0+UR6+0x1000], R15 ;  /* 0x0010000f00007988 */ /* 0x010fe80008000406 */
[----:B-----5:R0:W-:Y:S04]  /*16b0*/  STS.U16 [R0+UR6], R8 ;  /* 0x0000000800007988 */ /* 0x0201e80008000406 */
[----:B0-----:R-:W3:Y:S04]  /*16c0*/  LDL.LU R8, [R1+0x38] ;  /* 0x0000380001087983 */ /* 0x001ee80000300800 */
[----:B------:R-:W4:Y:S04]  /*16d0*/  LDL.LU R15, [R1+0x18] ;  /* 0x00001800010f7983 */ /* 0x000f280000300800 */
[----:B------:R-:W5:Y:S04]  /*16e0*/  LDL.LU R6, [R1+0x8] ;  /* 0x0000080001067983 */ /* 0x000f680000300800 */
[----:B------:R-:W2:Y:S04]  /*16f0*/  LDL.LU R29, [R1+0x65c] ;  /* 0x00065c00011d7983 */ /* 0x000ea80000300800 */
[----:B--2---:R0:W-:Y:S04]  /*1700*/  STS.U16 [R0+UR6+0x4000], R29 ;  /* 0x0040001d00007988 */ /* 0x0041e80008000406 */
[----:B0-----:R-:W2:Y:S04]  /*1710*/  LDL.LU R29, [R1+0x658] ;  /* 0x00065800011d7983 */ /* 0x001ea80000300800 */
[----:B--2---:R0:W-:Y:S04]  /*1720*/  STS.U16 [R0+UR6+0x5000], R29 ;  /* 0x0050001d00007988 */ /* 0x0041e80008000406 */
[----:B0-----:R-:W2:Y:S04]  /*1730*/  LDL.LU R29, [R1+0x654] ;  /* 0x00065400011d7983 */ /* 0x001ea80000300800 */
[----:B--2---:R0:W-:Y:S04]  /*1740*/  STS.U16 [R0+UR6+0x6000], R29 ;  /* 0x0060001d00007988 */ /* 0x0041e80008000406 */
[----:B0-----:R-:W2:Y:S04]  /*1750*/  LDL.LU R29, [R1+0x650] ;  /* 0x00065000011d7983 */ /* 0x001ea80000300800 */
[----:B--2---:R0:W-:Y:S04]  /*1760*/  STS.U16 [R0+UR6+0x7000], R29 ;  /* 0x0070001d00007988 */ /* 0x0041e80008000406 */
[----:B0-----:R-:W2:Y:S04]  /*1770*/  LDL.LU R29, [R1+0x64c] ;  /* 0x00064c00011d7983 */ /* 0x001ea80000300800 */
[----:B------:R-:W-:Y:S04]  /*1780*/  STS.U16 [R0+UR6+0x9000], R3 ;  /* 0x0090000300007988 */ /* 0x000fe80008000406 */
[----:B--2---:R0:W-:Y:S04]  /*1790*/  STS.U16 [R0+UR6+0x8000], R29 ;  /* 0x0080001d00007988 */ /* 0x0041e80008000406 */
[----:B0-----:R-:W2:Y:S01]  /*17a0*/  LDL.LU R29, [R1+0x648] ;  /* 0x00064800011d7983 */ /* 0x001ea20000300800 */
[----:B------:R-:W-:-:S03]  /*17b0*/  LOP3.LUT R3, R0, 0x20, RZ, 0x3c, !PT ;  /* 0x0000002000037812 */ /* 0x000fc600078e3cff */
[----:B------:R-:W-:Y:S04]  /*17c0*/  STS.U16 [R0+UR6+0xa000], R11 ;  /* 0x00a0000b00007988 */ /* 0x000fe80008000406 */
[----:B------:R-:W-:Y:S04]  /*17d0*/  STS.U16 [R0+UR6+0xc000], R26 ;  /* 0x00c0001a00007988 */ /* 0x000fe80008000406 */
[----:B------:R-:W-:Y:S04]  /*17e0*/  STS.U16 [R0+UR6+0xd000], R23 ;  /* 0x00d0001700007988 */ /* 0x000fe80008000406 */
[----:B------:R-:W-:Y:S04]  /*17f0*/  STS.U16 [R0+UR6+0xe000], R21 ;  /* 0x00e0001500007988 */ /* 0x000fe80008000406 */
[----:B------:R-:W-:Y:S04]  /*1800*/  STS.U16 [R0+UR6+0xf000], R20 ;  /* 0x00f0001400007988 */ /* 0x000fe80008000406 */
[----:B--2---:R-:W-:Y:S04]  /*1810*/  STS.U16 [R0+UR6+0xb000], R29 ;  /* 0x00b0001d00007988 */ /* 0x004fe80008000406 */
[----:B------:R0:W-:Y:S04]  /*1820*/  STS.U16 [R3+UR6+0x2400], R14 ;  /* 0x0024000e03007988 */ /* 0x0001e80008000406 */
[----:B------:R1:W-:Y:S04]  /*1830*/  STS.U16 [R3+UR6+0x3400], R25 ;  /* 0x0034001903007988 */ /* 0x0003e80008000406 */
[----:B------:R2:W-:Y:S04]  /*1840*/  STS.U16 [R3+UR6+0x4400], R24 ;  /* 0x0044001803007988 */ /* 0x0005e80008000406 */
[----:B0-----:R-:W5:Y:S04]  /*1850*/  LDL.LU R14, [R1+0xac] ;  /* 0x0000ac00010e7983 */ /* 0x001f680000300800 */
[----:B-1----:R-:W5:Y:S04]  /*1860*/  LDL.LU R25, [R1+0xa4] ;  /* 0x0000a40001197983 */ /* 0x002f680000300800 */
[----:B------:R0:W-:Y:S04]  /*1870*/  STS.U16 [R3+UR6+0x5400], R18 ;  /* 0x0054001203007988 */ /* 0x0001e80008000406 */
[----:B--2---:R-:W2:Y:S04]  /*1880*/  LDL.LU R24, [R1+0x9c] ;  /* 0x00009c0001187983 */ /* 0x004ea80000300800 */
[----:B------:R1:W-:Y:S04]  /*1890*/  STS.U16 [R3+UR6+0x6400], R7 ;  /* 0x0064000703007988 */ /* 0x0003e80008000406 */
[----:B0-----:R-:W2:Y:S04]  /*18a0*/  LDL.LU R18, [R1+0x94] ;  /* 0x0000940001127983 */ /* 0x001ea80000300800 */
[----:B------:R0:W-:Y:S04]  /*18b0*/  STS.U16 [R3+UR6+0x7400], R27 ;  /* 0x0074001b03007988 */ /* 0x0001e80008000406 */
[----:B-1----:R-:W2:Y:S04]  /*18c0*/  LDL.LU R7, [R1+0x84] ;  /* 0x0000840001077983 */ /* 0x002ea80000300800 */
[----:B0-----:R-:W2:Y:S04]  /*18d0*/  LDL.LU R27, [R1+0x6c] ;  /* 0x00006c00011b7983 */ /* 0x001ea80000300800 */
[----:B------:R-:W2:Y:S04]  /*18e0*/  LDL.LU R20, [R1+0xa0] ;  /* 0x0000a00001147983 */ /* 0x000ea80000300800 */
[----:B------:R-:W2:Y:S04]  /*18f0*/  LDL.LU R21, [R1+0x98] ;  /* 0x0000980001157983 */ /* 0x000ea80000300800 */
[----:B------:R-:W2:Y:S04]  /*1900*/  LDL.LU R23, [R1+0x90] ;  /* 0x0000900001177983 */ /* 0x000ea80000300800 */
[----:B------:R-:W2:Y:S04]  /*1910*/  LDL.LU R26, [R1+0x7c] ;  /* 0x00007c00011a7983 */ /* 0x000ea80000300800 */
[----:B------:R-:W2:Y:S04]  /*1920*/  LDL.LU R29, [R1+0x68] ;  /* 0x00006800011d7983 */ /* 0x000ea80000300800 */
[----:B------:R0:W-:Y:S04]  /*1930*/  STS.U16 [R3+UR6+0x400], R13 ;  /* 0x0004000d03007988 */ /* 0x0001e80008000406 */
[----:B------:R-:W2:Y:S04]  /*1940*/  LDL.LU R11, [R1+0x54] ;  /* 0x00005400010b7983 */ /* 0x000ea80000300800 */
[----:B---3--:R1:W-:Y:S04]  /*1950*/  STS.U16 [R3+UR6+0x8400], R8 ;  /* 0x0084000803007988 */ /* 0x0083e80008000406 */
[----:B0-----:R-:W3:Y:S04]  /*1960*/  LDL.LU R13, [R1+0x3c] ;  /* 0x00003c00010d7983 */ /* 0x001ee80000300800 */
[----:B----4-:R0:W-:Y:S04]  /*1970*/  STS.U16 [R3+UR6+0x9400], R15 ;  /* 0x0094000f03007988 */ /* 0x0101e80008000406 */
[----:B-1----:R-:W4:Y:S04]  /*1980*/  LDL.LU R8, [R1+0x20] ;  /* 0x0000200001087983 */ /* 0x002f280000300800 */
[----:B-----5:R1:W-:Y:S04]  /*1990*/  STS.U16 [R3+UR6+0xa400], R6 ;  /* 0x00a4000603007988 */ /* 0x0203e80008000406 */
[----:B0-----:R-:W5:Y:S04]  /*19a0*/  LDL.LU R15, [R1+0x10] ;  /* 0x00001000010f7983 */ /* 0x001f680000300800 */
[----:B------:R0:W-:Y:S04]  /*19b0*/  STS.U16 [R3+UR6+0x1400], R4 ;  /* 0x0014000403007988 */ /* 0x0001e80008000406 */
[----:B-1----:R-:W3:Y:S04]  /*19c0*/  LDL.LU R6, [R1] ;  /* 0x0000000001067983 */ /* 0x002ee80000300800 */
[----:B------:R1:W-:Y:S01]  /*19d0*/  STS.U16 [R3+UR6+0xb400], R28 ;  /* 0x00b4001c03007988 */ /* 0x0003e20008000406 */
[----:B0-----:R-:W-:-:S03]  /*19e0*/  LOP3.LUT R4, R0, 0x40, RZ, 0x3c, !PT ;  /* 0x0000004000047812 */ /* 0x001fc600078e3cff */
[----:B------:R0:W-:Y:S04]  /*19f0*/  STS.U16 [R3+UR6+0xc400], R19 ;  /* 0x00c4001303007988 */ /* 0x0001e80008000406 */
[----:B------:R0:W-:Y:S04]  /*1a00*/  STS.U16 [R3+UR6+0xd400], R9 ;  /* 0x00d4000903007988 */ /* 0x0001e80008000406 */
[----:B-1----:R-:W3:Y:S04]  /*1a10*/  LDL.LU R28, [R1+0xa8] ;  /* 0x0000a800011c7983 */ /* 0x002ee80000300800 */
[----:B0-----:R-:W3:Y:S04]  /*1a20*/  LDL.LU R19, [R1+0x4] ;  /* 0x0000040001137983 */ /* 0x001ee80000300800 */
[----:B------:R-:W4:Y:S04]  /*1a30*/  LDL.LU R9, [R1+0x14] ;  /* 0x0000140001097983 */ /* 0x000f280000300800 */
[----:B------:R0:W-:Y:S04]  /*1a40*/  STS.U16 [R3+UR6+0xe400], R22 ;  /* 0x00e4001603007988 */ /* 0x0001e80008000406 */
[----:B------:R1:W-:Y:S04]  /*1a50*/  STS.U16 [R3+UR6+0xf400], R5 ;  /* 0x00f4000503007988 */ /* 0x0003e80008000406 */
[----:B0-----:R-:W5:Y:S04]  /*1a60*/  LDL.LU R22, [R1+0x24] ;  /* 0x0000240001167983 */ /* 0x001f680000300800 */
[----:B-1----:R-:W5:Y:S04]  /*1a70*/  LDL.LU R5, [R1+0x5c] ;  /* 0x00005c0001057983 */ /* 0x002f680000300800 */
[----:B------:R-:W5:Y:S04]  /*1a80*/  LDL.LU R3, [R1+0x48] ;  /* 0x0000480001037983 */ /* 0x000f680000300800 */
[----:B------:R0:W-:Y:S04]  /*1a90*/  STS.U16 [R4+UR6+0x800], R14 ;  /* 0x0008000e04007988 */ /* 0x0001e80008000406 */
[----:B------:R1:W-:Y:S04]  /*1aa0*/  STS.U16 [R4+UR6+0x1800], R25 ;  /* 0x0018001904007988 */ /* 0x0003e80008000406 */
[----:B0-----:R-:W5:Y:S04]  /*1ab0*/  LDL.LU R14, [R1+0x644] ;  /* 0x00064400010e7983 */ /* 0x001f680000300800 */
[----:B-1----:R-:W5:Y:S04]  /*1ac0*/  LDL.LU R25, [R1+0x640] ;  /* 0x0006400001197983 */ /* 0x002f680000300800 */
[----:B--2---:R0:W-:Y:S04]  /*1ad0*/  STS.U16 [R4+UR6+0x2800], R24 ;  /* 0x0028001804007988 */ /* 0x0041e80008000406 */
[----:B------:R1:W-:Y:S04]  /*1ae0*/  STS.U16 [R4+UR6+0x3800], R18 ;  /* 0x0038001204007988 */ /* 0x0003e80008000406 */
[----:B0-----:R-:W2:Y:S04]  /*1af0*/  LDL.LU R24, [R1+0x63c] ;  /* 0x00063c0001187983 */ /* 0x001ea80000300800 */
[----:B-1----:R-:W2:Y:S04]  /*1b00*/  LDL.LU R18, [R1+0x638] ;  /* 0x0006380001127983 */ /* 0x002ea80000300800 */
[----:B------:R0:W-:Y:S04]  /*1b10*/  STS.U16 [R4+UR6+0x4800], R7 ;  /* 0x0048000704007988 */ /* 0x0001e80008000406 */
[----:B------:R1:W-:Y:S04]  /*1b20*/  STS.U16 [R4+UR6+0x5800], R27 ;  /* 0x0058001b04007988 */ /* 0x0003e80008000406 */
[----:B0-----:R-:W2:Y:S04]  /*1b30*/  LDL.LU R7, [R1+0x634] ;  /* 0x0006340001077983 */ /* 0x001ea80000300800 */
[----:B-1----:R-:W2:Y:S04]  /*1b40*/  LDL.LU R27, [R1+0x630] ;  /* 0x00063000011b7983 */ /* 0x002ea80000300800 */
[----:B---3--:R-:W-:Y:S04]  /*1b50*/  STS.U16 [R4+UR6+0xa800], R19 ;  /* 0x00a8001304007988 */ /* 0x008fe80008000406 */
[----:B----4-:R-:W-:Y:S04]  /*1b60*/  STS.U16 [R4+UR6+0x9800], R9 ;  /* 0x0098000904007988 */ /* 0x010fe80008000406 */
[----:B-----5:R-:W-:Y:S04]  /*1b70*/  STS.U16 [R4+UR6+0x8800], R22 ;  /* 0x0088001604007988 */ /* 0x020fe80008000406 */
[----:B------:R0:W-:Y:S04]  /*1b80*/  STS.U16 [R4+UR6+0x7800], R3 ;  /* 0x0078000304007988 */ /* 0x0001e80008000406 */
[----:B------:R-:W-:Y:S01]  /*1b90*/  STS.U16 [R4+UR6+0x6800], R5 ;  /* 0x0068000504007988 */ /* 0x000fe20008000406 */
[----:B0-----:R-:W-:Y:S01]  /*1ba0*/  LOP3.LUT R3, R0, 0x60, RZ, 0x3c, !PT ;  /* 0x0000006000037812 */ /* 0x001fe200078e3cff */
[----:B------:R-:W-:-:S05]  /*1bb0*/  IMAD.MOV.U32 R0, RZ, RZ, -0x800000 ;  /* 0xff800000ff007424 */ /* 0x000fca00078e00ff */
[----:B------:R-:W-:Y:S04]  /*1bc0*/  STL [R1+0x114], R0 ;  /* 0x0001140001007387 */ /* 0x000fe80000100800 */
[----:B------:R-:W-:Y:S04]  /*1bd0*/  STS.U16 [R4+UR6+0xf800], R25 ;  /* 0x00f8001904007988 */ /* 0x000fe80008000406 */
[----:B--2---:R-:W-:Y:S04]  /*1be0*/  STS.U16 [R4+UR6+0xe800], R24 ;  /* 0x00e8001804007988 */ /* 0x004fe80008000406 */
[----:B------:R-:W-:Y:S04]  /*1bf0*/  STS.U16 [R4+UR6+0xd800], R18 ;  /* 0x00d8001204007988 */ /* 0x000fe80008000406 */
        /* <DEDUP_REMOVED lines=17> */
[----:B------:R0:W-:Y:S02]  /*1d10*/  STS.U16 [R3+UR6+0xfc00], R2 ;  /* 0x00fc000203007988 */ /* 0x0001e40008000406 */
[----:B0-----:R-:W-:Y:S01]  /*1d20*/  IMAD.MOV.U32 R3, RZ, RZ, 0x3f800000 ;  /* 0x3f800000ff037424 */ /* 0x001fe200078e00ff */
[----:B------:R-:W-:-:S04]  /*1d30*/  MOV R2, 0x3f800000 ;  /* 0x3f80000000027802 */ /* 0x000fc80000000f00 */
[----:B------:R-:W-:Y:S04]  /*1d40*/  STL [R1+0x410], R3 ;  /* 0x0004100301007387 */ /* 0x000fe80000100800 */
[----:B------:R-:W-:Y:S04]  /*1d50*/  STL [R1+0x418], R2 ;  /* 0x0004180201007387 */ /* 0x000fe80000100800 */
[----:B------:R-:W-:Y:S04]  /*1d60*/  STL [R1+0x230], RZ ;  /* 0x000230ff01007387 */ /* 0x000fe80000100800 */
[----:B------:R0:W-:Y:S04]  /*1d70*/  STL [R1+0x110], R0 ;  /* 0x0001100001007387 */ /* 0x0001e80000100800 */
[----:B------:R1:W-:Y:S04]  /*1d80*/  STL [R1+0x234], RZ ;  /* 0x000234ff01007387 */ /* 0x0003e80000100800 */
        /* <DEDUP_REMOVED lines=25> */
[----:B------:R1:W-:Y:S01]  /*1f20*/  STL [R1+0x2dc], RZ ;  /* 0x0002dcff01007387 */ /* 0x0003e20000100800 */
[----:B------:R-:W0:Y:S03]  /*1f30*/  S2R R6, SR_CTAID.X ;  /* 0x0000000000067919 */ /* 0x000e260000002500 */
        /* <DEDUP_REMOVED lines=28> */
[----:B0-----:R-:W-:-:S03]  /*2100*/  IMAD.SHL.U32 R0, R6, 0x100, RZ ;  /* 0x0000010006007824 */ /* 0x001fc600078e00ff */
[----:B------:R1:W-:Y:S04]  /*2110*/  STL [R1+0x340], RZ ;  /* 0x000340ff01007387 */ /* 0x0003e80000100800 */
[----:B------:R1:W-:Y:S04]  /*2120*/  STL [R1+0x344], RZ ;  /* 0x000344ff01007387 */ /* 0x0003e80000100800 */
[----:B------:R1:W-:Y:S04]  /*2130*/  STL [R1+0x348], RZ ;  /* 0x000348ff01007387 */ /* 0x0003e80000100800 */
[----:B------:R1:W-:Y:S01]  /*2140*/  STL [R1+0x34c], RZ ;  /* 0x00034cff01007387 */ /* 0x0003e20000100800 */
[----:B------:R-:W-:-:S03]  /*2150*/  VIADD R2, R0, 0x100 ;  /* 0x0000010000027836 */ /* 0x000fc60000000000 */
[----:B------:R1:W-:Y:S04]  /*2160*/  STL [R1+0x350], RZ ;  /* 0x000350ff01007387 */ /* 0x0003e80000100800 */
[----:B------:R1:W-:Y:S04]  /*2170*/  STL [R1+0x354], RZ ;  /* 0x000354ff01007387 */ /* 0x0003e80000100800 */
[----:B------:R1:W-:Y:S04]  /*2180*/  STL [R1+0x358], RZ ;  /* 0x000358ff01007387 */ /* 0x0003e80000100800 */
[----:B------:R1:W-:Y:S01]  /*2190*/  STL [R1+0x35c], RZ ;  /* 0x00035cff01007387 */ /* 0x0003e20000100800 */
[----:B------:R-:W-:-:S02]  /*21a0*/  ISETP.GE.AND P0, PT, R2, 0x1, PT ;  /* 0x000000010200780c */ /* 0x000fc40003f06270 */
[----:B------:R-:W-:-:S11]  /*21b0*/  LOP3.LUT R2, R17, 0x1ff, RZ, 0xc0, !PT ;  /* 0x000001ff11027812 */ /* 0x000fd600078ec0ff */
[----:B-1----:R-:W-:Y:S05]  /*21c0*/  @!P0 BRA `(.L_x_0) ;  /* 0x0000015c00688947 */ /* 0x002fea0003800000 */
[----:B------:R-:W0:Y:S01]  /*21d0*/  LDC.64 R4, c[0x0][0x3c0] ;  /* 0x0000f000ff047b82 */ /* 0x000e220000000a00 */
[----:B------:R-:W1:Y:S01]  /*21e0*/  LDCU UR4, c[0x0][0x3c8] ;  /* 0x00007900ff0477ac */ /* 0x000e620008000800 */
[----:B------:R-:W-:Y:S01]  /*21f0*/  LOP3.LUT R3, R17, 0x180, RZ, 0xc0, !PT ;  /* 0x0000018011037812 */ /* 0x000fe200078ec0ff */
[----:B------:R-:W-:Y:S01]  /*2200*/  IMAD.SHL.U32 R8, R2, 0x2, RZ ;  /* 0x0000000202087824 */ /* 0x000fe200078e00ff */
[----:B------:R-:W2:Y:S02]  /*2210*/  LDCU.64 UR10, c[0x0][0x388] ;  /* 0x00007100ff0a77ac */ /* 0x000ea40008000a00 */
[----:B------:R-:W-:Y:S02]  /*2220*/  SHF.R.U32.HI R3, RZ, 0x3, R3 ;  /* 0x00000003ff037819 */ /* 0x000fe40000011603 */
[----:B------:R-:W3:Y:S01]  /*2230*/  LDC.64 R6, c[0x0][0x3d0] ;  /* 0x0000f400ff067b82 */ /* 0x000ee20000000a00 */
[----:B------:R-:W4:Y:S07]  /*2240*/  LDCU.64 UR12, c[0x0][0x390] ;  /* 0x00007200ff0c77ac */ /* 0x000f2e0008000a00 */
[----:B------:R-:W5:Y:S01]  /*2250*/  LDC R2, c[0x0][0x3d8] ;  /* 0x0000f600ff027b82 */ /* 0x000f620000000800 */
[----:B0-----:R0:W-:Y:S01]  /*2260*/  STL [R1+0x414], R5 ;  /* 0x0004140501007387 */ /* 0x0011e20000100800 */
[----:B------:R-:W-:Y:S01]  /*2270*/  IMAD.MOV.U32 R13, RZ, RZ, R5 ;  /* 0x000000ffff0d7224 */ /* 0x000fe200078e0005 */
[----:B------:R-:W-:-:S02]  /*2280*/  MOV R16, R4 ;  /* 0x0000000400107202 */ /* 0x000fc40000000f00 */
[----:B------:R-:W-:Y:S01]  /*2290*/  LOP3.LUT R4, R17, 0x1e0, RZ, 0xc0, !PT ;  /* 0x000001e011047812 */ /* 0x000fe200078ec0ff */
[----:B---3--:R-:W-:Y:S01]  /*22a0*/  IMAD.MOV.U32 R15, RZ, RZ, R6 ;  /* 0x000000ffff0f7224 */ /* 0x008fe200078e0006 */
[--C-:B------:R-:W-:Y:S01]  /*22b0*/  SHF.R.U32.HI R6, RZ, 0x2, R17.reuse ;  /* 0x00000002ff067819 */ /* 0x100fe20000011611 */
[----:B------:R3:W-:Y:S01]  /*22c0*/  STL [R1+0x41c], R7 ;  /* 0x00041c0701007387 */ /* 0x0007e20000100800 */
[----:B0-----:R-:W-:Y:S01]  /*22d0*/  SHF.R.U32.HI R5, RZ, 0x7, R17 ;  /* 0x00000007ff057819 */ /* 0x001fe20000011611 */
[----:B------:R-:W-:Y:S01]  /*22e0*/  IMAD R29, R15, UR7, RZ ;  /* 0x000000070f1d7c24 */ /* 0x000fe2000f8e02ff */
[----:B------:R-:W-:Y:S02]  /*22f0*/  MOV R9, R7 ;  /* 0x0000000700097202 */ /* 0x000fe40000000f00 */
[----:B------:R-:W-:-:S05]  /*2300*/  SGXT.U32 R5, R5, 0x2 ;  /* 0x000000020505781a */ /* 0x000fca0000000000 */
[C---:B------:R-:W-:Y:S01]  /*2310*/  IMAD R10, R5.reuse, R13, RZ ;  /* 0x0000000d050a7224 */ /* 0x040fe200078e02ff */
[----:B---3--:R-:W-:Y:S01]  /*2320*/  SHF.R.U32.HI R7, RZ, 0x1, R4 ;  /* 0x00000001ff077819 */ /* 0x008fe20000011604 */
[----:B-----5:R-:W-:Y:S01]  /*2330*/  IMAD R5, R5, R2, RZ ;  /* 0x0000000205057224 */ /* 0x020fe200078e02ff */
[----:B------:R-:W-:Y:S01]  /*2340*/  SGXT.U32 R4, R6, 0x3 ;  /* 0x000000030604781a */ /* 0x000fe20000000000 */
[----:B------:R-:W-:Y:S01]  /*2350*/  IMAD R11, R13, 0x4, R10 ;  /* 0x000000040d0b7824 */ /* 0x000fe200078e020a */
[----:B------:R-:W-:Y:S02]  /*2360*/  LOP3.LUT R6, R17, 0x7f, RZ, 0xc0, !PT ;  /* 0x0000007f11067812 */ /* 0x000fe400078ec0ff */
[----:B------:R-:W-:Y:S02]  /*2370*/  LOP3.LUT R4, R0, R7, R4, 0xfe, !PT ;  /* 0x0000000700047212 */ /* 0x000fe400078efe04 */
[C---:B------:R-:W-:Y:S02]  /*2380*/  LEA R12, R13.reuse, R11, 0x2 ;  /* 0x0000000b0d0c7211 */ /* 0x040fe400078e10ff */
[----:B------:R-:W-:Y:S01]  /*2390*/  LOP3.LUT R0, R8, R3, RZ, 0x3c, !PT ;  /* 0x0000000308007212 */ /* 0x000fe200078e3cff */
[----:B------:R1:W-:Y:S02]  /*23a0*/  STL [R1+0x244], R4 ;  /* 0x0002440401007387 */ /* 0x0003e40000100800 */
[----:B------:R-:W-:-:S02]  /*23b0*/  IMAD R14, R13, 0x4, R12 ;  /* 0x000000040d0e7824 */ /* 0x000fc400078e020c */
[----:B------:R0:W-:Y:S01]  /*23c0*/  STL [R1], R0 ;  /* 0x0000000001007387 */ /* 0x0001e20000100800 */
[C---:B-1----:R-:W-:Y:S02]  /*23d0*/  IMAD R4, R6.reuse, UR4, RZ ;  /* 0x0000000406047c24 */ /* 0x042fe4000f8e02ff */
[----:B------:R-:W-:Y:S02]  /*23e0*/  IMAD R6, R6, R9, RZ ;  /* 0x0000000906067224 */ /* 0x000fe400078e02ff */
[----:B0-----:R-:W-:Y:S01]  /*23f0*/  IMAD R0, R16, UR7, RZ ;  /* 0x0000000710007c24 */ /* 0x001fe2000f8e02ff */
[----:B------:R-:W-:Y:S01]  /*2400*/  SHF.L.U32 R8, R4, 0x1, RZ ;  /* 0x0000000104087819 */ /* 0x000fe200000006ff */
[C---:B------:R-:W-:Y:S02]  /*2410*/  IMAD R16, R13.reuse, 0x4, R14 ;  /* 0x000000040d107824 */ /* 0x040fe400078e020e */
[----:B------:R-:W-:Y:S02]  /*2420*/  IMAD.SHL.U32 R3, R0, 0x2, RZ ;  /* 0x0000000200037824 */ /* 0x000fe400078e00ff */
[----:B------:R-:W-:-:S02]  /*2430*/  IMAD R18, R13, 0x4, R16 ;  /* 0x000000040d127824 */ /* 0x000fc400078e0210 */
[----:B------:R-:W-:Y:S01]  /*2440*/  IMAD.HI R7, R4, 0x2, RZ ;  /* 0x0000000204077827 */ /* 0x000fe200078e02ff */
[----:B--2---:R-:W-:Y:S01]  /*2450*/  IADD3 R3, P0, P1, R8, UR10, R3 ;  /* 0x0000000a08037c10 */ /* 0x004fe2000f91e003 */
[----:B------:R-:W-:Y:S01]  /*2460*/  UMOV UR4, URZ ;  /* 0x000000ff00047c82 */ /* 0x000fe20008000000 */
[C---:B------:R-:W-:Y:S01]  /*2470*/  LEA R20, R13.reuse, R18, 0x2 ;  /* 0x000000120d147211 */ /* 0x040fe200078e10ff */
[----:B------:R-:W-:Y:S01]  /*2480*/  IMAD.HI R4, R0, 0x2, RZ ;  /* 0x0000000200047827 */ /* 0x000fe200078e02ff */
[----:B------:R-:W-:Y:S01]  /*2490*/  LEA R28, P2, R10, R3, 0x1 ;  /* 0x000000030a1c7211 */ /* 0x000fe200078408ff */
[----:B------:R-:W0:Y:S01]  /*24a0*/  LDCU UR10, c[0x0][0x3a8] ;  /* 0x00007500ff0a77ac */ /* 0x000e220008000800 */
[----:B------:R-:W-:Y:S01]  /*24b0*/  LEA R22, R13, R20, 0x2 ;  /* 0x000000140d167211 */ /* 0x000fe200078e10ff */
[C---:B------:R-:W-:Y:S01]  /*24c0*/  IMAD.SHL.U32 R0, R29.reuse, 0x2, RZ ;  /* 0x000000021d007824 */ /* 0x040fe200078e00ff */
[----:B------:R1:W-:Y:S01]  /*24d0*/  STL [R1+0x67c], R20 ;  /* 0x00067c1401007387 */ /* 0x0003e20000100800 */
[----:B------:R-:W-:Y:S01]  /*24e0*/  IMAD.HI R29, R29, 0x2, RZ ;  /* 0x000000021d1d7827 */ /* 0x000fe200078e02ff */
[----:B------:R-:W-:-:S03]  /*24f0*/  IADD3.X R4, PT, PT, R7, UR11, R4, P0, P1 ;  /* 0x0000000b07047c10 */ /* 0x000fc600087e2404 */
[C---:B------:R-:W-:Y:S01]  /*2500*/  IMAD.SHL.U32 R9, R6.reuse, 0x2, RZ ;  /* 0x0000000206097824 */ /* 0x040fe200078e00ff */
[----:B------:R2:W-:Y:S01]  /*2510*/  STL [R1+0x678], R29 ;  /* 0x0006781d01007387 */ /* 0x0005e20000100800 */
[----:B------:R-:W-:Y:S01]  /*2520*/  IMAD.HI R6, R6, 0x2, RZ ;  /* 0x0000000206067827 */ /* 0x000fe200078e02ff */
[----:B-1----:R-:W-:-:S03]  /*2530*/  LEA R20, P3, R11, R3, 0x1 ;  /* 0x000000030b147211 */ /* 0x002fc600078608ff */
[C---:B------:R-:W-:Y:S01]  /*2540*/  IMAD R7, R2.reuse, 0x4, R5 ;  /* 0x0000000402077824 */ /* 0x040fe200078e0205 */
[----:B----4-:R-:W-:Y:S01]  /*2550*/  IADD3 R0, P0, P1, R9, UR12, R0 ;  /* 0x0000000c09007c10 */ /* 0x010fe2000f91e000 */
[----:B------:R-:W-:Y:S01]  /*2560*/  IMAD R24, R13, 0x4, R22 ;  /* 0x000000040d187824 */ /* 0x000fe200078e0216 */
[-C--:B------:R-:W-:Y:S01]  /*2570*/  LEA.HI.X.SX32 R21, R11, R4.reuse, 0x1, P3 ;  /* 0x000000040b157211 */ /* 0x080fe200018f0eff */
[----:B------:R-:W-:Y:S01]  /*2580*/  IMAD R8, R2, 0x4, R7 ;  /* 0x0000000402087824 */ /* 0x000fe200078e0207 */
[----:B--2---:R-:W-:Y:S01]  /*2590*/  LEA.HI.X.SX32 R29, R10, R4, 0x1, P2 ;  /* 0x000000040a1d7211 */ /* 0x004fe200010f0eff */
[----:B------:R1:W-:Y:S01]  /*25a0*/  STL.64 [R1+0x638], R6 ;  /* 0x0006380601007387 */ /* 0x0003e20000100a00 */
[----:B------:R-:W-:Y:S01]  /*25b0*/  LEA R26, R13, R24, 0x2 ;  /* 0x000000180d1a7211 */ /* 0x000fe200078e10ff */
[----:B------:R-:W-:Y:S02]  /*25c0*/  IMAD R11, R2, 0x4, R8 ;  /* 0x00000004020b7824 */ /* 0x000fe400078e0208 */
[----:B------:R2:W-:Y:S04]  /*25d0*/  STL.64 [R1+0x618], R28 ;  /* 0x0006181c01007387 */ /* 0x0005e80000100a00 */
[----:B------:R3:W-:Y:S01]  /*25e0*/  STL.64 [R1+0x610], R20 ;  /* 0x0006101401007387 */ /* 0x0007e20000100a00 */
[----:B-1----:R-:W-:-:S02]  /*25f0*/  IMAD.MOV.U32 R7, RZ, RZ, R13 ;  /* 0x000000ffff077224 */ /* 0x002fc400078e000d */
[----:B------:R-:W-:Y:S01]  /*2600*/  IMAD R13, R2, 0x4, R11 ;  /* 0x00000004020d7824 */ /* 0x000fe200078e020b */
[-C--:B--2---:R-:W-:Y:S02]  /*2610*/  LEA R28, P2, R12, R3.reuse, 0x1 ;  /* 0x000000030c1c7211 */ /* 0x084fe400078408ff */
[C---:B------:R-:W-:Y:S02]  /*2620*/  LEA R9, R7.reuse, R26, 0x2 ;  /* 0x0000001a07097211 */ /* 0x040fe400078e10ff */
[----:B---3--:R-:W-:Y:S02]  /*2630*/  LEA R20, P3, R14, R3, 0x1 ;  /* 0x000000030e147211 */ /* 0x008fe400078608ff */
[-C--:B------:R-:W-:Y:S01]  /*2640*/  LEA.HI.X.SX32 R29, R12, R4.reuse, 0x1, P2 ;  /* 0x000000040c1d7211 */ /* 0x080fe200010f0eff */
[C---:B------:R-:W-:Y:S01]  /*2650*/  IMAD R10, R7.reuse, 0x4, R9 ;  /* 0x00000004070a7824 */ /* 0x040fe200078e0209 */
[----:B------:R-:W-:Y:S02]  /*2660*/  LEA.HI.X.SX32 R21, R14, R4, 0x1, P3 ;  /* 0x000000040e157211 */ /* 0x000fe400018f0eff */
[----:B------:R-:W-:Y:S01]  /*2670*/  LEA R15, R2, R13, 0x2 ;  /* 0x0000000d020f7211 */ /* 0x000fe200078e10ff */
[----:B------:R1:W-:Y:S01]  /*2680*/  STL.64 [R1+0x608], R28 ;  /* 0x0006081c01007387 */ /* 0x0003e20000100a00 */
[----:B------:R-:W-:-:S03]  /*2690*/  LEA R12, R7, R10, 0x2 ;  /* 0x0000000a070c7211 */ /* 0x000fc600078e10ff */
[----:B------:R2:W-:Y:S02]  /*26a0*/  STL.64 [R1+0x600], R20 ;  /* 0x0006001401007387 */ /* 0x0005e40000100a00 */
[----:B------:R-:W-:Y:S01]  /*26b0*/  IMAD R14, R7, 0x4, R12 ;  /* 0x00000004070e7824 */ /* 0x000fe200078e020c */
[-C--:B-1----:R-:W-:Y:S02]  /*26c0*/  LEA R28, P3, R18, R3.reuse, 0x1 ;  /* 0x00000003121c7211 */ /* 0x082fe400078608ff */
[----:B--2---:R-:W-:-:S04]  /*26d0*/  LEA R20, P2, R16, R3, 0x1 ;  /* 0x0000000310147211 */ /* 0x004fc800078408ff */
[----:B------:R-:W-:-:S05]  /*26e0*/  LEA.HI.X.SX32 R21, R16, R4, 0x1, P2 ;  /* 0x0000000410157211 */ /* 0x000fca00010f0eff */
[----:B------:R1:W-:Y:S04]  /*26f0*/  STL.64 [R1+0x5f8], R20 ;  /* 0x0005f81401007387 */ /* 0x0003e80000100a00 */
[----:B-1----:R-:W2:Y:S01]  /*2700*/  LDL.LU R20, [R1+0x67c] ;  /* 0x00067c0001147983 */ /* 0x002ea20000300800 */
[----:B------:R-:W-:Y:S01]  /*2710*/  LEA.HI.X.SX32 R29, R18, R4, 0x1, P3 ;  /* 0x00000004121d7211 */ /* 0x000fe200018f0eff */
[C---:B------:R-:W-:Y:S02]  /*2720*/  IMAD R16, R7.reuse, 0x4, R14 ;  /* 0x0000000407107824 */ /* 0x040fe400078e020e */
[C---:B------:R-:W-:Y:S01]  /*2730*/  IMAD R17, R2.reuse, 0x4, R15 ;  /* 0x0000000402117824 */ /* 0x040fe200078e020f */
[----:B------:R1:W-:Y:S02]  /*2740*/  STL.64 [R1+0x670], R14 ;  /* 0x0006700e01007387 */ /* 0x0003e40000100a00 */
[----:B------:R-:W-:Y:S01]  /*2750*/  LEA R18, R7, R16, 0x2 ;  /* 0x0000001007127211 */ /* 0x000fe200078e10ff */
[C---:B------:R-:W-:Y:S01]  /*2760*/  IMAD R19, R2.reuse, 0x4, R17 ;  /* 0x0000000402137824 */ /* 0x040fe200078e0211 */
[----:B------:R2:W-:Y:S04]  /*2770*/  STL.64 [R1+0x5f0], R28 ;  /* 0x0005f01c01007387 */ /* 0x0005e80000100a00 */
[----:B------:R-:W-:-:S02]  /*2780*/  LEA R21, R2, R19, 0x2 ;  /* 0x0000001302157211 */ /* 0x000fc400078e10ff */
[----:B-1----:R-:W-:-:S03]  /*2790*/  LEA R14, P3, R22, R3, 0x1 ;  /* 0x00000003160e7211 */ /* 0x002fc600078608ff */
[----:B------:R-:W-:Y:S01]  /*27a0*/  IMAD R23, R2, 0x4, R21 ;  /* 0x0000000402177824 */ /* 0x000fe200078e0215 */
[----:B------:R-:W-:-:S03]  /*27b0*/  LEA.HI.X.SX32 R15, R22, R4, 0x1, P3 ;  /* 0x00000004160f7211 */ /* 0x000fc600018f0eff */
[----:B------:R-:W-:-:S05]  /*27c0*/  IMAD R25, R2, 0x4, R23 ;  /* 0x0000000402197824 */ /* 0x000fca00078e0217 */
[----:B------:R-:W-:Y:S02]  /*27d0*/  LEA R27, R2, R25, 0x2 ;  /* 0x00000019021b7211 */ /* 0x000fe400078e10ff */
[----:B--2---:R-:W-:-:S04]  /*27e0*/  LEA R28, P2, R20, R3, 0x1 ;  /* 0x00000003141c7211 */ /* 0x004fc800078408ff */
[----:B------:R-:W-:Y:S01]  /*27f0*/  LEA.HI.X.SX32 R29, R20, R4, 0x1, P2 ;  /* 0x00000004141d7211 */ /* 0x000fe200010f0eff */
[----:B------:R-:W-:-:S04]  /*2800*/  IMAD R20, R7, 0x4, R18 ;  /* 0x0000000407147824 */ /* 0x000fc800078e0212 */
[----:B------:R1:W-:Y:S01]  /*2810*/  STL.64 [R1+0x5e8], R28 ;  /* 0x0005e81c01007387 */ /* 0x0003e20000100a00 */
[----:B------:R-:W-:-:S03]  /*2820*/  IMAD R22, R7, 0x4, R20 ;  /* 0x0000000407167824 */ /* 0x000fc600078e0214 */
[----:B------:R2:W-:Y:S04]  /*2830*/  STL.64 [R1+0x5e0], R14 ;  /* 0x0005e00e01007387 */ /* 0x0005e80000100a00 */
[----:B------:R3:W-:Y:S01]  /*2840*/  STL.64 [R1+0x660], R20 ;  /* 0x0006601401007387 */ /* 0x0007e20000100a00 */
[-C--:B-1----:R-:W-:Y:S02]  /*2850*/  LEA R28, P2, R24, R3.reuse, 0x1 ;  /* 0x00000003181c7211 */ /* 0x082fe400078408ff */
[----:B--2---:R-:W-:Y:S02]  /*2860*/  LEA R14, P3, R26, R3, 0x1 ;  /* 0x000000031a0e7211 */ /* 0x004fe400078608ff */
[----:B------:R-:W-:Y:S02]  /*2870*/  LEA.HI.X.SX32 R29, R24, R4, 0x1, P2 ;  /* 0x00000004181d7211 */ /* 0x000fe400010f0eff */
[----:B------:R-:W-:-:S02]  /*2880*/  LEA R24, R7, R22, 0x2 ;  /* 0x0000001607187211 */ /* 0x000fc400078e10ff */
[----:B------:R-:W-:Y:S01]  /*2890*/  LEA.HI.X.SX32 R15, R26, R4, 0x1, P3 ;  /* 0x000000041a0f7211 */ /* 0x000fe200018f0eff */
[----:B------:R1:W-:Y:S01]  /*28a0*/  STL.64 [R1+0x5d8], R28 ;  /* 0x0005d81c01007387 */ /* 0x0003e20000100a00 */
[----:B---3--:R-:W-:Y:S01]  /*28b0*/  LEA R20, P2, R9, R3, 0x1 ;  /* 0x0000000309147211 */ /* 0x008fe200078408ff */
[C---:B------:R-:W-:Y:S02]  /*28c0*/  IMAD R26, R7.reuse, 0x4, R24 ;  /* 0x00000004071a7824 */ /* 0x040fe400078e0218 */
[----:B-1----:R-:W2:Y:S04]  /*28d0*/  LDL.LU R29, [R1+0x678] ;  /* 0x00067800011d7983 */ /* 0x002ea80000300800 */
[----:B------:R-:W-:Y:S01]  /*28e0*/  STL.64 [R1+0x668], R22 ;  /* 0x0006681601007387 */ /* 0x000fe20000100a00 */
[----:B------:R-:W-:-:S03]  /*28f0*/  IMAD R28, R7, 0x4, R26 ;  /* 0x00000004071c7824 */ /* 0x000fc600078e021a */
[----:B------:R1:W-:Y:S04]  /*2900*/  STL.64 [R1+0x5d0], R14 ;  /* 0x0005d00e01007387 */ /* 0x0003e80000100a00 */
[----:B-1----:R-:W3:Y:S01]  /*2910*/  LDL.LU.64 R14, [R1+0x670] ;  /* 0x00067000010e7983 */ /* 0x002ee20000300a00 */
[----:B------:R-:W-:-:S03]  /*2920*/  LEA R22, P3, R10, R3, 0x1 ;  /* 0x000000030a167211 */ /* 0x000fc600078608ff */
[----:B------:R1:W-:Y:S04]  /*2930*/  STL [R1+0x5c8], R20 ;  /* 0x0005c81401007387 */ /* 0x0003e80000100800 */
[----:B------:R4:W-:Y:S01]  /*2940*/  STL.64 [R1+0x650], R26 ;  /* 0x0006501a01007387 */ /* 0x0009e20000100a00 */
[-C--:B------:R-:W-:Y:S02]  /*2950*/  LEA.HI.X.SX32 R23, R10, R4.reuse, 0x1, P3 ;  /* 0x000000040a177211 */ /* 0x080fe400018f0eff */
[C---:B-1----:R-:W-:Y:S01]  /*2960*/  LEA R20, P4, R12.reuse, R3, 0x1 ;  /* 0x000000030c147211 */ /* 0x042fe200078808ff */
[----:B----4-:R1:W4:Y:S03]  /*2970*/  LDL.64 R26, [R1+0x5c8] ;  /* 0x0005c800011a7983 */ /* 0x0103260000100a00 */
[-C--:B------:R-:W-:Y:S01]  /*2980*/  LEA.HI.X.SX32 R21, R12, R4.reuse, 0x1, P4 ;  /* 0x000000040c157211 */ /* 0x080fe200020f0eff */
[----:B------:R5:W-:Y:S04]  /*2990*/  STL.64 [R1+0x5c0], R22 ;  /* 0x0005c01601007387 */ /* 0x000be80000100a00 */
[----:B-----5:R-:W5:Y:S01]  /*29a0*/  LDL.LU.64 R22, [R1+0x668] ;  /* 0x0006680001167983 */ /* 0x020f620000300a00 */
[----:B----4-:R-:W-:-:S05]  /*29b0*/  LEA.HI.X.SX32 R27, R9, R4, 0x1, P2 ;  /* 0x00000004091b7211 */ /* 0x010fca00010f0eff */
[----:B------:R-:W-:Y:S04]  /*29c0*/  STL [R1+0x5cc], R27 ;  /* 0x0005cc1b01007387 */ /* 0x000fe80000100800 */
[----:B--2---:R-:W-:Y:S04]  /*29d0*/  STL.64 [R1+0x658], R28 ;  /* 0x0006581c01007387 */ /* 0x004fe80000100a00 */
[----:B------:R3:W-:Y:S02]  /*29e0*/  STL.64 [R1+0x5b8], R20 ;  /* 0x0005b81401007387 */ /* 0x0007e40000100a00 */
[----:B---3--:R-:W-:-:S04]  /*29f0*/  LEA R20, P2, R14, R3, 0x1 ;  /* 0x000000030e147211 */ /* 0x008fc800078408ff */
[----:B------:R-:W-:-:S05]  /*2a00*/  LEA.HI.X.SX32 R21, R14, R4, 0x1, P2 ;  /* 0x000000040e157211 */ /* 0x000fca00010f0eff */
[----:B------:R2:W-:Y:S04]  /*2a10*/  STL.64 [R1+0x5b0], R20 ;  /* 0x0005b01401007387 */ /* 0x0005e80000100a00 */
[----:B--2---:R-:W2:Y:S01]  /*2a20*/  LDL.LU.64 R20, [R1+0x660] ;  /* 0x0006600001147983 */ /* 0x004ea20000300a00 */
[C---:B------:R-:W-:Y:S01]  /*2a30*/  IMAD R9, R7.reuse, 0x4, R28 ;  /* 0x0000000407097824 */ /* 0x040fe200078e021c */
[-C--:B------:R-:W-:Y:S02]  /*2a40*/  LEA R28, P3, R16, R3.reuse, 0x1 ;  /* 0x00000003101c7211 */ /* 0x080fe400078608ff */
[----:B------:R-:W-:Y:S02]  /*2a50*/  LEA R26, P4, R18, R3, 0x1 ;  /* 0x00000003121a7211 */ /* 0x000fe400078808ff */
[----:B------:R-:W-:-:S02]  /*2a60*/  LEA R10, R7, R9, 0x2 ;  /* 0x00000009070a7211 */ /* 0x000fc400078e10ff */
[-C--:B------:R-:W-:Y:S02]  /*2a70*/  LEA.HI.X.SX32 R29, R16, R4.reuse, 0x1, P3 ;  /* 0x00000004101d7211 */ /* 0x080fe400018f0eff */
[----:B------:R-:W-:Y:S01]  /*2a80*/  LEA.HI.X.SX32 R27, R18, R4, 0x1, P4 ;  /* 0x00000004121b7211 */ /* 0x000fe200020f0eff */
[----:B------:R-:W-:Y:S04]  /*2a90*/  STL.64 [R1+0x648], R10 ;  /* 0x0006480a01007387 */ /* 0x000fe80000100a00 */
[----:B------:R-:W-:Y:S04]  /*2aa0*/  STL.64 [R1+0x5a8], R28 ;  /* 0x0005a81c01007387 */ /* 0x000fe80000100a00 */
[----:B------:R5:W-:Y:S02]  /*2ab0*/  STL.64 [R1+0x5a0], R26 ;  /* 0x0005a01a01007387 */ /* 0x000be40000100a00 */
[----:B-----5:R-:W-:-:S04]  /*2ac0*/  LEA R26, P3, R22, R3, 0x1 ;  /* 0x00000003161a7211 */ /* 0x020fc800078608ff */
[----:B------:R-:W-:Y:S02]  /*2ad0*/  LEA.HI.X.SX32 R27, R22, R4, 0x1, P3 ;  /* 0x00000004161b7211 */ /* 0x000fe400018f0eff */
[----:B--2---:R-:W-:-:S04]  /*2ae0*/  LEA R28, P2, R20, R3, 0x1 ;  /* 0x00000003141c7211 */ /* 0x004fc800078408ff */
[----:B------:R-:W-:-:S05]  /*2af0*/  LEA.HI.X.SX32 R29, R20, R4, 0x1, P2 ;  /* 0x00000004141d7211 */ /* 0x000fca00010f0eff */
[----:B------:R2:W-:Y:S04]  /*2b00*/  STL.64 [R1+0x598], R28 ;  /* 0x0005981c01007387 */ /* 0x0005e80000100a00 */
[----:B--2---:R-:W2:Y:S04]  /*2b10*/  LDL.LU.64 R28, [R1+0x658] ;  /* 0x00065800011c7983 */ /* 0x004ea80000300a00 */
[----:B------:R3:W-:Y:S04]  /*2b20*/  STL.64 [R1+0x590], R26 ;  /* 0x0005901a01007387 */ /* 0x0007e80000100a00 */
[----:B---3--:R-:W3:Y:S01]  /*2b30*/  LDL.LU.64 R26, [R1+0x650] ;  /* 0x00065000011a7983 */ /* 0x008ee20000300a00 */
[----:B------:R-:W-:Y:S01]  /*2b40*/  IMAD R14, R7, 0x4, R10 ;  /* 0x00000004070e7824 */ /* 0x000fe200078e020a */
[----:B------:R-:W-:-:S04]  /*2b50*/  LEA R10, P4, R24, R3, 0x1 ;  /* 0x00000003180a7211 */ /* 0x000fc800078808ff */
[----:B------:R-:W-:Y:S01]  /*2b60*/  LEA.HI.X.SX32 R11, R24, R4, 0x1, P4 ;  /* 0x00000004180b7211 */ /* 0x000fe200020f0eff */
[----:B------:R-:W-:Y:S04]  /*2b70*/  STL [R1+0x634], R23 ;  /* 0x0006341701007387 */ /* 0x000fe80000100800 */
[----:B------:R-:W-:Y:S04]  /*2b80*/  STL [R1+0x630], R25 ;  /* 0x0006301901007387 */ /* 0x000fe80000100800 */
[----:B------:R3:W-:Y:S02]  /*2b90*/  STL.64 [R1+0x588], R10 ;  /* 0x0005880a01007387 */ /* 0x0007e40000100a00 */
[----:B---3--:R-:W-:-:S04]  /*2ba0*/  LEA R10, P2, R26, R3, 0x1 ;  /* 0x000000031a0a7211 */ /* 0x008fc800078408ff */
[----:B------:R-:W-:-:S05]  /*2bb0*/  LEA.HI.X.SX32 R11, R26, R4, 0x1, P2 ;  /* 0x000000041a0b7211 */ /* 0x000fca00010f0eff */
[----:B------:R3:W-:Y:S04]  /*2bc0*/  STL.64 [R1+0x580], R10 ;  /* 0x0005800a01007387 */ /* 0x0007e80000100a00 */
[----:B---3--:R-:W3:Y:S01]  /*2bd0*/  LDL.LU.64 R10, [R1+0x648] ;  /* 0x00064800010a7983 */ /* 0x008ee20000300a00 */
[----:B------:R-:W-:Y:S01]  /*2be0*/  IMAD R12, R7, 0x4, R14 ;  /* 0x00000004070c7824 */ /* 0x000fe200078e020e */
[-C--:B--2---:R-:W-:Y:S02]  /*2bf0*/  LEA R24, P3, R28, R3.reuse, 0x1 ;  /* 0x000000031c187211 */ /* 0x084fe400078608ff */
[----:B------:R-:W-:Y:S02]  /*2c00*/  LEA R22, P4, R9, R3, 0x1 ;  /* 0x0000000309167211 */ /* 0x000fe400078808ff */
[----:B------:R-:W-:-:S02]  /*2c10*/  LEA R18, R7, R12, 0x2 ;  /* 0x0000000c07127211 */ /* 0x000fc400078e10ff */
[-C--:B------:R-:W-:Y:S01]  /*2c20*/  LEA.HI.X.SX32 R25, R28, R4.reuse, 0x1, P3 ;  /* 0x000000041c197211 */ /* 0x080fe200018f0eff */
[----:B------:R-:W-:Y:S01]  /*2c30*/  STL [R1+0x640], R27 ;  /* 0x0006401b01007387 */ /* 0x000fe20000100800 */
[----:B------:R-:W-:Y:S01]  /*2c40*/  LEA.HI.X.SX32 R23, R9, R4, 0x1, P4 ;  /* 0x0000000409177211 */ /* 0x000fe200020f0eff */
[C---:B------:R-:W-:Y:S02]  /*2c50*/  IMAD R16, R7.reuse, 0x4, R18 ;  /* 0x0000000407107824 */ /* 0x040fe400078e0212 */
[----:B------:R2:W-:Y:S02]  /*2c60*/  STL.64 [R1+0x578], R24 ;  /* 0x0005781801007387 */ /* 0x0005e40000100a00 */
[C---:B------:R-:W-:Y:S02]  /*2c70*/  IMAD R20, R7.reuse, 0x4, R16 ;  /* 0x0000000407147824 */ /* 0x040fe400078e0210 */
[----:B------:R4:W-:Y:S03]  /*2c80*/  STL.64 [R1+0x570], R22 ;  /* 0x0005701601007387 */ /* 0x0009e60000100a00 */
[----:B------:R-:W-:-:S02]  /*2c90*/  LEA R9, R7, R20, 0x2 ;  /* 0x0000001407097211 */ /* 0x000fc400078e10ff */
[-C--:B--2---:R-:W-:Y:S02]  /*2ca0*/  LEA R24, P3, R14, R3.reuse, 0x1 ;  /* 0x000000030e187211 */ /* 0x084fe400078608ff */
[-C--:B----4-:R-:W-:Y:S02]  /*2cb0*/  LEA R22, P4, R12, R3.reuse, 0x1 ;  /* 0x000000030c167211 */ /* 0x090fe400078808ff */
[-C--:B------:R-:W-:Y:S02]  /*2cc0*/  LEA.HI.X.SX32 R25, R14, R4.reuse, 0x1, P3 ;  /* 0x000000040e197211 */ /* 0x080fe400018f0eff */
[----:B------:R-:W-:Y:S01]  /*2cd0*/  LEA.HI.X.SX32 R23, R12, R4, 0x1, P4 ;  /* 0x000000040c177211 */ /* 0x000fe200020f0eff */
[----:B------:R-:W-:Y:S01]  /*2ce0*/  IMAD R12, R7, 0x4, R9 ;  /* 0x00000004070c7824 */ /* 0x000fe200078e0209 */
[----:B---3--:R-:W-:-:S04]  /*2cf0*/  LEA R26, P2, R10, R3, 0x1 ;  /* 0x000000030a1a7211 */ /* 0x008fc800078408ff */
[----:B------:R-:W-:-:S05]  /*2d00*/  LEA.HI.X.SX32 R27, R10, R4, 0x1, P2 ;  /* 0x000000040a1b7211 */ /* 0x000fca00010f0eff */
[----:B------:R2:W-:Y:S04]  /*2d10*/  STL.64 [R1+0x568], R26 ;  /* 0x0005681a01007387 */ /* 0x0005e80000100a00 */
[----:B------:R3:W-:Y:S01]  /*2d20*/  STL.64 [R1+0x560], R24 ;  /* 0x0005601801007387 */ /* 0x0007e20000100a00 */
[----:B--2---:R-:W-:-:S04]  /*2d30*/  LEA R26, P2, R18, R3, 0x1 ;  /* 0x00000003121a7211 */ /* 0x004fc800078408ff */
[-C--:B------:R-:W-:Y:S01]  /*2d40*/  LEA.HI.X.SX32 R27, R18, R4.reuse, 0x1, P2 ;  /* 0x00000004121b7211 */ /* 0x080fe200010f0eff */
[----:B------:R2:W-:Y:S01]  /*2d50*/  STL.64 [R1+0x558], R22 ;  /* 0x0005581601007387 */ /* 0x0005e20000100a00 */
[CC--:B---3--:R-:W-:Y:S01]  /*2d60*/  LEA R24, P3, R16.reuse, R3.reuse, 0x1 ;  /* 0x0000000310187211 */ /* 0x0c8fe200078608ff */
[----:B------:R-:W-:Y:S02]  /*2d70*/  IMAD R10, R7, 0x4, R12 ;  /* 0x00000004070a7824 */ /* 0x000fe400078e020c */
[----:B------:R3:W-:Y:S01]  /*2d80*/  STL.64 [R1+0x550], R26 ;  /* 0x0005501a01007387 */ /* 0x0007e20000100a00 */
[----:B------:R-:W-:Y:S02]  /*2d90*/  LEA.HI.X.SX32 R25, R16, R4, 0x1, P3 ;  /* 0x0000000410197211 */ /* 0x000fe400018f0eff */
[-C--:B------:R-:W-:Y:S02]  /*2da0*/  LEA R6, P3, R12, R3.reuse, 0x1 ;  /* 0x000000030c067211 */ /* 0x080fe400078608ff */
[----:B--2---:R-:W-:-:S02]  /*2db0*/  LEA R22, P4, R20, R3, 0x1 ;  /* 0x0000000314167211 */ /* 0x004fc400078808ff */
[C---:B---3--:R-:W-:Y:S02]  /*2dc0*/  LEA R26, P2, R9.reuse, R3, 0x1 ;  /* 0x00000003091a7211 */ /* 0x048fe400078408ff */
[-C--:B------:R-:W-:Y:S02]  /*2dd0*/  LEA.HI.X.SX32 R23, R20, R4.reuse, 0x1, P4 ;  /* 0x0000000414177211 */ /* 0x080fe400020f0eff */
[----:B------:R-:W-:Y:S02]  /*2de0*/  LEA.HI.X.SX32 R27, R9, R4, 0x1, P2 ;  /* 0x00000004091b7211 */ /* 0x000fe400010f0eff */
[----:B------:R-:W-:Y:S01]  /*2df0*/  LEA R14, R7, R10, 0x2 ;  /* 0x0000000a070e7211 */ /* 0x000fe200078e10ff */
[----:B------:R-:W-:Y:S01]  /*2e00*/  STL.64 [R1+0x548], R24 ;  /* 0x0005481801007387 */ /* 0x000fe20000100a00 */
[----:B------:R-:W-:-:S03]  /*2e10*/  LEA.HI.X.SX32 R7, R12, R4, 0x1, P3 ;  /* 0x000000040c077211 */ /* 0x000fc600018f0eff */
[----:B------:R-:W-:Y:S04]  /*2e20*/  STL.64 [R1+0x540], R22 ;  /* 0x0005401601007387 */ /* 0x000fe80000100a00 */
[----:B------:R2:W-:Y:S04]  /*2e30*/  STL.64 [R1+0x538], R26 ;  /* 0x0005381a01007387 */ /* 0x0005e80000100a00 */
[----:B--2---:R-:W2:Y:S04]  /*2e40*/  LDL.LU R27, [R1+0x640] ;  /* 0x00064000011b7983 */ /* 0x004ea80000300800 */
[----:B------:R3:W-:Y:S04]  /*2e50*/  STL.64 [R1+0x530], R6 ;  /* 0x0005300601007387 */ /* 0x0007e80000100a00 */
[----:B---3--:R-:W3:Y:S01]  /*2e60*/  LDL.LU.64 R6, [R1+0x638] ;  /* 0x0006380001067983 */ /* 0x008ee20000300a00 */
[----:B------:R-:W-:-:S04]  /*2e70*/  LEA R24, P4, R10, R3, 0x1 ;  /* 0x000000030a187211 */ /* 0x000fc800078808ff */
[----:B------:R-:W-:Y:S02]  /*2e80*/  LEA.HI.X.SX32 R25, R10, R4, 0x1, P4 ;  /* 0x000000040a197211 */ /* 0x000fe400020f0eff */
[----:B------:R-:W-:-:S03]  /*2e90*/  LEA R22, P5, R14, R3, 0x1 ;  /* 0x000000030e167211 */ /* 0x000fc600078a08ff */
[----:B------:R4:W-:Y:S01]  /*2ea0*/  STL.64 [R1+0x528], R24 ;  /* 0x0005281801007387 */ /* 0x0009e20000100a00 */
[----:B------:R-:W-:-:S05]  /*2eb0*/  LEA.HI.X.SX32 R23, R14, R4, 0x1, P5 ;  /* 0x000000040e177211 */ /* 0x000fca00028f0eff */
[----:B------:R5:W-:Y:S01]  /*2ec0*/  STL.64 [R1+0x520], R22 ;  /* 0x0005201601007387 */ /* 0x000be20000100a00 */
[----:B---3--:R-:W-:Y:S02]  /*2ed0*/  IADD3.X R6, PT, PT, R6, UR13, R29, P0, P1 ;  /* 0x0000000d06067c10 */ /* 0x008fe400087e241d */
[----:B----4-:R-:W-:-:S04]  /*2ee0*/  LEA R24, P0, R5, R0, 0x1 ;  /* 0x0000000005187211 */ /* 0x010fc800078008ff */
[----:B------:R-:W-:Y:S02]  /*2ef0*/  LEA.HI.X.SX32 R25, R5, R6, 0x1, P0 ;  /* 0x0000000605197211 */ /* 0x000fe400000f0eff */
[CC--:B-----5:R-:W-:Y:S02]  /*2f00*/  LEA R22, P1, R7.reuse, R0.reuse, 0x1 ;  /* 0x0000000007167211 */ /* 0x0e0fe400078208ff */
[C---:B------:R-:W-:Y:S01]  /*2f10*/  LEA R28, P0, R8.reuse, R0, 0x1 ;  /* 0x00000000081c7211 */ /* 0x040fe200078008ff */
[----:B------:R3:W-:Y:S01]  /*2f20*/  STL.64 [R1+0x518], R24 ;  /* 0x0005181801007387 */ /* 0x0007e20000100a00 */
[-C--:B------:R-:W-:Y:S02]  /*2f30*/  LEA.HI.X.SX32 R23, R7, R6.reuse, 0x1, P1 ;  /* 0x0000000607177211 */ /* 0x080fe400008f0eff */
[----:B------:R-:W-:-:S03]  /*2f40*/  LEA.HI.X.SX32 R29, R8, R6, 0x1, P0 ;  /* 0x00000006081d7211 */ /* 0x000fc600000f0eff */
[----:B------:R4:W-:Y:S01]  /*2f50*/  STL.64 [R1+0x510], R22 ;  /* 0x0005101601007387 */ /* 0x0009e20000100a00 */
[----:B---3--:R-:W-:-:S04]  /*2f60*/  LEA R24, P2, R11, R0, 0x1 ;  /* 0x000000000b187211 */ /* 0x008fc800078408ff */
[----:B------:R-:W-:Y:S01]  /*2f70*/  LEA.HI.X.SX32 R25, R11, R6, 0x1, P2 ;  /* 0x000000060b197211 */ /* 0x000fe200010f0eff */
[----:B----4-:R-:W3:Y:S01]  /*2f80*/  LDL.LU R23, [R1+0x634] ;  /* 0x0006340001177983 */ /* 0x010ee20000300800 */
[----:B------:R-:W-:-:S03]  /*2f90*/  LEA R8, P2, R17, R0, 0x1 ;  /* 0x0000000011087211 */ /* 0x000fc600078408ff */
[----:B------:R4:W-:Y:S01]  /*2fa0*/  STL.64 [R1+0x508], R28 ;  /* 0x0005081c01007387 */ /* 0x0009e20000100a00 */
[----:B------:R-:W-:-:S03]  /*2fb0*/  LEA.HI.X.SX32 R9, R17, R6, 0x1, P2 ;  /* 0x0000000611097211 */ /* 0x000fc600010f0eff */
[----:B------:R5:W-:Y:S01]  /*2fc0*/  STL.64 [R1+0x500], R24 ;  /* 0x0005001801007387 */ /* 0x000be20000100a00 */
[-C--:B----4-:R-:W-:Y:S02]  /*2fd0*/  LEA R28, P0, R13, R0.reuse, 0x1 ;  /* 0x000000000d1c7211 */ /* 0x090fe400078008ff */
[----:B-----5:R-:W-:Y:S02]  /*2fe0*/  LEA R24, P1, R15, R0, 0x1 ;  /* 0x000000000f187211 */ /* 0x020fe400078208ff */
[-C--:B------:R-:W-:Y:S02]  /*2ff0*/  LEA.HI.X.SX32 R29, R13, R6.reuse, 0x1, P0 ;  /* 0x000000060d1d7211 */ /* 0x080fe400000f0eff */
[----:B------:R-:W-:Y:S01]  /*3000*/  LEA.HI.X.SX32 R25, R15, R6, 0x1, P1 ;  /* 0x000000060f197211 */ /* 0x000fe200008f0eff */
[----:B------:R-:W-:Y:S04]  /*3010*/  STL.64 [R1+0x4e8], R8 ;  /* 0x0004e80801007387 */ /* 0x000fe80000100a00 */
[----:B------:R-:W-:Y:S04]  /*3020*/  STL.64 [R1+0x4f8], R28 ;  /* 0x0004f81c01007387 */ /* 0x000fe80000100a00 */
[----:B------:R4:W-:Y:S02]  /*3030*/  STL.64 [R1+0x4f0], R24 ;  /* 0x0004f01801007387 */ /* 0x0009e40000100a00 */
[----:B----4-:R-:W-:-:S04]  /*3040*/  LEA R24, P0, R19, R0, 0x1 ;  /* 0x0000000013187211 */ /* 0x010fc800078008ff */
[----:B------:R-:W-:-:S05]  /*3050*/  LEA.HI.X.SX32 R25, R19, R6, 0x1, P0 ;  /* 0x0000000613197211 */ /* 0x000fca00000f0eff */
[----:B------:R4:W-:Y:S04]  /*3060*/  STL.64 [R1+0x4e0], R24 ;  /* 0x0004e01801007387 */ /* 0x0009e80000100a00 */
[----:B----4-:R-:W4:Y:S01]  /*3070*/  LDL.LU R25, [R1+0x630] ;  /* 0x0006300001197983 */ /* 0x010f220000300800 */
[----:B--2---:R-:W-:-:S04]  /*3080*/  IMAD R4, R2, 0x4, R27 ;  /* 0x0000000402047824 */ /* 0x004fc800078e021b */
[----:B------:R-:W-:-:S05]  /*3090*/  IMAD R10, R2, 0x4, R4 ;  /* 0x00000004020a7824 */ /* 0x000fca00078e0204 */
[----:B------:R-:W-:-:S05]  /*30a0*/  LEA R5, R2, R10, 0x2 ;  /* 0x0000000a02057211 */ /* 0x000fca00078e10ff */
[----:B------:R-:W-:Y:S01]  /*30b0*/  IMAD R14, R2, 0x4, R5 ;  /* 0x00000004020e7824 */ /* 0x000fe200078e0205 */
[----:B------:R-:W-:-:S03]  /*30c0*/  LEA R16, P1, R21, R0, 0x1 ;  /* 0x0000000015107211 */ /* 0x000fc600078208ff */
[----:B------:R-:W-:Y:S01]  /*30d0*/  IMAD R7, R2, 0x4, R14 ;  /* 0x0000000402077824 */ /* 0x000fe200078e020e */
[----:B------:R-:W-:-:S04]  /*30e0*/  LEA.HI.X.SX32 R17, R21, R6, 0x1, P1 ;  /* 0x0000000615117211 */ /* 0x000fc800008f0eff */
[----:B------:R-:W-:Y:S01]  /*30f0*/  LEA R8, R2, R7, 0x2 ;  /* 0x0000000702087211 */ /* 0x000fe200078e10ff */
[----:B------:R2:W-:Y:S01]  /*3100*/  STL.64 [R1+0x4d8], R16 ;  /* 0x0004d81001007387 */ /* 0x0005e20000100a00 */
[----:B------:R-:W-:-:S03]  /*3110*/  LEA R18, P1, R27, R0, 0x1 ;  /* 0x000000001b127211 */ /* 0x000fc600078208ff */
[----:B------:R-:W-:Y:S01]  /*3120*/  IMAD R12, R2, 0x4, R8 ;  /* 0x00000004020c7824 */ /* 0x000fe200078e0208 */
[----:B------:R-:W-:-:S03]  /*3130*/  LEA.HI.X.SX32 R19, R27, R6, 0x1, P1 ;  /* 0x000000061b137211 */ /* 0x000fc600008f0eff */
[----:B------:R-:W-:-:S05]  /*3140*/  IMAD R3, R2, 0x4, R12 ;  /* 0x0000000402037824 */ /* 0x000fca00078e020c */
[----:B------:R-:W-:-:S05]  /*3150*/  LEA R9, R2, R3, 0x2 ;  /* 0x0000000302097211 */ /* 0x000fca00078e10ff */
[----:B------:R-:W-:Y:S01]  /*3160*/  IMAD R11, R2, 0x4, R9 ;  /* 0x00000004020b7824 */ /* 0x000fe200078e0209 */
[----:B---3--:R-:W-:-:S04]  /*3170*/  LEA R28, P2, R23, R0, 0x1 ;  /* 0x00000000171c7211 */ /* 0x008fc800078408ff */
[----:B------:R-:W-:Y:S02]  /*3180*/  LEA.HI.X.SX32 R29, R23, R6, 0x1, P2 ;  /* 0x00000006171d7211 */ /* 0x000fe400010f0eff */
[----:B--2---:R-:W-:-:S04]  /*3190*/  LEA R16, P2, R4, R0, 0x1 ;  /* 0x0000000004107211 */ /* 0x004fc800078408ff */
[----:B------:R-:W-:Y:S01]  /*31a0*/  LEA.HI.X.SX32 R17, R4, R6, 0x1, P2 ;  /* 0x0000000604117211 */ /* 0x000fe200010f0eff */
[----:B------:R-:W-:Y:S01]  /*31b0*/  STL.64 [R1+0x4d0], R28 ;  /* 0x0004d01c01007387 */ /* 0x000fe20000100a00 */
[----:B------:R-:W-:Y:S01]  /*31c0*/  IMAD R4, R2, 0x4, R11 ;  /* 0x0000000402047824 */ /* 0x000fe200078e020b */
[----:B----4-:R-:W-:-:S04]  /*31d0*/  LEA R20, P0, R25, R0, 0x1 ;  /* 0x0000000019147211 */ /* 0x010fc800078008ff */
[----:B------:R-:W-:-:S05]  /*31e0*/  LEA.HI.X.SX32 R21, R25, R6, 0x1, P0 ;  /* 0x0000000619157211 */ /* 0x000fca00000f0eff */
[----:B------:R2:W-:Y:S04]  /*31f0*/  STL.64 [R1+0x4c8], R20 ;  /* 0x0004c81401007387 */ /* 0x0005e80000100a00 */
[----:B------:R3:W-:Y:S04]  /*3200*/  STL.64 [R1+0x4c0], R18 ;  /* 0x0004c01201007387 */ /* 0x0007e80000100a00 */
[----:B------:R4:W-:Y:S01]  /*3210*/  STL.64 [R1+0x4b8], R16 ;  /* 0x0004b81001007387 */ /* 0x0009e20000100a00 */
[-C--:B--2---:R-:W-:Y:S02]  /*3220*/  LEA R20, P0, R10, R0.reuse, 0x1 ;  /* 0x000000000a147211 */ /* 0x084fe400078008ff */
[----:B---3--:R-:W-:-:S02]  /*3230*/  LEA R18, P1, R5, R0, 0x1 ;  /* 0x0000000005127211 */ /* 0x008fc400078208ff */
[----:B------:R-:W-:Y:S02]  /*3240*/  LEA.HI.X.SX32 R21, R10, R6, 0x1, P0 ;  /* 0x000000060a157211 */ /* 0x000fe400000f0eff */
[C---:B----4-:R-:W-:Y:S02]  /*3250*/  LEA R16, P2, R14.reuse, R0, 0x1 ;  /* 0x000000000e107211 */ /* 0x050fe400078408ff */
[-C--:B------:R-:W-:Y:S02]  /*3260*/  LEA.HI.X.SX32 R19, R5, R6.reuse, 0x1, P1 ;  /* 0x0000000605137211 */ /* 0x080fe400008f0eff */
[----:B------:R-:W-:Y:S01]  /*3270*/  LEA.HI.X.SX32 R17, R14, R6, 0x1, P2 ;  /* 0x000000060e117211 */ /* 0x000fe200010f0eff */
[----:B------:R2:W-:Y:S01]  /*3280*/  STL.64 [R1+0x4b0], R20 ;  /* 0x0004b01401007387 */ /* 0x0005e20000100a00 */
[----:B------:R-:W-:-:S03]  /*3290*/  LEA R5, R2, R4, 0x2 ;  /* 0x0000000402057211 */ /* 0x000fc600078e10ff */
[----:B------:R3:W-:Y:S04]  /*32a0*/  STL.64 [R1+0x4a8], R18 ;  /* 0x0004a81201007387 */ /* 0x0007e80000100a00 */
[----:B------:R4:W-:Y:S01]  /*32b0*/  STL.64 [R1+0x4a0], R16 ;  /* 0x0004a01001007387 */ /* 0x0009e20000100a00 */
[CC--:B--2---:R-:W-:Y:S02]  /*32c0*/  LEA R20, P0, R7.reuse, R0.reuse, 0x1 ;  /* 0x0000000007147211 */ /* 0x0c4fe400078008ff */
[----:B---3--:R-:W-:Y:S02]  /*32d0*/  LEA R18, P1, R8, R0, 0x1 ;  /* 0x0000000008127211 */ /* 0x008fe400078208ff */
[----:B------:R-:W-:Y:S02]  /*32e0*/  LEA.HI.X.SX32 R21, R7, R6, 0x1, P0 ;  /* 0x0000000607157211 */ /* 0x000fe400000f0eff */
[----:B----4-:R-:W-:-:S02]  /*32f0*/  LEA R16, P2, R12, R0, 0x1 ;  /* 0x000000000c107211 */ /* 0x010fc400078408ff */
[-C--:B------:R-:W-:Y:S02]  /*3300*/  LEA.HI.X.SX32 R19, R8, R6.reuse, 0x1, P1 ;  /* 0x0000000608137211 */ /* 0x080fe400008f0eff */
[----:B------:R-:W-:Y:S01]  /*3310*/  LEA.HI.X.SX32 R17, R12, R6, 0x1, P2 ;  /* 0x000000060c117211 */ /* 0x000fe200010f0eff */
[----:B------:R-:W-:Y:S01]  /*3320*/  IMAD R10, R2, 0x4, R5 ;  /* 0x00000004020a7824 */ /* 0x000fe200078e0205 */
[----:B------:R-:W-:Y:S01]  /*3330*/  STL.64 [R1+0x498], R20 ;  /* 0x0004981401007387 */ /* 0x000fe20000100a00 */
[----:B------:R-:W-:-:S03]  /*3340*/  LEA R14, P2, R11, R0, 0x1 ;  /* 0x000000000b0e7211 */ /* 0x000fc600078408ff */
[----:B------:R2:W-:Y:S01]  /*3350*/  STL.64 [R1+0x490], R18 ;  /* 0x0004901201007387 */ /* 0x0005e20000100a00 */
[----:B------:R-:W-:-:S03]  /*3360*/  IMAD R7, R2, 0x4, R10 ;  /* 0x0000000402077824 */ /* 0x000fc600078e020a */
[----:B------:R3:W-:Y:S01]  /*3370*/  STL.64 [R1+0x488], R16 ;  /* 0x0004881001007387 */ /* 0x0007e20000100a00 */
[----:B------:R-:W-:Y:S02]  /*3380*/  LEA.HI.X.SX32 R15, R11, R6, 0x1, P2 ;  /* 0x000000060b0f7211 */ /* 0x000fe400010f0eff */
[-C--:B--2---:R-:W-:Y:S02]  /*3390*/  LEA R18, P0, R3, R0.reuse, 0x1 ;  /* 0x0000000003127211 */ /* 0x084fe400078008ff */
[----:B---3--:R-:W-:Y:S02]  /*33a0*/  LEA R16, P1, R9, R0, 0x1 ;  /* 0x0000000009107211 */ /* 0x008fe400078208ff */
[-C--:B------:R-:W-:Y:S02]  /*33b0*/  LEA.HI.X.SX32 R19, R3, R6.reuse, 0x1, P0 ;  /* 0x0000000603137211 */ /* 0x080fe400000f0eff */
[----:B------:R-:W-:Y:S02]  /*33c0*/  LEA.HI.X.SX32 R17, R9, R6, 0x1, P1 ;  /* 0x0000000609117211 */ /* 0x000fe400008f0eff */
[----:B------:R-:W-:Y:S01]  /*33d0*/  LEA R8, R2, R7, 0x2 ;  /* 0x0000000702087211 */ /* 0x000fe200078e10ff */
[----:B------:R-:W-:Y:S01]  /*33e0*/  STL.64 [R1+0x480], R18 ;  /* 0x0004801201007387 */ /* 0x000fe20000100a00 */
[----:B------:R-:W-:-:S03]  /*33f0*/  LEA R12, P2, R10, R0, 0x1 ;  /* 0x000000000a0c7211 */ /* 0x000fc600078408ff */
[----:B------:R2:W-:Y:S01]  /*3400*/  STL.64 [R1+0x478], R16 ;  /* 0x0004781001007387 */ /* 0x0005e20000100a00 */
[----:B------:R-:W-:-:S03]  /*3410*/  IMAD R9, R2, 0x4, R8 ;  /* 0x0000000402097824 */ /* 0x000fc600078e0208 */
[----:B------:R3:W-:Y:S01]  /*3420*/  STL.64 [R1+0x470], R14 ;  /* 0x0004700e01007387 */ /* 0x0007e20000100a00 */
[----:B------:R-:W-:Y:S01]  /*3430*/  IMAD R3, R2, 0x4, R9 ;  /* 0x0000000402037824 */ /* 0x000fe200078e0209 */
[----:B------:R-:W-:Y:S02]  /*3440*/  LEA.HI.X.SX32 R13, R10, R6, 0x1, P2 ;  /* 0x000000060a0d7211 */ /* 0x000fe400010f0eff */
[CC--:B--2---:R-:W-:Y:S02]  /*3450*/  LEA R16, P0, R4.reuse, R0.reuse, 0x1 ;  /* 0x0000000004107211 */ /* 0x0c4fe400078008ff */
[C---:B---3--:R-:W-:Y:S02]  /*3460*/  LEA R14, P1, R5.reuse, R0, 0x1 ;  /* 0x00000000050e7211 */ /* 0x048fe400078208ff */
[-C--:B------:R-:W-:Y:S02]  /*3470*/  LEA.HI.X.SX32 R17, R4, R6.reuse, 0x1, P0 ;  /* 0x0000000604117211 */ /* 0x080fe400000f0eff */
[----:B------:R-:W-:-:S02]  /*3480*/  LEA.HI.X.SX32 R15, R5, R6, 0x1, P1 ;  /* 0x00000006050f7211 */ /* 0x000fc400008f0eff */
[C---:B------:R-:W-:Y:S01]  /*3490*/  LEA R4, R2.reuse, R3, 0x2 ;  /* 0x0000000302047211 */ /* 0x040fe200078e10ff */
[----:B------:R2:W-:Y:S04]  /*34a0*/  STL.64 [R1+0x468], R16 ;  /* 0x0004681001007387 */ /* 0x0005e80000100a00 */
[----:B------:R3:W-:Y:S01]  /*34b0*/  STL.64 [R1+0x460], R14 ;  /* 0x0004600e01007387 */ /* 0x0007e20000100a00 */
[----:B------:R-:W-:-:S03]  /*34c0*/  IMAD R5, R2, 0x4, R4 ;  /* 0x0000000402057824 */ /* 0x000fc600078e0204 */
[----:B------:R4:W-:Y:S01]  /*34d0*/  STL.64 [R1+0x458], R12 ;  /* 0x0004580c01007387 */ /* 0x0009e20000100a00 */
[CC--:B--2---:R-:W-:Y:S02]  /*34e0*/  LEA R16, P0, R7.reuse, R0.reuse, 0x1 ;  /* 0x0000000007107211 */ /* 0x0c4fe400078008ff */
[C---:B---3--:R-:W-:Y:S02]  /*34f0*/  LEA R14, P1, R8.reuse, R0, 0x1 ;  /* 0x00000000080e7211 */ /* 0x048fe400078208ff */
[----:B------:R-:W-:Y:S02]  /*3500*/  LEA.HI.X.SX32 R17, R7, R6, 0x1, P0 ;  /* 0x0000000607117211 */ /* 0x000fe400000f0eff */
[C---:B----4-:R-:W-:Y:S02]  /*3510*/  LEA R12, P2, R9.reuse, R0, 0x1 ;  /* 0x00000000090c7211 */ /* 0x050fe400078408ff */
[-C--:B------:R-:W-:Y:S02]  /*3520*/  LEA.HI.X.SX32 R15, R8, R6.reuse, 0x1, P1 ;  /* 0x00000006080f7211 */ /* 0x080fe400008f0eff */
[----:B------:R-:W-:Y:S01]  /*3530*/  LEA.HI.X.SX32 R13, R9, R6, 0x1, P2 ;  /* 0x00000006090d7211 */ /* 0x000fe200010f0eff */
[----:B------:R-:W-:Y:S01]  /*3540*/  IMAD R2, R2, 0x4, R5 ;  /* 0x0000000402027824 */ /* 0x000fe200078e0205 */
[----:B------:R2:W-:Y:S04]  /*3550*/  STL.64 [R1+0x450], R16 ;  /* 0x0004501001007387 */ /* 0x0005e80000100a00 */
[----:B------:R3:W-:Y:S01]  /*3560*/  STL.64 [R1+0x448], R14 ;  /* 0x0004480e01007387 */ /* 0x0007e20000100a00 */
[----:B------:R-:W-:-:S03]  /*3570*/  LEA R10, P3, R2, R0, 0x1 ;  /* 0x00000000020a7211 */ /* 0x000fc600078608ff */
[----:B------:R4:W-:Y:S01]  /*3580*/  STL.64 [R1+0x440], R12 ;  /* 0x0004400c01007387 */ /* 0x0009e20000100a00 */
[CC--:B--2---:R-:W-:Y:S02]  /*3590*/  LEA R16, P0, R3.reuse, R0.reuse, 0x1 ;  /* 0x0000000003107211 */ /* 0x0c4fe400078008ff */
[C---:B---3--:R-:W-:Y:S02]  /*35a0*/  LEA R14, P1, R4.reuse, R0, 0x1 ;  /* 0x00000000040e7211 */ /* 0x048fe400078208ff */
[----:B------:R-:W-:Y:S02]  /*35b0*/  LEA.HI.X.SX32 R17, R3, R6, 0x1, P0 ;  /* 0x0000000603117211 */ /* 0x000fe400000f0eff */
[C---:B----4-:R-:W-:Y:S02]  /*35c0*/  LEA R12, P2, R5.reuse, R0, 0x1 ;  /* 0x00000000050c7211 */ /* 0x050fe400078408ff */
[-C--:B------:R-:W-:Y:S02]  /*35d0*/  LEA.HI.X.SX32 R15, R4, R6.reuse, 0x1, P1 ;  /* 0x00000006040f7211 */ /* 0x080fe400008f0eff */
[----:B------:R-:W-:-:S02]  /*35e0*/  LEA.HI.X.SX32 R13, R5, R6, 0x1, P2 ;  /* 0x00000006050d7211 */ /* 0x000fc400010f0eff */
[----:B------:R-:W-:Y:S01]  /*35f0*/  LEA.HI.X.SX32 R11, R2, R6, 0x1, P3 ;  /* 0x00000006020b7211 */ /* 0x000fe200018f0eff */
[----:B------:R-:W-:Y:S01]  /*3600*/  STL.64 [R1+0x438], R16 ;  /* 0x0004381001007387 */ /* 0x000fe20000100a00 */
[----:B------:R-:W-:Y:S01]  /*3610*/  MOV R2, 0x3f800000 ;  /* 0x3f80000000027802 */ /* 0x000fe20000000f00 */
[----:B------:R-:W-:Y:S02]  /*3620*/  IMAD.MOV.U32 R0, RZ, RZ, -0x800000 ;  /* 0xff800000ff007424 */ /* 0x000fe400078e00ff */
[----:B------:R-:W-:Y:S04]  /*3630*/  STL.64 [R1+0x430], R14 ;  /* 0x0004300e01007387 */ /* 0x000fe80000100a00 */
[----:B------:R-:W-:Y:S04]  /*3640*/  STL.64 [R1+0x428], R12 ;  /* 0x0004280c01007387 */ /* 0x000fe80000100a00 */
[----:B------:R-:W-:Y:S04]  /*3650*/  STL.64 [R1+0x420], R10 ;  /* 0x0004200a01007387 */ /* 0x000fe80000100a00 */
[----:B------:R2:W-:Y:S04]  /*3660*/  STL [R1+0x410], R2 ;  /* 0x0004100201007387 */ /* 0x0005e80000100800 */
[----:B------:R-:W-:Y:S04]  /*3670*/  STL [R1+0x24c], RZ ;  /* 0x00024cff01007387 */ /* 0x000fe80000100800 */
[----:B------:R3:W-:Y:S01]  /*3680*/  STL [R1+0x224], R0 ;  /* 0x0002240001007387 */ /* 0x0007e20000100800 */
[----:B--2---:R-:W-:-:S03]  /*3690*/  IMAD.MOV.U32 R2, RZ, RZ, -0x800000 ;  /* 0xff800000ff027424 */ /* 0x004fc600078e00ff */
[----:B------:R-:W-:Y:S01]  /*36a0*/  STL [R1+0x248], RZ ;  /* 0x000248ff01007387 */ /* 0x000fe20000100800 */
[----:B---3--:R-:W-:-:S03]  /*36b0*/  MOV R0, 0x3f800000 ;  /* 0x3f80000000007802 */ /* 0x008fc60000000f00 */
        /* <DEDUP_REMOVED lines=18> */
[----:B------:R-:W2:Y:S04]  /*37e0*/  LDL.LU R22, [R1] ;  /* 0x0000000001167983 */ /* 0x000ea80000300800 */
        /* <DEDUP_REMOVED lines=34> */
[----:B------:R-:W-:Y:S01]  /*3a10*/  UMOV UR5, URZ ;  /* 0x000000ff00057c82 */ /* 0x000fe20008000000 */
[----:B--2---:R-:W-:-:S05]  /*3a20*/  LOP3.LUT R0, R22, 0x40, RZ, 0x3c, !PT ;  /* 0x0000004016007812 */ /* 0x004fca00078e3cff */
        /* <DEDUP_REMOVED lines=14> */
[----:B0-----:R1:W-:Y:S02]  /*3b10*/  STL [R1+0x35c], RZ ;  /* 0x00035cff01007387 */ /* 0x0013e40000100800 */
.L_x_1:
[----:B------:R-:W2:Y:S04]  /*3b20*/  LDL.64 R4, [R1+0x618] ;  /* 0x0006180001047983 */ /* 0x000ea80000100a00 */
[----:B-1----:R-:W2:Y:S04]  /*3b30*/  LDL R0, [R1+0x24c] ;  /* 0x00024c0001007983 */ /* 0x002ea80000100800 */
[----:B------:R-:W3:Y:S04]  /*3b40*/  LDL.64 R2, [R1+0x610] ;  /* 0x0006100001027983 */ /* 0x000ee80000100a00 */
[----:B0-----:R-:W4:Y:S04]  /*3b50*/  LDL.64 R10, [R1+0x608] ;  /* 0x00060800010a7983 */ /* 0x001f280000100a00 */
[----:B------:R-:W5:Y:S04]  /*3b60*/  LDL.64 R8, [R1+0x600] ;  /* 0x0006000001087983 */ /* 0x000f680000100a00 */
[----:B------:R-:W5:Y:S04]  /*3b70*/  LDL.64 R14, [R1+0x5e8] ;  /* 0x0005e800010e7983 */ /* 0x000f680000100a00 */
[----:B------:R-:W5:Y:S04]  /*3b80*/  LDL.64 R6, [R1+0x5f8] ;  /* 0x0005f80001067983 */ /* 0x000f680000100a00 */
[----:B------:R-:W5:Y:S04]  /*3b90*/  LDL.64 R20, [R1+0x5f0] ;  /* 0x0005f00001147983 */ /* 0x000f680000100a00 */
[----:B------:R-:W5:Y:S04]  /*3ba0*/  LDL.64 R18, [R1+0x5d0] ;  /* 0x0005d00001127983 */ /* 0x000f680000100a00 */
[----:B------:R-:W5:Y:S04]  /*3bb0*/  LDL.64 R12, [R1+0x5e0] ;  /* 0x0005e000010c7983 */ /* 0x000f680000100a00 */
[----:B------:R-:W5:Y:S04]  /*3bc0*/  LDL.64 R16, [R1+0x5c8] ;  /* 0x0005c80001107983 */ /* 0x000f680000100a00 */
[----:B------:R-:W5:Y:S04]  /*3bd0*/  LDL.64 R24, [R1+0x5d8] ;  /* 0x0005d80001187983 */ /* 0x000f680000100a00 */
[----:B------:R-:W5:Y:S01]  /*3be0*/  LDL.64 R22, [R1+0x5c0] ;  /* 0x0005c00001167983 */ /* 0x000f620000100a00 */
[----:B--2---:R-:W-:-:S04]  /*3bf0*/  IMAD.WIDE R4, R0, 0x2, R4 ;  /* 0x0000000200047825 */ /* 0x004fc800078e0204 */
[C---:B---3--:R-:W-:Y:S01]  /*3c00*/  IMAD.WIDE R2, R0.reuse, 0x2, R2 ;  /* 0x0000000200027825 */ /* 0x048fe200078e0202 */
[----:B------:R-:W2:Y:S03]  /*3c10*/  LDG.E.U16 R29, desc[UR8][R4.64] ;  /* 0x00000008041d7981 */ /* 0x000ea6000c1e1500 */
[C---:B----4-:R-:W-:Y:S01]  /*3c20*/  IMAD.WIDE R10, R0.reuse, 0x2, R10 ;  /* 0x00000002000a7825 */ /* 0x050fe200078e020a */
[----:B------:R0:W3:Y:S03]  /*3c30*/  LDG.E.U16 R27, desc[UR8][R2.64] ;  /* 0x00000008021b7981 */ /* 0x0000e6000c1e1500 */
[----:B-----5:R-:W-:-:S05]  /*3c40*/  IMAD.WIDE R8, R0, 0x2, R8 ;  /* 0x0000000200087825 */ /* 0x020fca00078e0208 */
[----:B------:R-:W4:Y:S01]  /*3c50*/  LDG.E.U16 R28, desc[UR8][R8.64] ;  /* 0x00000008081c7981 */ /* 0x000f22000c1e1500 */
[----:B0-----:R-:W-:-:S03]  /*3c60*/  IMAD.WIDE R2, R0, 0x2, R14 ;  /* 0x0000000200027825 */ /* 0x001fc600078e020e */
[----:B------:R0:W5:Y:S01]  /*3c70*/  LDG.E.U16 R15, desc[UR8][R10.64] ;  /* 0x000000080a0f7981 */ /* 0x000162000c1e1500 */
[----:B------:R-:W-:-:S04]  /*3c80*/  IMAD.WIDE R6, R0, 0x2, R6 ;  /* 0x0000000200067825 */ /* 0x000fc800078e0206 */
[C---:B------:R-:W-:Y:S01]  /*3c90*/  IMAD.WIDE R4, R0.reuse, 0x2, R20 ;  /* 0x0000000200047825 */ /* 0x040fe200078e0214 */
[----:B------:R1:W4:Y:S03]  /*3ca0*/  LDG.E.U16 R26, desc[UR8][R6.64] ;  /* 0x00000008061a7981 */ /* 0x000326000c1e1500 */
[----:B0-----:R-:W-:-:S04]  /*3cb0*/  IMAD.WIDE R10, R0, 0x2, R12 ;  /* 0x00000002000a7825 */ /* 0x001fc800078e020c */
[C---:B-1----:R-:W-:Y:S01]  /*3cc0*/  IMAD.WIDE R6, R0.reuse, 0x2, R18 ;  /* 0x0000000200067825 */ /* 0x042fe200078e0212 */
[----:B--2---:R0:W-:Y:S04]  /*3cd0*/  STL [R1+0x20], R29 ;  /* 0x0000201d01007387 */ /* 0x0041e80000100800 */
[----:B---3--:R-:W-:Y:S04]  /*3ce0*/  STL [R1+0x1c], R27 ;  /* 0x00001c1b01007387 */ /* 0x008fe80000100800 */
[----:B------:R-:W2:Y:S04]  /*3cf0*/  LDL.64 R20, [R1+0x5b8] ;  /* 0x0005b80001147983 */ /* 0x000ea80000100a00 */
[----:B0-----:R0:W3:Y:S04]  /*3d00*/  LDG.E.U16 R29, desc[UR8][R4.64] ;  /* 0x00000008041d7981 */ /* 0x0010e8000c1e1500 */
[----:B-----5:R1:W-:Y:S04]  /*3d10*/  STL [R1+0x18], R15 ;  /* 0x0000180f01007387 */ /* 0x0203e80000100800 */
[----:B------:R-:W5:Y:S01]  /*3d20*/  LDL.64 R12, [R1+0x5a8] ;  /* 0x0005a800010c7983 */ /* 0x000f620000100a00 */
[----:B0-----:R-:W-:-:S03]  /*3d30*/  IMAD.WIDE R4, R0, 0x2, R16 ;  /* 0x0000000200047825 */ /* 0x001fc600078e0210 */
[----:B------:R-:W2:Y:S04]  /*3d40*/  LDL.64 R18, [R1+0x5a0] ;  /* 0x0005a00001127983 */ /* 0x000ea80000100a00 */
[----:B-1----:R-:W2:Y:S04]  /*3d50*/  LDL.64 R14, [R1+0x5b0] ;  /* 0x0005b000010e7983 */ /* 0x002ea80000100a00 */
[----:B------:R-:W2:Y:S04]  /*3d60*/  LDL.64 R16, [R1+0x598] ;  /* 0x0005980001107983 */ /* 0x000ea80000100a00 */
[----:B----4-:R0:W-:Y:S04]  /*3d70*/  STL [R1+0x14], R28 ;  /* 0x0000141c01007387 */ /* 0x0101e80000100800 */
[----:B------:R1:W4:Y:S04]  /*3d80*/  LDG.E.U16 R27, desc[UR8][R2.64] ;  /* 0x00000008021b7981 */ /* 0x000328000c1e1500 */
[----:B0-----:R-:W2:Y:S01]  /*3d90*/  LDG.E.U16 R28, desc[UR8][R6.64] ;  /* 0x00000008061c7981 */ /* 0x001ea2000c1e1500 */
[----:B-1----:R-:W-:-:S03]  /*3da0*/  IMAD.WIDE R2, R0, 0x2, R22 ;  /* 0x0000000200027825 */ /* 0x002fc600078e0216 */
[----:B------:R-:W3:Y:S01]  /*3db0*/  LDG.E.U16 R22, desc[UR8][R10.64] ;  /* 0x000000080a167981 */ /* 0x000ee2000c1e1500 */
[----:B------:R-:W-:-:S03]  /*3dc0*/  IMAD.WIDE R8, R0, 0x2, R24 ;  /* 0x0000000200087825 */ /* 0x000fc600078e0218 */
[----:B------:R5:W3:Y:S04]  /*3dd0*/  LDG.E.U16 R24, desc[UR8][R2.64] ;  /* 0x0000000802187981 */ /* 0x000ae8000c1e1500 */
[----:B------:R0:W3:Y:S04]  /*3de0*/  LDG.E.U16 R23, desc[UR8][R8.64] ;  /* 0x0000000808177981 */ /* 0x0000e8000c1e1500 */
[----:B--2---:R-:W-:Y:S04]  /*3df0*/  STL [R1+0x17f0], R28 ;  /* 0x0017f01c01007387 */ /* 0x004fe80000100800 */
[----:B------:R1:W-:Y:S04]  /*3e00*/  STL [R1+0x10], R26 ;  /* 0x0000101a01007387 */ /* 0x0003e80000100800 */
[----:B-1----:R1:W2:Y:S01]  /*3e10*/  LDG.E.U16 R26, desc[UR8][R4.64] ;  /* 0x00000008041a7981 */ /* 0x0022a2000c1e1500 */
[----:B------:R-:W-:-:S04]  /*3e20*/  IMAD.WIDE R6, R0, 0x2, R14 ;  /* 0x0000000200067825 */ /* 0x000fc800078e020e */
[C---:B-----5:R-:W-:Y:S02]  /*3e30*/  IMAD.WIDE R2, R0.reuse, 0x2, R12 ;  /* 0x0000000200027825 */ /* 0x060fe400078e020c */
[----:B------:R-:W5:Y:S02]  /*3e40*/  LDG.E.U16 R7, desc[UR8][R6.64] ;  /* 0x0000000806077981 */ /* 0x000f64000c1e1500 */
[C---:B0-----:R-:W-:Y:S02]  /*3e50*/  IMAD.WIDE R8, R0.reuse, 0x2, R18 ;  /* 0x0000000200087825 */ /* 0x041fe400078e0212 */
[----:B------:R-:W4:Y:S02]  /*3e60*/  LDG.E.U16 R2, desc[UR8][R2.64] ;  /* 0x0000000802027981 */ /* 0x000f24000c1e1500 */
[----:B------:R-:W-:-:S04]  /*3e70*/  IMAD.WIDE R10, R0, 0x2, R20 ;  /* 0x00000002000a7825 */ /* 0x000fc800078e0214 */
[C---:B-1----:R-:W-:Y:S01]  /*3e80*/  IMAD.WIDE R4, R0.reuse, 0x2, R16 ;  /* 0x0000000200047825 */ /* 0x042fe200078e0210 */
[----:B------:R-:W4:Y:S04]  /*3e90*/  LDG.E.U16 R6, desc[UR8][R8.64] ;  /* 0x0000000808067981 */ /* 0x000f28000c1e1500 */
[----:B------:R0:W4:Y:S04]  /*3ea0*/  LDG.E.U16 R3, desc[UR8][R4.64] ;  /* 0x0000000804037981 */ /* 0x000128000c1e1500 */
[----:B--2---:R-:W-:Y:S04]  /*3eb0*/  STL [R1+0x17f4], R26 ;  /* 0x0017f41a01007387 */ /* 0x004fe80000100800 */
[----:B---3--:R-:W-:Y:S04]  /*3ec0*/  STL [R1+0x17f8], R24 ;  /* 0x0017f81801007387 */ /* 0x008fe80000100800 */
[----:B------:R-:W2:Y:S04]  /*3ed0*/  LDL.64 R14, [R1+0x580] ;  /* 0x00058000010e7983 */ /* 0x000ea80000100a00 */
[----:B------:R-:W3:Y:S04]  /*3ee0*/  LDL.64 R12, [R1+0x578] ;  /* 0x00057800010c7983 */ /* 0x000ee80000100a00 */
[----:B------:R1:W-:Y:S04]  /*3ef0*/  STL [R1+0xc], R29 ;  /* 0x00000c1d01007387 */ /* 0x0003e80000100800 */
[----:B------:R-:W5:Y:S04]  /*3f00*/  LDL.64 R20, [R1+0x558] ;  /* 0x0005580001147983 */ /* 0x000f680000100a00 */
[----:B-1----:R-:W5:Y:S04]  /*3f10*/  LDL.64 R28, [R1+0x568] ;  /* 0x00056800011c7983 */ /* 0x002f680000100a00 */
[----:B----4-:R1:W-:Y:S04]  /*3f20*/  STL [R1+0x8], R27 ;  /* 0x0000081b01007387 */ /* 0x0103e80000100800 */
[----:B------:R-:W4:Y:S04]  /*3f30*/  LDL.64 R24, [R1+0x538] ;  /* 0x0005380001187983 */ /* 0x000f280000100a00 */
[----:B------:R-:W4:Y:S04]  /*3f40*/  LDL.64 R16, [R1+0x528] ;  /* 0x0005280001107983 */ /* 0x000f280000100a00 */
[----:B-1----:R-:W4:Y:S04]  /*3f50*/  LDL.64 R26, [R1+0x548] ;  /* 0x00054800011a7983 */ /* 0x002f280000100a00 */
[----:B------:R-:W4:Y:S04]  /*3f60*/  LDL.64 R18, [R1+0x570] ;  /* 0x0005700001127983 */ /* 0x000f280000100a00 */
[----:B------:R1:W-:Y:S04]  /*3f70*/  STL [R1+0x4], R22 ;  /* 0x0000041601007387 */ /* 0x0003e80000100800 */
[----:B------:R-:W0:Y:S04]  /*3f80*/  LDL.64 R8, [R1+0x590] ;  /* 0x0005900001087983 */ /* 0x000e280000100a00 */
[----:B-1----:R1:W4:Y:S04]  /*3f90*/  LDG.E.U16 R22, desc[UR8][R10.64] ;  /* 0x000000080a167981 */ /* 0x002328000c1e1500 */
[----:B------:R-:W4:Y:S04]  /*3fa0*/  LDL.64 R10, [R1+0x588] ;  /* 0x00058800010a7983 */ /* 0x000f280000100a00 */
[----:B------:R0:W-:Y:S01]  /*3fb0*/  STL [R1], R23 ;  /* 0x0000001701007387 */ /* 0x0001e20000100800 */
[----:B---3--:R-:W-:-:S04]  /*3fc0*/  IMAD.WIDE R12, R0, 0x2, R12 ;  /* 0x00000002000c7825 */ /* 0x008fc800078e020c */
[----:B--2---:R-:W-:-:S04]  /*3fd0*/  IMAD.WIDE R14, R0, 0x2, R14 ;  /* 0x00000002000e7825 */ /* 0x004fc800078e020e */
[----:B-----5:R-:W-:-:S04]  /*3fe0*/  IMAD.WIDE R20, R0, 0x2, R20 ;  /* 0x0000000200147825 */ /* 0x020fc800078e0214 */
[----:B----4-:R-:W-:-:S04]  /*3ff0*/  IMAD.WIDE R16, R0, 0x2, R16 ;  /* 0x0000000200107825 */ /* 0x010fc800078e0210 */
[----:B0-----:R-:W-:-:S04]  /*4000*/  IMAD.WIDE R4, R0, 0x2, R8 ;  /* 0x0000000200047825 */ /* 0x001fc800078e0208 */
[C---:B------:R-:W-:Y:S02]  /*4010*/  IMAD.WIDE R18, R0.reuse, 0x2, R18 ;  /* 0x0000000200127825 */ /* 0x040fe400078e0212 */
[----:B------:R-:W2:Y:S02]  /*4020*/  LDG.E.U16 R5, desc[UR8][R4.64] ;  /* 0x0000000804057981 */ /* 0x000ea4000c1e1500 */
[C---:B------:R-:W-:Y:S02]  /*4030*/  IMAD.WIDE R8, R0.reuse, 0x2, R10 ;  /* 0x0000000200087825 */ /* 0x040fe400078e020a */
[----:B------:R0:W3:Y:S04]  /*4040*/  LDG.E.U16 R4, desc[UR8][R14.64] ;  /* 0x000000080e047981 */ /* 0x0000e8000c1e1500 */
[----:B------:R-:W4:Y:S01]  /*4050*/  LDG.E.U16 R8, desc[UR8][R8.64] ;  /* 0x0000000808087981 */ /* 0x000f22000c1e1500 */
[----:B-1----:R-:W-:-:S03]  /*4060*/  IMAD.WIDE R10, R0, 0x2, R28 ;  /* 0x00000002000a7825 */ /* 0x002fc600078e021c */
[----:B------:R-:W5:Y:S04]  /*4070*/  LDG.E.U16 R29, desc[UR8][R18.64] ;  /* 0x00000008121d7981 */ /* 0x000f68000c1e1500 */
[----:B------:R-:W2:Y:S04]  /*4080*/  LDG.E.U16 R10, desc[UR8][R10.64] ;  /* 0x000000080a0a7981 */ /* 0x000ea8000c1e1500 */
[----:B------:R1:W2:Y:S01]  /*4090*/  LDG.E.U16 R9, desc[UR8][R12.64] ;  /* 0x000000080c097981 */ /* 0x0002a2000c1e1500 */
[----:B0-----:R-:W-:-:S03]  /*40a0*/  IMAD.WIDE R14, R0, 0x2, R24 ;  /* 0x00000002000e7825 */ /* 0x001fc600078e0218 */
[----:B------:R-:W2:Y:S04]  /*40b0*/  LDL.64 R18, [R1+0x530] ;  /* 0x0005300001127983 */ /* 0x000ea80000100a00 */
[----:B------:R0:W3:Y:S01]  /*40c0*/  LDG.E.U16 R11, desc[UR8][R20.64] ;  /* 0x00000008140b7981 */ /* 0x0000e2000c1e1500 */
[----:B-1----:R-:W-:-:S03]  /*40d0*/  IMAD.WIDE R12, R0, 0x2, R26 ;  /* 0x00000002000c7825 */ /* 0x002fc600078e021a */
[----:B------:R1:W3:Y:S04]  /*40e0*/  LDG.E.U16 R27, desc[UR8][R16.64] ;  /* 0x00000008101b7981 */ /* 0x0002e8000c1e1500 */
[----:B------:R0:W3:Y:S04]  /*40f0*/  LDG.E.U16 R23, desc[UR8][R12.64] ;  /* 0x000000080c177981 */ /* 0x0000e8000c1e1500 */
[----:B------:R-:W0:Y:S04]  /*4100*/  LDL.64 R20, [R1+0x520] ;  /* 0x0005200001147983 */ /* 0x000e280000100a00 */
[----:B------:R-:W1:Y:S04]  /*4110*/  LDL.64 R16, [R1+0x540] ;  /* 0x0005400001107983 */ /* 0x000e680000100a00 */
[----:B------:R-:W3:Y:S04]  /*4120*/  LDL.64 R12, [R1+0x560] ;  /* 0x00056000010c7983 */ /* 0x000ee80000100a00 */
[----:B------:R0:W4:Y:S04]  /*4130*/  LDG.E.U16 R25, desc[UR8][R14.64] ;  /* 0x000000080e197981 */ /* 0x000128000c1e1500 */
[----:B------:R-:W4:Y:S04]  /*4140*/  LDL.64 R14, [R1+0x550] ;  /* 0x00055000010e7983 */ /* 0x000f280000100a00 */
[----:B------:R-:W5:Y:S04]  /*4150*/  LDL.LU R24, [R1+0x20] ;  /* 0x0000200001187983 */ /* 0x000f680000300800 */
[----:B------:R-:W5:Y:S04]  /*4160*/  LDL.LU R26, [R1+0x18] ;  /* 0x00001800011a7983 */ /* 0x000f680000300800 */
[----:B------:R-:W5:Y:S01]  /*4170*/  LDL.LU R28, [R1+0x10] ;  /* 0x00001000011c7983 */ /* 0x000f620000300800 */
[----:B--2---:R-:W-:-:S04]  /*4180*/  IMAD.WIDE R18, R0, 0x2, R18 ;  /* 0x0000000200127825 */ /* 0x004fc800078e0212 */
[----:B0-----:R-:W-:-:S04]  /*4190*/  IMAD.WIDE R20, R0, 0x2, R20 ;  /* 0x0000000200147825 */ /* 0x001fc800078e0214 */
[----:B-1----:R-:W-:-:S04]  /*41a0*/  IMAD.WIDE R16, R0, 0x2, R16 ;  /* 0x0000000200107825 */ /* 0x002fc800078e0210 */
[----:B---3--:R-:W-:-:S06]  /*41b0*/  IMAD.WIDE R12, R0, 0x2, R12 ;  /* 0x00000002000c7825 */ /* 0x008fcc00078e020c */
[----:B------:R-:W2:Y:S04]  /*41c0*/  LDG.E.U16 R12, desc[UR8][R12.64] ;  /* 0x000000080c0c7981 */ /* 0x000ea8000c1e1500 */
[----:B------:R-:W3:Y:S01]  /*41d0*/  LDG.E.U16 R13, desc[UR8][R16.64] ;  /* 0x00000008100d7981 */ /* 0x000ee2000c1e1500 */
[----:B----4-:R-:W-:Y:S02]  /*41e0*/  IMAD.WIDE R14, R0, 0x2, R14 ;  /* 0x00000002000e7825 */ /* 0x010fe400078e020e */
[----:B------:R-:W0:Y:S04]  /*41f0*/  S2R R0, SR_TID.X ;  /* 0x0000000000007919 */ /* 0x000e280000002100 */
[----:B------:R-:W4:Y:S04]  /*4200*/  LDG.E.U16 R14, desc[UR8][R14.64] ;  /* 0x000000080e0e7981 */ /* 0x000f28000c1e1500 */
[----:B------:R1:W2:Y:S04]  /*4210*/  LDG.E.U16 R16, desc[UR8][R20.64] ;  /* 0x0000000814107981 */ /* 0x0002a8000c1e1500 */
[----:B------:R0:W2:Y:S01]  /*4220*/  LDG.E.U16 R15, desc[UR8][R18.64] ;  /* 0x00000008120f7981 */ /* 0x0000a2000c1e1500 */
[----:B-1----:R-:W1:Y:S01]  /*4230*/  S2R R20, SR_TID.X ;  /* 0x0000000000147919 */ /* 0x002e620000002100 */
[----:B0-----:R-:W-:-:S05]  /*4240*/  LOP3.LUT R17, R0, 0x7, RZ, 0xc0, !PT ;  /* 0x0000000700117812 */ /* 0x001fca00078ec0ff */
[----:B------:R-:W-:Y:S02]  /*4250*/  IMAD R17, R17, 0x210, RZ ;  /* 0x0000021011117824 */ /* 0x000fe400078e02ff */
[----:B-1----:R-:W-:-:S05]  /*4260*/  IMAD.SHL.U32 R19, R20, 0x2, RZ ;  /* 0x0000000214137824 */ /* 0x002fca00078e00ff */
[----:B------:R-:W-:-:S04]  /*4270*/  LOP3.LUT R0, R19, 0x10, RZ, 0xc0, !PT ;  /* 0x0000001013007812 */ /* 0x000fc800078ec0ff */
[----:B------:R-:W-:-:S04]  /*4280*/  LOP3.LUT R0, R0, 0x1e0, R20, 0xf8, !PT ;  /* 0x000001e000007812 */ /* 0x000fc800078ef814 */
[----:B------:R-:W-:Y:S02]  /*4290*/  LOP3.LUT R17, R17, R0, RZ, 0x3c, !PT ;  /* 0x0000000011117212 */ /* 0x000fe400078e3cff */
[----:B------:R-:W0:Y:S01]  /*42a0*/  S2R R0, SR_TID.X ;  /* 0x0000000000007919 */ /* 0x000e220000002100 */
[C---:B------:R-:W-:Y:S01]  /*42b0*/  LOP3.LUT R18, R20.reuse, 0x180, RZ, 0xc0, !PT ;  /* 0x0000018014127812 */ /* 0x040fe200078ec0ff */
[C---:B------:R-:W-:Y:S01]  /*42c0*/  IMAD.SHL.U32 R21, R20.reuse, 0x100, RZ ;  /* 0x0000010014157824 */ /* 0x040fe200078e00ff */
[----:B------:R-:W-:Y:S02]  /*42d0*/  LOP3.LUT R20, R20, 0x1ff, RZ, 0xc0, !PT ;  /* 0x000001ff14147812 */ /* 0x000fe400078ec0ff */
[----:B------:R-:W-:Y:S02]  /*42e0*/  SHF.R.U32.HI R18, RZ, 0x3, R18 ;  /* 0x00000003ff127819 */ /* 0x000fe40000011612 */
[----:B------:R-:W-:Y:S02]  /*42f0*/  SHF.L.U32 R20, R20, 0x1, RZ ;  /* 0x0000000114147819 */ /* 0x000fe400000006ff */
[----:B------:R-:W-:-:S02]  /*4300*/  LOP3.LUT R21, R21, 0x1000, RZ, 0xc0, !PT ;  /* 0x0000100015157812 */ /* 0x000fc400078ec0ff */
[----:B------:R-:W-:Y:S01]  /*4310*/  LOP3.LUT R18, R20, R18, RZ, 0x3c, !PT ;  /* 0x0000001214127212 */ /* 0x000fe200078e3cff */
[----:B------:R-:W-:Y:S01]  /*4320*/  BAR.SYNC.DEFER_BLOCKING 0x0 ;  /* 0x0000000000007b1d */ /* 0x000fe20000010000 */
[----:B------:R-:W-:-:S05]  /*4330*/  IADD3 R17, PT, PT, R17, UR6, R21 ;  /* 0x0000000611117c10 */ /* 0x000fca000fffe015 */
[----:B------:R-:W2:Y:S01]  /*4340*/  LDL.LU R20, [R1] ;  /* 0x0000000001147983 */ /* 0x000ea20000300800 */
[----:B0-----:R-:W-:-:S05]  /*4350*/  LOP3.LUT R0, R0, 0x7, RZ, 0xc0, !PT ;  /* 0x0000000700007812 */ /* 0x001fca00078ec0ff */
[----:B------:R-:W-:Y:S01]  /*4360*/  IMAD R0, R0, 0x110, RZ ;  /* 0x0000011000007824 */ /* 0x000fe200078e02ff */
[----:B-----5:R0:W-:Y:S04]  /*4370*/  STS.U16 [R18+UR6+0x10000], R24 ;  /* 0x0100001812007988 */ /* 0x0201e80008000406 */
[----:B------:R-:W-:Y:S02]  /*4380*/  LOP3.LUT R0, R0, 0x30, R19, 0x78, !PT ;  /* 0x0000003000007812 */ /* 0x000fe400078e7813 */
[----:B------:R-:W5:Y:S04]  /*4390*/  LDL.LU R19, [R1+0x8] ;  /* 0x0000080001137983 */ /* 0x000f680000300800 */
[----:B------:R-:W2:Y:S04]  /*43a0*/  LDL.LU R21, [R1+0x4] ;  /* 0x0000040001157983 */ /* 0x000ea80000300800 */
[----:B0-----:R-:W2:Y:S04]  /*43b0*/  LDL.LU R24, [R1+0x17f8] ;  /* 0x0017f80001187983 */ /* 0x001ea80000300800 */
[----:B------:R0:W-:Y:S04]  /*43c0*/  STS.U16 [R18+UR6+0x10800], R26 ;  /* 0x0108001a12007988 */ /* 0x0001e80008000406 */
[----:B0-----:R-:W2:Y:S04]  /*43d0*/  LDL.LU R26, [R1+0x17f4] ;  /* 0x0017f400011a7983 */ /* 0x001ea80000300800 */
[----:B------:R-:W-:Y:S04]  /*43e0*/  STL [R1+0x220], R17 ;  /* 0x0002201101007387 */ /* 0x000fe80000100800 */
[----:B------:R0:W-:Y:S04]  /*43f0*/  STS.U16 [R18+UR6+0x11000], R28 ;  /* 0x0110001c12007988 */ /* 0x0001e80008000406 */
[----:B------:R-:W-:Y:S04]  /*4400*/  STS.U16 [R18+UR6+0x13000], R22 ;  /* 0x0130001612007988 */ /* 0x000fe80008000406 */
[----:B------:R-:W-:Y:S04]  /*4410*/  STS.U16 [R18+UR6+0x13800], R2 ;  /* 0x0138000212007988 */ /* 0x000fe80008000406 */
[----:B0-----:R-:W3:Y:S04]  /*4420*/  LDL.LU R28, [R1+0x17f0] ;  /* 0x0017f000011c7983 */ /* 0x001ee80000300800 */
[----:B--2---:R0:W-:Y:S04]  /*4430*/  STS.U16 [R18+UR6+0x12800], R26 ;  /* 0x0128001a12007988 */ /* 0x0041e80008000406 */
[----:B0-----:R-:W2:Y:S04]  /*4440*/  LDL.LU R26, [R1+0xc] ;  /* 0x00000c00011a7983 */ /* 0x001ea80000300800 */
[----:B------:R-:W2:Y:S04]  /*4450*/  LDL.LU R22, [R1+0x14] ;  /* 0x0000140001167983 */ /* 0x000ea80000300800 */
[----:B------:R-:W2:Y:S04]  /*4460*/  LDL.LU R2, [R1+0x1c] ;  /* 0x00001c0001027983 */ /* 0x000ea80000300800 */
[----:B-----5:R0:W-:Y:S02]  /*4470*/  STS.U16 [R18+UR6+0x11800], R19 ;  /* 0x0118001312007988 */ /* 0x0201e40008000406 */
[----:B0-----:R-:W0:Y:S02]  /*4480*/  S2R R19, SR_TID.X ;  /* 0x0000000000137919 */ /* 0x001e240000002100 */
[----:B------:R0:W-:Y:S04]  /*4490*/  STS.U16 [R18+UR6+0x12000], R20 ;  /* 0x0120001412007988 */ /* 0x0001e80008000406 */
[----:B------:R-:W-:Y:S04]  /*44a0*/  STS.U16 [R18+UR6+0x14000], R3 ;  /* 0x0140000312007988 */ /* 0x000fe80008000406 */
[----:B------:R-:W-:Y:S01]  /*44b0*/  STS.U16 [R18+UR6+0x14800], R8 ;  /* 0x0148000812007988 */ /* 0x000fe20008000406 */
[----:B0-----:R-:W-:-:S02]  /*44c0*/  LOP3.LUT R20, R19, 0x180, RZ, 0xc0, !PT ;  /* 0x0000018013147812 */ /* 0x001fc400078ec0ff */
[----:B------:R-:W-:Y:S02]  /*44d0*/  LOP3.LUT R19, R19, 0x1ff, RZ, 0xc0, !PT ;  /* 0x000001ff13137812 */ /* 0x000fe400078ec0ff */
[----:B------:R-:W-:-:S03]  /*44e0*/  SHF.R.U32.HI R20, RZ, 0x3, R20 ;  /* 0x00000003ff147819 */ /* 0x000fc60000011614 */
[----:B------:R-:W-:-:S05]  /*44f0*/  IMAD.SHL.U32 R19, R19, 0x2, RZ ;  /* 0x0000000213137824 */ /* 0x000fca00078e00ff */
[----:B------:R-:W-:-:S04]  /*4500*/  LOP3.LUT R19, R19, R20, RZ, 0x3c, !PT ;  /* 0x0000001413137212 */ /* 0x000fc800078e3cff */
[----:B------:R-:W-:Y:S01]  /*4510*/  LOP3.LUT R19, R19, 0x40, RZ, 0x3c, !PT ;  /* 0x0000004013137812 */ /* 0x000fe200078e3cff */
[----:B------:R-:W-:Y:S04]  /*4520*/  STS.U16 [R18+UR6+0x15000], R9 ;  /* 0x0150000912007988 */ /* 0x000fe80008000406 */
[----:B------:R-:W-:Y:S04]  /*4530*/  STS.U16 [R18+UR6+0x15800], R10 ;  /* 0x0158000a12007988 */ /* 0x000fe80008000406 */
[----:B------:R-:W-:Y:S04]  /*4540*/  STS.U16 [R18+UR6+0x16000], R11 ;  /* 0x0160000b12007988 */ /* 0x000fe80008000406 */
[----:B------:R-:W-:Y:S04]  /*4550*/  STS.U16 [R18+UR6+0x16800], R23 ;  /* 0x0168001712007988 */ /* 0x000fe80008000406 */
[----:B------:R-:W-:Y:S04]  /*4560*/  STS.U16 [R18+UR6+0x17000], R25 ;  /* 0x0170001912007988 */ /* 0x000fe80008000406 */
[----:B------:R-:W-:Y:S04]  /*4570*/  STS.U16 [R18+UR6+0x17800], R27 ;  /* 0x0178001b12007988 */ /* 0x000fe80008000406 */
[----:B--2---:R-:W-:Y:S04]  /*4580*/  STS.U16 [R19+UR6+0x10400], R2 ;  /* 0x0104000213007988 */ /* 0x004fe80008000406 */
[----:B------:R-:W-:Y:S04]  /*4590*/  STS.U16 [R19+UR6+0x10c00], R22 ;  /* 0x010c001613007988 */ /* 0x000fe80008000406 */
[----:B------:R-:W-:Y:S04]  /*45a0*/  STS.U16 [R19+UR6+0x11400], R26 ;  /* 0x0114001a13007988 */ /* 0x000fe80008000406 */
[----:B------:R-:W-:Y:S04]  /*45b0*/  STS.U16 [R19+UR6+0x11c00], R21 ;  /* 0x011c001513007988 */ /* 0x000fe80008000406 */
[----:B---3--:R-:W-:Y:S04]  /*45c0*/  STS.U16 [R19+UR6+0x12400], R28 ;  /* 0x0124001c13007988 */ /* 0x008fe80008000406 */
[----:B------:R-:W-:Y:S04]  /*45d0*/  STS.U16 [R19+UR6+0x12c00], R24 ;  /* 0x012c001813007988 */ /* 0x000fe80008000406 */
[----:B------:R-:W-:Y:S04]  /*45e0*/  STS.U16 [R19+UR6+0x13400], R7 ;  /* 0x0134000713007988 */ /* 0x000fe80008000406 */
[----:B------:R-:W-:Y:S04]  /*45f0*/  STS.U16 [R19+UR6+0x13c00], R6 ;  /* 0x013c000613007988 */ /* 0x000fe80008000406 */
[----:B------:R-:W-:Y:S04]  /*4600*/  STS.U16 [R19+UR6+0x14400], R5 ;  /* 0x0144000513007988 */ /* 0x000fe80008000406 */
[----:B------:R-:W-:Y:S04]  /*4610*/  STS.U16 [R19+UR6+0x14c00], R4 ;  /* 0x014c000413007988 */ /* 0x000fe80008000406 */
[----:B------:R-:W-:Y:S04]  /*4620*/  STS.U16 [R19+UR6+0x15400], R29 ;  /* 0x0154001d13007988 */ /* 0x000fe80008000406 */
[----:B------:R-:W-:Y:S04]  /*4630*/  STS.U16 [R19+UR6+0x15c00], R12 ;  /* 0x015c000c13007988 */ /* 0x000fe80008000406 */
[----:B----4-:R-:W-:Y:S04]  /*4640*/  STS.U16 [R19+UR6+0x16400], R14 ;  /* 0x0164000e13007988 */ /* 0x010fe80008000406 */
[----:B------:R-:W-:Y:S04]  /*4650*/  STS.U16 [R19+UR6+0x16c00], R13 ;  /* 0x016c000d13007988 */ /* 0x000fe80008000406 */
[----:B------:R-:W-:Y:S04]  /*4660*/  STS.U16 [R19+UR6+0x17400], R15 ;  /* 0x0174000f13007988 */ /* 0x000fe80008000406 */
[----:B------:R-:W-:Y:S01]  /*4670*/  STS.U16 [R19+UR6+0x17c00], R16 ;  /* 0x017c001013007988 */ /* 0x000fe20008000406 */
[----:B------:R-:W-:Y:S06]  /*4680*/  BAR.SYNC.DEFER_BLOCKING 0x0 ;  /* 0x0000000000007b1d */ /* 0x000fec0000010000 */
[----:B------:R-:W0:Y:S04]  /*4690*/  LDSM.16.MT88.4 R8, [R17+0x2000] ;  /* 0x002000001108783b */ /* 0x000e280000004200 */
[----:B------:R-:W1:Y:S04]  /*46a0*/  LDSM.16.M88.4 R4, [R0+UR6+0x10800] ;  /* 0x010800060004783b */ /* 0x000e680008000200 */
[----:B------:R-:W2:Y:S04]  /*46b0*/  LDSM.16.MT88.4 R12, [R17] ;  /* 0x00000000110c783b */ /* 0x000ea80000004200 */
[----:B------:R-:W-:Y:S04]  /*46c0*/  LDSM.16.M88.4 R24, [R0+UR6+0x10000] ;  /* 0x010000060018783b */ /* 0x000fe80008000200 */
[----:B------:R-:W-:Y:S04]  /*46d0*/  LDSM.16.M88.4 R16, [R0+UR6+0x13000] ;  /* 0x013000060010783b */ /* 0x000fe80008000200 */
[----:B------:R-:W-:Y:S04]  /*46e0*/  LDSM.16.M88.4 R20, [R0+UR6+0x11000] ;  /* 0x011000060014783b */ /* 0x000fe80008000200 */
[----:B0-----:R-:W-:Y:S04]  /*46f0*/  STL.64 [R1+0x17e8], R10 ;  /* 0x0017e80a01007387 */ /* 0x001fe80000100a00 */
[----:B-1----:R2:W-:Y:S04]  /*4700*/  STL.64 [R1+0x8], R6 ;  /* 0x0000080601007387 */ /* 0x0025e80000100a00 */
[----:B------:R-:W-:Y:S04]  /*4710*/  STL.64 [R1+0x17e0], R8 ;  /* 0x0017e00801007387 */ /* 0x000fe80000100a00 */
[----:B------:R-:W0:Y:S01]  /*4720*/  LDSM.16.M88.4 R8, [R0+UR6+0x11800] ;  /* 0x011800060008783b */ /* 0x000e220008000200 */
[----:B--2---:R-:W-:-:S15]  /*4730*/  HMMA.16816.F32 R4, R12, R4, RZ ;  /* 0x000000040c04723c */ /* 0x004fde00000018ff */
[----:B------:R-:W-:-:S04]  /*4740*/  NOP ;  /* 0x0000000000007918 */ /* 0x000fc80000000000 */
[----:B------:R1:W-:Y:S04]  /*4750*/  STL.64 [R1+0x17d8], R6 ;  /* 0x0017d80601007387 */ /* 0x0003e80000100a00 */
[----:B0-----:R-:W-:Y:S04]  /*4760*/  STL.64 [R1+0xe0], R8 ;  /* 0x0000e00801007387 */ /* 0x001fe80000100a00 */
[----:B------:R-:W-:Y:S04]  /*4770*/  STL.64 [R1+0xe8], R10 ;  /* 0x0000e80a01007387 */ /* 0x000fe80000100a00 */
[----:B------:R-:W0:Y:S01]  /*4780*/  LDSM.16.M88.4 R8, [R0+UR6+0x12000] ;  /* 0x012000060008783b */ /* 0x000e220008000200 */
[----:B------:R-:W-:-:S03]  /*4790*/  MOV R2, R27 ;  /* 0x0000001b00027202 */ /* 0x000fc60000000f00 */
[----:B------:R-:W-:Y:S02]  /*47a0*/  STL.64 [R1+0x17d0], R4 ;  /* 0x0017d00401007387 */ /* 0x000fe40000100a00 */
[----:B-1----:R-:W-:Y:S02]  /*47b0*/  IMAD.MOV.U32 R7, RZ, RZ, R2 ;  /* 0x000000ffff077224 */ /* 0x002fe400078e0002 */
[----:B0-----:R-:W-:Y:S01]  /*47c0*/  STL [R1+0xd0], R8 ;  /* 0x0000d00801007387 */ /* 0x001fe20000100800 */
[----:B------:R-:W-:-:S03]  /*47d0*/  MOV R2, R9 ;  /* 0x0000000900027202 */ /* 0x000fc60000000f00 */
[----:B------:R-:W-:Y:S04]  /*47e0*/  STL.64 [R1+0xd8], R10 ;  /* 0x0000d80a01007387 */ /* 0x000fe80000100a00 */
[----:B------:R-:W0:Y:S04]  /*47f0*/  LDSM.16.M88.4 R8, [R0+UR6+0x12800] ;  /* 0x012800060008783b */ /* 0x000e280008000200 */
[----:B0-----:R-:W-:Y:S04]  /*4800*/  STL.64 [R1+0xc0], R8 ;  /* 0x0000c00801007387 */ /* 0x001fe80000100a00 */
[----:B------:R-:W-:Y:S04]  /*4810*/  STL.64 [R1+0xc8], R10 ;  /* 0x0000c80a01007387 */ /* 0x000fe80000100a00 */
[----:B------:R-:W0:Y:S04]  /*4820*/  LDSM.16.M88.4 R8, [R0+UR6+0x13800] ;  /* 0x013800060008783b */ /* 0x000e280008000200 */
[----:B------:R-:W-:Y:S04]  /*4830*/  STL.64 [R1+0xb0], R16 ;  /* 0x0000b01001007387 */ /* 0x000fe80000100a00 */
[----:B------:R-:W-:Y:S04]  /*4840*/  STL.64 [R1+0xb8], R18 ;  /* 0x0000b81201007387 */ /* 0x000fe80000100a00 */
[----:B------:R-:W1:Y:S04]  /*4850*/  LDSM.16.M88.4 R16, [R0+UR6+0x14000] ;  /* 0x014000060010783b */ /* 0x000e680008000200 */
[----:B0-----:R-:W-:Y:S04]  /*4860*/  STL.64 [R1+0xa0], R8 ;  /* 0x0000a00801007387 */ /* 0x001fe80000100a00 */
[----:B------:R-:W-:Y:S04]  /*4870*/  STL.64 [R1+0xa8], R10 ;  /* 0x0000a80a01007387 */ /* 0x000fe80000100a00 */
[----:B------:R-:W0:Y:S04]  /*4880*/  LDSM.16.M88.4 R8, [R0+UR6+0x14800] ;  /* 0x014800060008783b */ /* 0x000e280008000200 */
[----:B-1----:R-:W-:Y:S04]  /*4890*/  STL.64 [R1+0x90], R16 ;  /* 0x0000901001007387 */ /* 0x002fe80000100a00 */
[----:B------:R-:W-:Y:S04]  /*48a0*/  STL.64 [R1+0x98], R18 ;  /* 0x0000981201007387 */ /* 0x000fe80000100a00 */
[----:B------:R-:W-:Y:S04]  /*48b0*/  STL [R1+0x17cc], R14 ;  /* 0x0017cc0e01007387 */ /* 0x000fe80000100800 */
[----:B0-----:R-:W-:Y:S04]  /*48c0*/  STL.64 [R1+0xf0], R8 ;  /* 0x0000f00801007387 */ /* 0x001fe80000100a00 */
[----:B------:R-:W-:Y:S04]  /*48d0*/  STL.64 [R1+0xf8], R10 ;  /* 0x0000f80a01007387 */ /* 0x000fe80000100a00 */
[----:B------:R-:W0:Y:S04]  /*48e0*/  LDSM.16.M88.4 R8, [R0+UR6+0x15000] ;  /* 0x015000060008783b */ /* 0x000e280008000200 */
[----:B------:R-:W-:Y:S04]  /*48f0*/  STL [R1+0x17c8], R15 ;  /* 0x0017c80f01007387 */ /* 0x000fe80000100800 */
[----:B0-----:R-:W-:Y:S04]  /*4900*/  STL.64 [R1+0x100], R8 ;  /* 0x0001000801007387 */ /* 0x001fe80000100a00 */
[----:B------:R-:W-:Y:S04]  /*4910*/  STL.64 [R1+0x108], R10 ;  /* 0x0001080a01007387 */ /* 0x000fe80000100a00 */
[----:B------:R-:W0:Y:S04]  /*4920*/  LDSM.16.M88.4 R8, [R0+UR6+0x15800] ;  /* 0x015800060008783b */ /* 0x000e280008000200 */
[----:B0-----:R-:W-:Y:S04]  /*4930*/  STL.64 [R1+0x120], R8 ;  /* 0x0001200801007387 */ /* 0x001fe80000100a00 */
[----:B------:R-:W-:Y:S04]  /*4940*/  STL.64 [R1+0x128], R10 ;  /* 0x0001280a01007387 */ /* 0x000fe80000100a00 */
[----:B------:R-:W0:Y:S01]  /*4950*/  LDSM.16.M88.4 R8, [R0+UR6+0x16000] ;  /* 0x016000060008783b */ /* 0x000e220008000200 */
[----:B------:R-:W-:Y:S01]  /*4960*/  HMMA.16816.F32 R16, R12, R20, RZ ;  /* 0x000000140c10723c */ /* 0x000fe200000018ff */
[----:B0-----:R-:W-:-:S02]  /*4970*/  IMAD.MOV.U32 R20, RZ, RZ, R8 ;  /* 0x000000ffff147224 */ /* 0x001fc400078e0008 */
[----:B------:R-:W-:Y:S01]  /*4980*/  STL.64 [R1+0x138], R10 ;  /* 0x0001380a01007387 */ /* 0x000fe20000100a00 */
[----:B------:R-:W-:-:S03]  /*4990*/  IMAD.MOV.U32 R21, RZ, RZ, R9 ;  /* 0x000000ffff157224 */ /* 0x000fc600078e0009 */
[----:B------:R-:W0:Y:S01]  /*49a0*/  LDSM.16.M88.4 R8, [R0+UR6+0x16800] ;  /* 0x016800060008783b */ /* 0x000e220008000200 */
[----:B------:R-:W-:-:S03]  /*49b0*/  IMAD.MOV.U32 R3, RZ, RZ, R26 ;  /* 0x000000ffff037224 */ /* 0x000fc600078e001a */
[----:B0-----:R-:W-:Y:S04]  /*49c0*/  STL.64 [R1+0x150], R8 ;  /* 0x0001500801007387 */ /* 0x001fe80000100a00 */
[----:B------:R-:W-:Y:S04]  /*49d0*/  STL.64 [R1+0x158], R10 ;  /* 0x0001580a01007387 */ /* 0x000fe80000100a00 */
[----:B------:R-:W0:Y:S01]  /*49e0*/  LDSM.16.M88.4 R8, [R0+UR6+0x17000] ;  /* 0x017000060008783b */ /* 0x000e220008000200 */
[----:B------:R-:W-:Y:S01]  /*49f0*/  IMAD.MOV.U32 R6, RZ, RZ, R3 ;  /* 0x000000ffff067224 */ /* 0x000fe200078e0003 */
[----:B0-----:R-:W-:-:S02]  /*4a00*/  MOV R28, R10 ;  /* 0x0000000a001c7202 */ /* 0x001fc40000000f00 */
[----:B------:R-:W-:Y:S01]  /*4a10*/  STL.64 [R1+0x180], R8 ;  /* 0x0001800801007387 */ /* 0x000fe20000100a00 */
[----:B------:R-:W-:-:S03]  /*4a20*/  IMAD.MOV.U32 R3, RZ, RZ, R11 ;  /* 0x000000ffff037224 */ /* 0x000fc600078e000b */
[----:B------:R-:W0:Y:S01]  /*4a30*/  LDSM.16.M88.4 R8, [R0+UR6+0x17800] ;  /* 0x017800060008783b */ /* 0x000e220008000200 */
[----:B------:R-:W-:Y:S03]  /*4a40*/  HMMA.16816.F32 R24, R12, R24, RZ ;  /* 0x000000180c18723c */ /* 0x000fe600000018ff */
[----:B------:R-:W-:Y:S04]  /*4a50*/  STL [R1+0x1734], R3 ;  /* 0x0017340301007387 */ /* 0x000fe80000100800 */
[----:B------:R0:W-:Y:S02]  /*4a60*/  STL [R1+0x1730], R28 ;  /* 0x0017301c01007387 */ /* 0x0001e40000100800 */
[----:B0-----:R-:W-:Y:S01]  /*4a70*/  IMAD.MOV.U32 R28, RZ, RZ, R10 ;  /* 0x000000ffff1c7224 */ /* 0x001fe200078e000a */
[----:B------:R-:W-:Y:S01]  /*4a80*/  MOV R15, R9 ;  /* 0x00000009000f7202 */ /* 0x000fe20000000f00 */
[----:B------:R-:W-:-:S02]  /*4a90*/  IMAD.MOV.U32 R3, RZ, RZ, R11 ;  /* 0x000000ffff037224 */ /* 0x000fc400078e000b */
[----:B------:R-:W-:Y:S01]  /*4aa0*/  IMAD.MOV.U32 R14, RZ, RZ, R8 ;  /* 0x000000ffff0e7224 */ /* 0x000fe200078e0008 */
[----:B------:R-:W2:Y:S04]  /*4ab0*/  LDL.LU.64 R10, [R1+0x17e8] ;  /* 0x0017e800010a7983 */ /* 0x000ea80000300a00 */
[----:B------:R-:W2:Y:S02]  /*4ac0*/  LDL.LU.64 R8, [R1+0x17e0] ;  /* 0x0017e00001087983 */ /* 0x000ea40000300a00 */
[----:B--2---:R-:W-:Y:S02]  /*4ad0*/  HMMA.16816.F32 R24, R8, R6, R24 ;  /* 0x000000060818723c */ /* 0x004fe40000001818 */
[----:B------:R-:W2:Y:S04]  /*4ae0*/  LDL.LU.64 R6, [R1+0x17d8] ;  /* 0x0017d80001067983 */ /* 0x000ea80000300a00 */
[----:B------:R-:W2:-:S13]  /*4af0*/  LDL.LU.64 R4, [R1+0x17d0] ;  /* 0x0017d00001047983 */ /* 0x000e9a0000300a00 */
[----:B------:R-:W-:Y:S01]  /*4b00*/  STL.64 [R1+0x170], R24 ;  /* 0x0001701801007387 */ /* 0x000fe20000100a00 */
[----:B------:R-:W-:-:S03]  /*4b10*/  MOV R29, R27 ;  /* 0x0000001b001d7202 */ /* 0x000fc60000000f00 */
[----:B------:R0:W-:Y:S04]  /*4b20*/  STL [R1+0x178], R26 ;  /* 0x0001781a01007387 */ /* 0x0001e80000100800 */
[----:B0-----:R-:W2:Y:S04]  /*4b30*/  LDL.LU R26, [R1+0x8] ;  /* 0x00000800011a7983 */ /* 0x001ea80000300800 */
[----:B------:R-:W2:Y:S04]  /*4b40*/  LDL.LU R27, [R1+0xc] ;  /* 0x00000c00011b7983 */ /* 0x000ea80000300800 */
[----:B------:R-:W-:Y:S01]  /*4b50*/  STL [R1+0x1620], R29 ;  /* 0x0016201d01007387 */ /* 0x000fe20000100800 */
[C---:B--2---:R-:W-:Y:S08]  /*4b60*/  HMMA.16816.F32 R24, R8.reuse, R26, R4 ;  /* 0x0000001a0818723c */ /* 0x044ff00000001804 */
[----:B------:R-:W-:Y:S01]  /*4b70*/  HMMA.16816.F32 R4, R8, R22, R16 ;  /* 0x000000160804723c */ /* 0x000fe20000001810 */
[----:B------:R-:W2:Y:S10]  /*4b80*/  LDL.LU R16, [R1+0xe0] ;  /* 0x0000e00001107983 */ /* 0x000eb40000300800 */
[----:B------:R0:W-:Y:S04]  /*4b90*/  STL.64 [R1+0x140], R24 ;  /* 0x0001401801007387 */ /* 0x0001e80000100a00 */
[----:B------:R-:W-:Y:S04]  /*4ba0*/  STL.64 [R1+0x148], R26 ;  /* 0x0001481a01007387 */ /* 0x000fe80000100a00 */
[----:B------:R-:W-:Y:S04]  /*4bb0*/  STL.64 [R1+0x1c0], R4 ;  /* 0x0001c00401007387 */ /* 0x000fe80000100a00 */
[----:B------:R-:W-:Y:S04]  /*4bc0*/  STL.64 [R1+0x1c8], R6 ;  /* 0x0001c80601007387 */ /* 0x000fe80000100a00 */
[----:B------:R-:W2:Y:S04]  /*4bd0*/  LDL.LU R17, [R1+0xe4] ;  /* 0x0000e40001117983 */ /* 0x000ea80000300800 */
[----:B0-----:R-:W3:Y:S01]  /*4be0*/  LDL.LU R24, [R1+0xd0] ;  /* 0x0000d00001187983 */ /* 0x001ee20000300800 */
[----:B------:R-:W-:-:S03]  /*4bf0*/  IMAD.MOV.U32 R25, RZ, RZ, R2 ;  /* 0x000000ffff197224 */ /* 0x000fc600078e0002 */
[----:B------:R-:W-:Y:S01]  /*4c00*/  STL [R1+0x1744], R8 ;  /* 0x0017440801007387 */ /* 0x000fe20000100800 */
[----:B------:R-:W-:-:S03]  /*4c10*/  LOP3.LUT R2, R0, 0x40, RZ, 0x3c, !PT ;  /* 0x0000004000027812 */ /* 0x000fc600078e3cff */
[----:B------:R-:W-:Y:S04]  /*4c20*/  STL [R1+0x1740], R9 ;  /* 0x0017400901007387 */ /* 0x000fe80000100800 */
[----:B------:R-:W-:Y:S04]  /*4c30*/  STL [R1+0x173c], R10 ;  /* 0x00173c0a01007387 */ /* 0x000fe80000100800 */
[----:B------:R-:W-:Y:S04]  /*4c40*/  STL [R1+0x1738], R11 ;  /* 0x0017380b01007387 */ /* 0x000fe80000100800 */
[----:B------:R0:W-:Y:S04]  /*4c50*/  STL [R1+0x1428], R0 ;  /* 0x0014280001007387 */ /* 0x0001e80000100800 */
[----:B------:R-:W-:Y:S04]  /*4c60*/  LDSM.16.M88.4 R8, [R2+UR6+0x10000] ;  /* 0x010000060208783b */ /* 0x000fe80008000200 */
[----:B0-----:R-:W4:Y:S04]  /*4c70*/  LDL R0, [R1+0x220] ;  /* 0x0002200001007983 */ /* 0x001f280000100800 */
[----:B----4-:R-:W0:Y:S04]  /*4c80*/  LDSM.16.MT88.4 R4, [R0+0x4000] ;  /* 0x004000000004783b */ /* 0x010e280000004200 */
[----:B0-----:R-:W-:Y:S04]  /*4c90*/  STL.64 [R1+0x1618], R6 ;  /* 0x0016180601007387 */ /* 0x001fe80000100a00 */
[----:B------:R0:W-:Y:S02]  /*4ca0*/  STL.64 [R1+0x1610], R4 ;  /* 0x0016100401007387 */ /* 0x0001e40000100a00 */
[----:B0-----:R-:W-:Y:S01]  /*4cb0*/  IMAD.MOV.U32 R4, RZ, RZ, R14 ;  /* 0x000000ffff047224 */ /* 0x001fe200078e000e */
[----:B------:R-:W-:Y:S01]  /*4cc0*/  MOV R5, R15 ;  /* 0x0000000f00057202 */ /* 0x000fe20000000f00 */
[----:B------:R-:W2:Y:S04]  /*4cd0*/  LDL.LU R14, [R1+0x17cc] ;  /* 0x0017cc00010e7983 */ /* 0x000ea80000300800 */
[----:B------:R0:W-:Y:S04]  /*4ce0*/  STL [R1+0x1748], R4 ;  /* 0x0017480401007387 */ /* 0x0001e80000100800 */
[----:B------:R-:W2:Y:S01]  /*4cf0*/  LDL.LU R15, [R1+0x17c8] ;  /* 0x0017c800010f7983 */ /* 0x000ea20000300800 */
[----:B------:R-:W-:-:S02]  /*4d00*/  IMAD.MOV.U32 R6, RZ, RZ, R28 ;  /* 0x000000ffff067224 */ /* 0x000fc400078e001c */
[----:B------:R-:W-:Y:S01]  /*4d10*/  IMAD.MOV.U32 R7, RZ, RZ, R3 ;  /* 0x000000ffff077224 */ /* 0x000fe200078e0003 */
[----:B------:R1:W-:Y:S04]  /*4d20*/  STL [R1+0x174c], R5 ;  /* 0x00174c0501007387 */ /* 0x0003e80000100800 */
[----:B------:R-:W-:Y:S04]  /*4d30*/  STL [R1+0x1750], R6 ;  /* 0x0017500601007387 */ /* 0x000fe80000100800 */
[----:B------:R-:W-:Y:S04]  /*4d40*/  STL [R1+0x1754], R7 ;  /* 0x0017540701007387 */ /* 0x000fe80000100800 */
[----:B0-----:R-:W4:Y:S04]  /*4d50*/  LDL.LU R4, [R1+0xc0] ;  /* 0x0000c00001047983 */ /* 0x001f280000300800 */
[----:B-1----:R-:W4:Y:S01]  /*4d60*/  LDL.LU R5, [R1+0xc4] ;  /* 0x0000c40001057983 */ /* 0x002f220000300800 */
[----:B------:R-:W-:-:S03]  /*4d70*/  MOV R29, R9 ;  /* 0x00000009001d7202 */ /* 0x000fc60000000f00 */
[----:B------:R-:W-:Y:S04]  /*4d80*/  STL [R1+0x1558], R0 ;  /* 0x0015580001007387 */ /* 0x000fe80000100800 */
[----:B------:R-:W-:Y:S04]  /*4d90*/  STL [R1+0x200], R8 ;  /* 0x0002000801007387 */ /* 0x000fe80000100800 */
[----:B------:R2:W-:Y:S04]  /*4da0*/  STL.64 [R1+0x208], R10 ;  /* 0x0002080a01007387 */ /* 0x0005e80000100a00 */
[----:B------:R-:W-:Y:S01]  /*4db0*/  STL [R1+0x1640], R29 ;  /* 0x0016401d01007387 */ /* 0x000fe20000100800 */
[----:B--2---:R-:W-:-:S15]  /*4dc0*/  HMMA.16816.F32 R8, R12, R16, RZ ;  /* 0x000000100c08723c */ /* 0x004fde00000018ff */
[----:B------:R-:W-:-:S04]  /*4dd0*/  NOP ;  /* 0x0000000000007918 */ /* 0x000fc80000000000 */
[----:B------:R-:W-:Y:S01]  /*4de0*/  IMAD.MOV.U32 R3, RZ, RZ, R8 ;  /* 0x000000ffff037224 */ /* 0x000fe200078e0008 */
[----:B------:R-:W-:Y:S01]  /*4df0*/  MOV R19, R10 ;  /* 0x0000000a00137202 */ /* 0x000fe20000000f00 */
[----:B------:R-:W-:Y:S02]  /*4e00*/  IMAD.MOV.U32 R28, RZ, RZ, R9 ;  /* 0x000000ffff1c7224 */ /* 0x000fe400078e0009 */
[----:B------:R-:W-:Y:S02]  /*4e10*/  IMAD.MOV.U32 R18, RZ, RZ, R11 ;  /* 0x000000ffff127224 */ /* 0x000fe400078e000b */
[----:B------:R-:W0:Y:S01]  /*4e20*/  LDSM.16.M88.4 R8, [R2+UR6+0x10800] ;  /* 0x010800060208783b */ /* 0x000e220008000200 */
[----:B---3--:R-:W-:Y:S03]  /*4e30*/  HMMA.16816.F32 R24, R12, R24, RZ ;  /* 0x000000180c18723c */ /* 0x008fe600000018ff */
[----:B------:R-:W-:Y:S04]  /*4e40*/  STL [R1+0x1764], R18 ;  /* 0x0017641201007387 */ /* 0x000fe80000100800 */
[----:B------:R-:W-:Y:S04]  /*4e50*/  STL [R1+0x1760], R19 ;  /* 0x0017601301007387 */ /* 0x000fe80000100800 */
[----:B------:R-:W2:Y:S04]  /*4e60*/  LDL.LU R16, [R1+0xb0] ;  /* 0x0000b00001107983 */ /* 0x000ea80000300800 */
[----:B------:R-:W2:Y:S04]  /*4e70*/  LDL.LU R17, [R1+0xb4] ;  /* 0x0000b40001117983 */ /* 0x000ea80000300800 */
[----:B------:R-:W-:Y:S04]  /*4e80*/  STL [R1+0x175c], R28 ;  /* 0x00175c1c01007387 */ /* 0x000fe80000100800 */
[----:B------:R-:W-:Y:S01]  /*4e90*/  STL [R1+0x1758], R3 ;  /* 0x0017580301007387 */ /* 0x000fe20000100800 */
[----:B0-----:R-:W-:Y:S01]  /*4ea0*/  MOV R0, R9 ;  /* 0x0000000900007202 */ /* 0x001fe20000000f00 */
[----:B------:R-:W-:-:S02]  /*4eb0*/  IMAD.MOV.U32 R29, RZ, RZ, R8 ;  /* 0x000000ffff1d7224 */ /* 0x000fc400078e0008 */
[----:B------:R0:W-:Y:S01]  /*4ec0*/  STL.64 [R1+0x210], R10 ;  /* 0x0002100a01007387 */ /* 0x0001e20000100a00 */
[----:B------:R-:W-:-:S03]  /*4ed0*/  IMAD.MOV.U32 R8, RZ, RZ, R24 ;  /* 0x000000ffff087224 */ /* 0x000fc600078e0018 */
[----:B------:R-:W-:Y:S01]  /*4ee0*/  STL [R1+0x1770], R0 ;  /* 0x0017700001007387 */ /* 0x000fe20000100800 */
[----:B------:R-:W-:-:S03]  /*4ef0*/  IMAD.MOV.U32 R9, RZ, RZ, R25 ;  /* 0x000000ffff097224 */ /* 0x000fc600078e0019 */
[----:B------:R-:W-:Y:S01]  /*4f00*/  STL [R1+0x176c], R29 ;  /* 0x00176c1d01007387 */ /* 0x000fe20000100800 */
[----:B0-----:R-:W-:Y:S01]  /*4f10*/  IMAD.MOV.U32 R11, RZ, RZ, R27 ;  /* 0x000000ffff0b7224 */ /* 0x001fe200078e001b */
[----:B------:R-:W-:Y:S02]  /*4f20*/  MOV R10, R26 ;  /* 0x0000001a000a7202 */ /* 0x000fe40000000f00 */
[----:B------:R-:W-:Y:S04]  /*4f30*/  STL [R1+0x1768], R2 ;  /* 0x0017680201007387 */ /* 0x000fe80000100800 */
[----:B------:R-:W3:Y:S04]  /*4f40*/  LDL.LU R24, [R1+0xa0] ;  /* 0x0000a00001187983 */ /* 0x000ee80000300800 */
[----:B------:R-:W3:Y:S04]  /*4f50*/  LDL.LU R25, [R1+0xa4] ;  /* 0x0000a40001197983 */ /* 0x000ee80000300800 */
[----:B------:R-:W-:Y:S04]  /*4f60*/  STL [R1+0x1780], R11 ;  /* 0x0017800b01007387 */ /* 0x000fe80000100800 */
[----:B------:R-:W-:Y:S04]  /*4f70*/  STL [R1+0x177c], R10 ;  /* 0x00177c0a01007387 */ /* 0x000fe80000100800 */
[----:B------:R-:W-:Y:S04]  /*4f80*/  STL [R1+0x1778], R9 ;  /* 0x0017780901007387 */ /* 0x000fe80000100800 */
[----:B------:R4:W-:Y:S02]  /*4f90*/  STL [R1+0x1774], R8 ;  /* 0x0017740801007387 */ /* 0x0009e40000100800 */
[----:B----4-:R-:W-:-:S15]  /*4fa0*/  HMMA.16816.F32 R8, R12, R4, RZ ;  /* 0x000000040c08723c */ /* 0x010fde00000018ff */
[----:B------:R-:W-:-:S04]  /*4fb0*/  NOP ;  /* 0x0000000000007918 */ /* 0x000fc80000000000 */
[----:B------:R-:W-:Y:S01]  /*4fc0*/  IMAD.MOV.U32 R4, RZ, RZ, R11 ;  /* 0x000000ffff047224 */ /* 0x000fe200078e000b */
[----:B------:R-:W-:Y:S01]  /*4fd0*/  MOV R6, R9 ;  /* 0x0000000900067202 */ /* 0x000fe20000000f00 */
[----:B------:R-:W-:Y:S02]  /*4fe0*/  IMAD.MOV.U32 R5, RZ, RZ, R10 ;  /* 0x000000ffff057224 */ /* 0x000fe400078e000a */
[----:B------:R-:W-:Y:S01]  /*4ff0*/  IMAD.MOV.U32 R7, RZ, RZ, R8 ;  /* 0x000000ffff077224 */ /* 0x000fe200078e0008 */
[----:B------:R0:W-:Y:S04]  /*5000*/  STL [R1+0x1790], R4 ;  /* 0x0017900401007387 */ /* 0x0001e80000100800 */
[----:B------:R1:W-:Y:S04]  /*5010*/  STL [R1+0x178c], R5 ;  /* 0x00178c0501007387 */ /* 0x0003e80000100800 */
[----:B------:R-:W-:Y:S04]  /*5020*/  STL [R1+0x1788], R6 ;  /* 0x0017880601007387 */ /* 0x000fe80000100800 */
[----:B------:R-:W-:Y:S04]  /*5030*/  STL [R1+0x1784], R7 ;  /* 0x0017840701007387 */ /* 0x000fe80000100800 */
[----:B0-----:R-:W4:Y:S04]  /*5040*/  LDL.LU R4, [R1+0xf0] ;  /* 0x0000f00001047983 */ /* 0x001f280000300800 */
[----:B-1----:R-:W4:Y:S04]  /*5050*/  LDL.LU R5, [R1+0xf4] ;  /* 0x0000f40001057983 */ /* 0x002f280000300800 */
[----:B------:R0:W-:Y:S04]  /*5060*/  STL.64 [R1+0x17b0], R20 ;  /* 0x0017b01401007387 */ /* 0x0001e80000100a00 */
[----:B0-----:R-:W5:Y:S04]  /*5070*/  LDL.LU R20, [R1+0x120] ;  /* 0x0001200001147983 */ /* 0x001f680000300800 */
[----:B------:R-:W5:Y:S04]  /*5080*/  LDL.LU R21, [R1+0x124] ;  /* 0x0001240001157983 */ /* 0x000f680000300800 */
[----:B-----5:R0:W-:Y:S04]  /*5090*/  STL.64 [R1+0x17b8], R20 ;  /* 0x0017b81401007387 */ /* 0x0201e80000100a00 */
[----:B0-----:R-:W5:Y:S04]  /*50a0*/  LDL.LU R20, [R1+0x100] ;  /* 0x0001000001147983 */ /* 0x001f680000300800 */
[----:B------:R-:W5:Y:S04]  /*50b0*/  LDL.LU R21, [R1+0x104] ;  /* 0x0001040001157983 */ /* 0x000f680000300800 */
[----:B-----5:R0:W-:Y:S04]  /*50c0*/  STL.64 [R1+0x17c0], R20 ;  /* 0x0017c01401007387 */ /* 0x0201e80000100a00 */
[----:B0-----:R-:W5:Y:S04]  /*50d0*/  LDL.LU R20, [R1+0x90] ;  /* 0x0000900001147983 */ /* 0x001f680000300800 */
[----:B------:R-:W5:Y:S01]  /*50e0*/  LDL.LU R21, [R1+0x94] ;  /* 0x0000940001157983 */ /* 0x000f620000300800 */
[C---:B--2---:R-:W-:Y:S08]  /*50f0*/  HMMA.16816.F32 R8, R12.reuse, R16, RZ ;  /* 0x000000100c08723c */ /* 0x044ff000000018ff */
[----:B---3--:R-:W-:Y:S11]  /*5100*/  HMMA.16816.F32 R24, R12, R24, RZ ;  /* 0x000000180c18723c */ /* 0x008ff600000018ff */
[----:B------:R-:W-:-:S02]  /*5110*/  IMAD.MOV.U32 R19, RZ, RZ, R9 ;  /* 0x000000ffff137224 */ /* 0x000fc400078e0009 */
[----:B------:R-:W-:Y:S01]  /*5120*/  IMAD.MOV.U32 R28, RZ, RZ, R10 ;  /* 0x000000ffff1c7224 */ /* 0x000fe200078e000a */
[----:B------:R-:W-:Y:S02]  /*5130*/  MOV R3, R11 ;  /* 0x0000000b00037202 */ /* 0x000fe40000000f00 */
[----:B------:R-:W-:-:S03]  /*5140*/  MOV R18, R8 ;  /* 0x0000000800127202 */ /* 0x000fc60000000f00 */
[----:B------:R-:W-:Y:S01]  /*5150*/  STL [R1+0x17a0], R3 ;  /* 0x0017a00301007387 */ /* 0x000fe20000100800 */
[----:B------:R-:W-:Y:S01]  /*5160*/  MOV R29, R26 ;  /* 0x0000001a001d7202 */ /* 0x000fe20000000f00 */
[----:B------:R-:W-:Y:S02]  /*5170*/  IMAD.MOV.U32 R0, RZ, RZ, R25 ;  /* 0x000000ffff007224 */ /* 0x000fe400078e0019 */
[----:B------:R0:W-:Y:S01]  /*5180*/  STL [R1+0x179c], R28 ;  /* 0x00179c1c01007387 */ /* 0x0001e20000100800 */
[----:B------:R-:W-:-:S03]  /*5190*/  IMAD.MOV.U32 R8, RZ, RZ, R24 ;  /* 0x000000ffff087224 */ /* 0x000fc600078e0018 */
[----:B------:R1:W-:Y:S04]  /*51a0*/  STL [R1+0x1798], R19 ;  /* 0x0017981301007387 */ /* 0x0003e80000100800 */
[----:B------:R2:W-:Y:S04]  /*51b0*/  STL [R1+0x1794], R18 ;  /* 0x0017941201007387 */ /* 0x0005e80000100800 */
[----:B------:R-:W3:Y:S04]  /*51c0*/  LDL.LU R24, [R1+0x150] ;  /* 0x0001500001187983 */ /* 0x000ee80000300800 */
[----:B------:R-:W3:Y:S04]  /*51d0*/  LDL.LU R25, [R1+0x154] ;  /* 0x0001540001197983 */ /* 0x000ee80000300800 */
[----:B------:R0:W-:Y:S04]  /*51e0*/  STL [R1+0x17ac], R29 ;  /* 0x0017ac1d01007387 */ /* 0x0001e80000100800 */
[----:B------:R0:W-:Y:S04]  /*51f0*/  STL [R1+0x17a8], R0 ;  /* 0x0017a80001007387 */ /* 0x0001e80000100800 */
[----:B------:R0:W-:Y:S01]  /*5200*/  STL [R1+0x17a4], R8 ;  /* 0x0017a40801007387 */ /* 0x0001e20000100800 */
[----:B-----5:R-:W-:-:S15]  /*5210*/  HMMA.16816.F32 R20, R12, R20, RZ ;  /* 0x000000140c14723c */ /* 0x020fde00000018ff */
[----:B------:R-:W-:-:S04]  /*5220*/  NOP ;  /* 0x0000000000007918 */ /* 0x000fc80000000000 */
[----:B------:R-:W-:Y:S01]  /*5230*/  IMAD.MOV.U32 R10, RZ, RZ, R20 ;  /* 0x000000ffff0a7224 */ /* 0x000fe200078e0014 */
[----:B------:R-:W-:Y:S01]  /*5240*/  MOV R9, R21 ;  /* 0x0000001500097202 */ /* 0x000fe20000000f00 */
[----:B------:R-:W-:Y:S02]  /*5250*/  IMAD.MOV.U32 R17, RZ, RZ, R22 ;  /* 0x000000ffff117224 */ /* 0x000fe400078e0016 */
[----:B------:R-:W-:Y:S02]  /*5260*/  IMAD.MOV.U32 R16, RZ, RZ, R23 ;  /* 0x000000ffff107224 */ /* 0x000fe400078e0017 */
[----:B----4-:R-:W-:-:S15]  /*5270*/  HMMA.16816.F32 R20, R12, R4, RZ ;  /* 0x000000040c14723c */ /* 0x010fde00000018ff */
[----:B------:R-:W-:-:S04]  /*5280*/  NOP ;  /* 0x0000000000007918 */ /* 0x000fc80000000000 */
[----:B------:R-:W-:Y:S01]  /*5290*/  MOV R5, R20 ;  /* 0x0000001400057202 */ /* 0x000fe20000000f00 */
[----:B------:R-:W-:Y:S02]  /*52a0*/  IMAD.MOV.U32 R6, RZ, RZ, R21 ;  /* 0x000000ffff067224 */ /* 0x000fe400078e0015 */
[----:B------:R-:W4:Y:S01]  /*52b0*/  LDL.LU.64 R20, [R1+0x17c0] ;  /* 0x0017c00001147983 */ /* 0x000f220000300a00 */
[----:B------:R-:W-:Y:S01]  /*52c0*/  IMAD.MOV.U32 R7, RZ, RZ, R22 ;  /* 0x000000ffff077224 */ /* 0x000fe200078e0016 */
[----:B------:R-:W-:Y:S02]  /*52d0*/  MOV R11, R23 ;  /* 0x00000017000b7202 */ /* 0x000fe40000000f00 */
[----:B----4-:R-:W-:-:S15]  /*52e0*/  HMMA.16816.F32 R20, R12, R20, RZ ;  /* 0x000000140c14723c */ /* 0x010fde00000018ff */
[----:B------:R-:W-:-:S04]  /*52f0*/  NOP ;  /* 0x0000000000007918 */ /* 0x000fc80000000000 */
[----:B0-----:R-:W-:Y:S02]  /*5300*/  IMAD.MOV.U32 R28, RZ, RZ, R20 ;  /* 0x000000ffff1c7224 */ /* 0x001fe400078e0014 */
[----:B-1----:R-:W-:Y:S02]  /*5310*/  IMAD.MOV.U32 R19, RZ, RZ, R21 ;  /* 0x000000ffff137224 */ /* 0x002fe400078e0015 */
[----:B------:R-:W4:Y:S01]  /*5320*/  LDL.LU.64 R20, [R1+0x17b8] ;  /* 0x0017b80001147983 */ /* 0x000f220000300a00 */
[----:B--2---:R-:W-:Y:S01]  /*5330*/  MOV R18, R22 ;  /* 0x0000001600127202 */ /* 0x004fe20000000f00 */
[----:B------:R-:W-:Y:S02]  /*5340*/  IMAD.MOV.U32 R4, RZ, RZ, R23 ;  /* 0x000000ffff047224 */ /* 0x000fe400078e0017 */
[----:B----4-:R-:W-:-:S15]  /*5350*/  HMMA.16816.F32 R20, R12, R20, RZ ;  /* 0x000000140c14723c */ /* 0x010fde00000018ff */
[----:B------:R-:W-:-:S04]  /*5360*/  NOP ;  /* 0x0000000000007918 */ /* 0x000fc80000000000 */
[----:B------:R-:W-:Y:S01]  /*5370*/  IMAD.MOV.U32 R29, RZ, RZ, R20 ;  /* 0x000000ffff1d7224 */ /* 0x000fe200078e0014 */
[----:B------:R-:W-:Y:S02]  /*5380*/  MOV R0, R21 ;  /* 0x0000001500007202 */ /* 0x000fe40000000f00 */
[----:B------:R-:W2:Y:S01]  /*5390*/  LDL.LU.64 R20, [R1+0x17b0] ;  /* 0x0017b00001147983 */ /* 0x000ea20000300a00 */
[----:B------:R-:W-:Y:S02]  /*53a0*/  IMAD.MOV.U32 R8, RZ, RZ, R22 ;  /* 0x000000ffff087224 */ /* 0x000fe400078e0016 */
[----:B------:R-:W-:Y:S02]  /*53b0*/  IMAD.MOV.U32 R3, RZ, RZ, R23 ;  /* 0x000000ffff037224 */ /* 0x000fe400078e0017 */
[----:B--2---:R-:W-:-:S15]  /*53c0*/  HMMA.16816.F32 R20, R12, R20, RZ ;  /* 0x000000140c14723c */ /* 0x004fde00000018ff */
[----:B------:R-:W-:-:S04]  /*53d0*/  NOP ;  /* 0x0000000000007918 */ /* 0x000fc80000000000 */
[----:B------:R0:W-:Y:S04]  /*53e0*/  STL.64 [R1+0x1660], R22 ;  /* 0x0016601601007387 */ /* 0x0001e80000100a00 */
[----:B------:R-:W-:Y:S04]  /*53f0*/  STL.64 [R1+0x1658], R20 ;  /* 0x0016581401007387 */ /* 0x000fe80000100a00 */
[----:B0-----:R-:W2:Y:S04]  /*5400*/  LDL.LU R22, [R1+0x128] ;  /* 0x0001280001167983 */ /* 0x001ea80000300800 */
[----:B------:R-:W2:Y:S04]  /*5410*/  LDL.LU R23, [R1+0x12c] ;  /* 0x00012c0001177983 */ /* 0x000ea80000300800 */
[----:B--2---:R0:W-:Y:S04]  /*5420*/  STL.64 [R1+0x1670], R22 ;  /* 0x0016701601007387 */ /* 0x0041e80000100a00 */
[----:B0-----:R-:W2:Y:S04]  /*5430*/  LDL.LU R22, [R1+0x108] ;  /* 0x0001080001167983 */ /* 0x001ea80000300800 */
[----:B------:R-:W2:Y:S01]  /*5440*/  LDL.LU R23, [R1+0x10c] ;  /* 0x00010c0001177983 */ /* 0x000ea20000300800 */
[----:B------:R-:W-:-:S02]  /*5450*/  IMAD.MOV.U32 R2, RZ, RZ, R27 ;  /* 0x000000ffff027224 */ /* 0x000fc400078e001b */
[----:B---3--:R-:W-:Y:S01]  /*5460*/  HMMA.16816.F32 R24, R12, R24, RZ ;  /* 0x000000180c18723c */ /* 0x008fe200000018ff */
[----:B--2---:R0:W-:Y:S04]  /*5470*/  STL.64 [R1+0x1688], R22 ;  /* 0x0016881601007387 */ /* 0x0041e80000100a00 */
[----:B0-----:R-:W2:Y:S04]  /*5480*/  LDL.LU R22, [R1+0xf8] ;  /* 0x0000f80001167983 */ /* 0x001ea80000300800 */
[----:B------:R-:W2:Y:S04]  /*5490*/  LDL.LU R23, [R1+0xfc] ;  /* 0x0000fc0001177983 */ /* 0x000ea80000300800 */
[----:B--2---:R-:W-:Y:S06]  /*54a0*/  STL.64 [R1+0x16a0], R22 ;  /* 0x0016a01601007387 */ /* 0x004fec0000100a00 */
[----:B------:R0:W-:Y:S04]  /*54b0*/  STL.64 [R1+0x1650], R26 ;  /* 0x0016501a01007387 */ /* 0x0001e80000100a00 */
[----:B------:R1:W-:Y:S04]  /*54c0*/  STL.64 [R1+0x1648], R24 ;  /* 0x0016481801007387 */ /* 0x0003e80000100a00 */
[----:B0-----:R-:W2:Y:S04]  /*54d0*/  LDL.LU R26, [R1+0x138] ;  /* 0x00013800011a7983 */ /* 0x001ea80000300800 */
[----:B------:R-:W2:Y:S04]  /*54e0*/  LDL.LU R27, [R1+0x13c] ;  /* 0x00013c00011b7983 */ /* 0x000ea80000300800 */
[----:B------:R-:W3:Y:S04]  /*54f0*/  LDL.LU R22, [R1+0x98] ;  /* 0x0000980001167983 */ /* 0x000ee80000300800 */
[----:B------:R-:W3:Y:S01]  /*5500*/  LDL.LU R23, [R1+0x9c] ;  /* 0x00009c0001177983 */ /* 0x000ee20000300800 */
[----:B-1----:R-:W-:Y:S01]  /*5510*/  MOV R24, R29 ;  /* 0x0000001d00187202 */ /* 0x002fe20000000f00 */
[----:B------:R-:W-:-:S02]  /*5520*/  IMAD.MOV.U32 R25, RZ, RZ, R0 ;  /* 0x000000ffff197224 */ /* 0x000fc400078e0000 */
[----:B---3--:R-:W-:Y:S04]  /*5530*/  STL.64 [R1+0x16b8], R22 ;  /* 0x0016b81601007387 */ /* 0x008fe80000100a00 */
[----:B--2---:R0:W-:Y:S04]  /*5540*/  STL.64 [R1+0x1668], R26 ;  /* 0x0016681a01007387 */ /* 0x0041e80000100a00 */
[----:B------:R-:W2:Y:S04]  /*5550*/  LDL.LU R29, [R1+0x17ac] ;  /* 0x0017ac00011d7983 */ /* 0x000ea80000300800 */
[----:B------:R-:W3:Y:S01]  /*5560*/  LDL.LU R0, [R1+0x17a8] ;  /* 0x0017a80001007983 */ /* 0x000ee20000300800 */
[----:B0-----:R-:W-:Y:S01]  /*5570*/  IMAD.MOV.U32 R26, RZ, RZ, R8 ;  /* 0x000000ffff1a7224 */ /* 0x001fe200078e0008 */
[----:B------:R-:W-:-:S02]  /*5580*/  MOV R27, R3 ;  /* 0x00000003001b7202 */ /* 0x000fc40000000f00 */
[----:B------:R-:W4:Y:S04]  /*5590*/  LDL.LU R8, [R1+0x17a4] ;  /* 0x0017a40001087983 */ /* 0x000f280000300800 */
[----:B------:R-:W5:Y:S04]  /*55a0*/  LDL.LU R3, [R1+0x17a0] ;  /* 0x0017a00001037983 */ /* 0x000f680000300800 */
[----:B------:R-:W2:Y:S04]  /*55b0*/  LDL.LU R22, [R1+0xa8] ;  /* 0x0000a80001167983 */ /* 0x000ea80000300800 */
[----:B------:R-:W2:Y:S04]  /*55c0*/  LDL.LU R23, [R1+0xac] ;  /* 0x0000ac0001177983 */ /* 0x000ea80000300800 */
[----:B--2---:R-:W-:Y:S04]  /*55d0*/  STL.64 [R1+0x16d0], R22 ;  /* 0x0016d01601007387 */ /* 0x004fe80000100a00 */
[----:B------:R0:W-:Y:S04]  /*55e0*/  STL.64 [R1+0x1680], R26 ;  /* 0x0016801a01007387 */ /* 0x0001e80000100a00 */
[----:B------:R1:W-:Y:S01]  /*55f0*/  STL.64 [R1+0x1678], R24 ;  /* 0x0016781801007387 */ /* 0x0003e20000100a00 */
[----:B0-----:R-:W-:Y:S01]  /*5600*/  MOV R26, R18 ;  /* 0x00000012001a7202 */ /* 0x001fe20000000f00 */
[----:B------:R-:W-:-:S02]  /*5610*/  IMAD.MOV.U32 R27, RZ, RZ, R4 ;  /* 0x000000ffff1b7224 */ /* 0x000fc400078e0004 */
[----:B-1----:R-:W-:Y:S02]  /*5620*/  IMAD.MOV.U32 R24, RZ, RZ, R28 ;  /* 0x000000ffff187224 */ /* 0x002fe400078e001c */
[----:B------:R-:W2:Y:S01]  /*5630*/  LDL.LU R28, [R1+0x179c] ;  /* 0x00179c00011c7983 */ /* 0x000ea20000300800 */
[----:B------:R-:W-:-:S03]  /*5640*/  IMAD.MOV.U32 R25, RZ, RZ, R19 ;  /* 0x000000ffff197224 */ /* 0x000fc600078e0013 */
[----:B------:R-:W2:Y:S04]  /*5650*/  LDL.LU R19, [R1+0x1798] ;  /* 0x0017980001137983 */ /* 0x000ea80000300800 */
[----:B------:R-:W2:Y:S04]  /*5660*/  LDL.LU R18, [R1+0x1794] ;  /* 0x0017940001127983 */ /* 0x000ea80000300800 */
[----:B------:R-:W2:Y:S04]  /*5670*/  LDL.LU R4, [R1+0x1790] ;  /* 0x0017900001047983 */ /* 0x000ea80000300800 */
[----:B------:R-:W2:Y:S04]  /*5680*/  LDL.LU R22, [R1+0xb8] ;  /* 0x0000b80001167983 */ /* 0x000ea80000300800 */
[----:B------:R-:W2:Y:S04]  /*5690*/  LDL.LU R23, [R1+0xbc] ;  /* 0x0000bc0001177983 */ /* 0x000ea80000300800 */
[----:B--2---:R0:W-:Y:S04]  /*56a0*/  STL.64 [R1+0x16e8], R22 ;  /* 0x0016e81601007387 */ /* 0x0041e80000100a00 */
[----:B0-----:R-:W2:Y:S04]  /*56b0*/  LDL.LU R22, [R1+0xc8] ;  /* 0x0000c80001167983 */ /* 0x001ea80000300800 */
[----:B------:R-:W2:Y:S04]  /*56c0*/  LDL.LU R23, [R1+0xcc] ;  /* 0x0000cc0001177983 */ /* 0x000ea80000300800 */
[----:B--2---:R-:W-:Y:S04]  /*56d0*/  STL.64 [R1+0x1700], R22 ;  /* 0x0017001601007387 */ /* 0x004fe80000100a00 */
[----:B------:R0:W-:Y:S04]  /*56e0*/  STL.64 [R1+0x1698], R26 ;  /* 0x0016981a01007387 */ /* 0x0001e80000100a00 */
[----:B------:R1:W-:Y:S01]  /*56f0*/  STL.64 [R1+0x1690], R24 ;  /* 0x0016901801007387 */ /* 0x0003e20000100a00 */
[----:B0-----:R-:W-:-:S02]  /*5700*/  IMAD.MOV.U32 R26, RZ, RZ, R7 ;  /* 0x000000ffff1a7224 */ /* 0x001fc400078e0007 */
[----:B-1----:R-:W-:Y:S01]  /*5710*/  IMAD.MOV.U32 R24, RZ, RZ, R5 ;  /* 0x000000ffff187224 */ /* 0x002fe200078e0005 */
[----:B------:R-:W-:Y:S01]  /*5720*/  MOV R25, R6 ;  /* 0x0000000600197202 */ /* 0x000fe20000000f00 */
[----:B------:R-:W2:Y:S01]  /*5730*/  LDL.LU R5, [R1+0x178c] ;  /* 0x00178c0001057983 */ /* 0x000ea20000300800 */
[----:B------:R-:W-:-:S03]  /*5740*/  IMAD.MOV.U32 R27, RZ, RZ, R11 ;  /* 0x000000ffff1b7224 */ /* 0x000fc600078e000b */
[----:B------:R-:W2:Y:S04]  /*5750*/  LDL.LU R6, [R1+0x1788] ;  /* 0x0017880001067983 */ /* 0x000ea80000300800 */
[----:B------:R-:W2:Y:S04]  /*5760*/  LDL.LU R7, [R1+0x1784] ;  /* 0x0017840001077983 */ /* 0x000ea80000300800 */
[----:B------:R-:W2:Y:S04]  /*5770*/  LDL.LU R11, [R1+0x1780] ;  /* 0x00178000010b7983 */ /* 0x000ea80000300800 */
[----:B------:R-:W2:Y:S04]  /*5780*/  LDL.LU R22, [R1+0xd8] ;  /* 0x0000d80001167983 */ /* 0x000ea80000300800 */
[----:B------:R-:W2:Y:S04]  /*5790*/  LDL.LU R23, [R1+0xdc] ;  /* 0x0000dc0001177983 */ /* 0x000ea80000300800 */
[----:B--2---:R-:W-:Y:S04]  /*57a0*/  STL.64 [R1+0x1718], R22 ;  /* 0x0017181601007387 */ /* 0x004fe80000100a00 */
[----:B------:R0:W-:Y:S04]  /*57b0*/  STL.64 [R1+0x16b0], R26 ;  /* 0x0016b01a01007387 */ /* 0x0001e80000100a00 */
[----:B------:R1:W-:Y:S01]  /*57c0*/  STL.64 [R1+0x16a8], R24 ;  /* 0x0016a81801007387 */ /* 0x0003e20000100a00 */
[----:B0-----:R-:W-:Y:S01]  /*57d0*/  IMAD.MOV.U32 R26, RZ, RZ, R17 ;  /* 0x000000ffff1a7224 */ /* 0x001fe200078e0011 */
[----:B------:R-:W-:-:S02]  /*57e0*/  MOV R27, R16 ;  /* 0x00000010001b7202 */ /* 0x000fc40000000f00 */
[----:B-1----:R-:W-:Y:S01]  /*57f0*/  MOV R24, R10 ;  /* 0x0000000a00187202 */ /* 0x002fe20000000f00 */
[----:B------:R-:W-:Y:S01]  /*5800*/  IMAD.MOV.U32 R25, RZ, RZ, R9 ;  /* 0x000000ffff197224 */ /* 0x000fe200078e0009 */
[----:B------:R-:W2:Y:S04]  /*5810*/  LDL.LU R10, [R1+0x177c] ;  /* 0x00177c00010a7983 */ /* 0x000ea80000300800 */
[----:B------:R-:W2:Y:S04]  /*5820*/  LDL.LU R9, [R1+0x1778] ;  /* 0x0017780001097983 */ /* 0x000ea80000300800 */
[----:B------:R-:W2:Y:S04]  /*5830*/  LDL.LU R22, [R1+0xe8] ;  /* 0x0000e80001167983 */ /* 0x000ea80000300800 */
[----:B------:R-:W2:Y:S04]  /*5840*/  LDL.LU R23, [R1+0xec] ;  /* 0x0000ec0001177983 */ /* 0x000ea80000300800 */
[----:B------:R-:W2:Y:S04]  /*5850*/  LDL.LU R16, [R1+0x180] ;  /* 0x0001800001107983 */ /* 0x000ea80000300800 */
[----:B------:R-:W2:Y:S04]  /*5860*/  LDL.LU R17, [R1+0x184] ;  /* 0x0001840001117983 */ /* 0x000ea80000300800 */
[----:B------:R-:W-:Y:S04]  /*5870*/  STL.64 [R1+0x16c8], R26 ;  /* 0x0016c81a01007387 */ /* 0x000fe80000100a00 */
[----:B------:R4:W-:Y:S02]  /*5880*/  STL.64 [R1+0x16c0], R24 ;  /* 0x0016c01801007387 */ /* 0x0009e40000100a00 */
[----:B----4-:R-:W-:-:S02]  /*5890*/  IMAD.MOV.U32 R24, RZ, RZ, R8 ;  /* 0x000000ffff187224 */ /* 0x010fc400078e0008 */
[----:B------:R-:W4:Y:S01]  /*58a0*/  LDL.LU R8, [R1+0x1774] ;  /* 0x0017740001087983 */ /* 0x000f220000300800 */
[----:B------:R-:W-:Y:S01]  /*58b0*/  MOV R26, R29 ;  /* 0x0000001d001a7202 */ /* 0x000fe20000000f00 */
[----:B------:R-:W-:Y:S02]  /*58c0*/  IMAD.MOV.U32 R27, RZ, RZ, R2 ;  /* 0x000000ffff1b7224 */ /* 0x000fe400078e0002 */
[----:B---3--:R-:W-:Y:S02]  /*58d0*/  IMAD.MOV.U32 R25, RZ, RZ, R0 ;  /* 0x000000ffff197224 */ /* 0x008fe400078e0000 */
[----:B------:R-:W3:Y:S04]  /*58e0*/  LDL.LU R0, [R1+0x1770] ;  /* 0x0017700001007983 */ /* 0x000ee80000300800 */
[----:B------:R-:W3:Y:S04]  /*58f0*/  LDL.LU R29, [R1+0x176c] ;  /* 0x00176c00011d7983 */ /* 0x000ee80000300800 */
[----:B------:R-:W3:Y:S04]  /*5900*/  LDL.LU R2, [R1+0x1768] ;  /* 0x0017680001027983 */ /* 0x000ee80000300800 */
[----:B------:R0:W-:Y:S04]  /*5910*/  STL.64 [R1+0x16e0], R26 ;  /* 0x0016e01a01007387 */ /* 0x0001e80000100a00 */
[----:B------:R1:W-:Y:S01]  /*5920*/  STL.64 [R1+0x16d8], R24 ;  /* 0x0016d81801007387 */ /* 0x0003e20000100a00 */
[----:B0-----:R-:W-:-:S02]  /*5930*/  IMAD.MOV.U32 R26, RZ, RZ, R28 ;  /* 0x000000ffff1a7224 */ /* 0x001fc400078e001c */
[----:B-----5:R-:W-:Y:S02]  /*5940*/  IMAD.MOV.U32 R27, RZ, RZ, R3 ;  /* 0x000000ffff1b7224 */ /* 0x020fe400078e0003 */
[----:B-1----:R-:W-:Y:S01]  /*5950*/  IMAD.MOV.U32 R24, RZ, RZ, R18 ;  /* 0x000000ffff187224 */ /* 0x002fe200078e0012 */
[----:B------:R-:W-:Y:S01]  /*5960*/  MOV R25, R19 ;  /* 0x0000001300197202 */ /* 0x000fe20000000f00 */
[----:B------:R-:W5:Y:S04]  /*5970*/  LDL.LU R18, [R1+0x1764] ;  /* 0x0017640001127983 */ /* 0x000f680000300800 */
[----:B------:R-:W3:Y:S04]  /*5980*/  LDL.LU R19, [R1+0x1760] ;  /* 0x0017600001137983 */ /* 0x000ee80000300800 */
[----:B------:R-:W3:Y:S04]  /*5990*/  LDL.LU R28, [R1+0x175c] ;  /* 0x00175c00011c7983 */ /* 0x000ee80000300800 */
[----:B------:R-:W3:Y:S04]  /*59a0*/  LDL.LU R3, [R1+0x1758] ;  /* 0x0017580001037983 */ /* 0x000ee80000300800 */
[----:B------:R0:W-:Y:S04]  /*59b0*/  STL.64 [R1+0x16f8], R26 ;  /* 0x0016f81a01007387 */ /* 0x0001e80000100a00 */
[----:B------:R1:W-:Y:S01]  /*59c0*/  STL.64 [R1+0x16f0], R24 ;  /* 0x0016f01801007387 */ /* 0x0003e20000100a00 */
[----:B0-----:R-:W-:Y:S01]  /*59d0*/  IMAD.MOV.U32 R26, RZ, RZ, R5 ;  /* 0x000000ffff1a7224 */ /* 0x001fe200078e0005 */
[----:B------:R-:W-:-:S02]  /*59e0*/  MOV R27, R4 ;  /* 0x00000004001b7202 */ /* 0x000fc40000000f00 */
[----:B-1----:R-:W-:Y:S01]  /*59f0*/  MOV R24, R7 ;  /* 0x0000000700187202 */ /* 0x002fe20000000f00 */
[----:B------:R-:W-:Y:S01]  /*5a00*/  IMAD.MOV.U32 R25, RZ, RZ, R6 ;  /* 0x000000ffff197224 */ /* 0x000fe200078e0006 */
[----:B------:R-:W3:Y:S04]  /*5a10*/  LDL.LU R7, [R1+0x1754] ;  /* 0x0017540001077983 */ /* 0x000ee80000300800 */
[----:B------:R-:W3:Y:S04]  /*5a20*/  LDL.LU R6, [R1+0x1750] ;  /* 0x0017500001067983 */ /* 0x000ee80000300800 */
[----:B------:R-:W3:Y:S04]  /*5a30*/  LDL.LU R5, [R1+0x174c] ;  /* 0x00174c0001057983 */ /* 0x000ee80000300800 */
[----:B------:R-:W3:Y:S04]  /*5a40*/  LDL.LU R4, [R1+0x1748] ;  /* 0x0017480001047983 */ /* 0x000ee80000300800 */
[----:B------:R0:W-:Y:S04]  /*5a50*/  STL.64 [R1+0x1710], R26 ;  /* 0x0017101a01007387 */ /* 0x0001e80000100a00 */
[----:B------:R1:W-:Y:S01]  /*5a60*/  STL.64 [R1+0x1708], R24 ;  /* 0x0017081801007387 */ /* 0x0003e20000100a00 */
[----:B0-----:R-:W-:Y:S01]  /*5a70*/  IMAD.MOV.U32 R27, RZ, RZ, R11 ;  /* 0x000000ffff1b7224 */ /* 0x001fe200078e000b */
[----:B--2---:R-:W-:Y:S01]  /*5a80*/  MOV R26, R10 ;  /* 0x0000000a001a7202 */ /* 0x004fe20000000f00 */
[----:B-1----:R-:W-:-:S02]  /*5a90*/  IMAD.MOV.U32 R25, RZ, RZ, R9 ;  /* 0x000000ffff197224 */ /* 0x002fc400078e0009 */
[----:B----4-:R-:W-:Y:S02]  /*5aa0*/  IMAD.MOV.U32 R24, RZ, RZ, R8 ;  /* 0x000000ffff187224 */ /* 0x010fe400078e0008 */
[----:B------:R-:W2:Y:S04]  /*5ab0*/  LDL.LU R8, [R1+0x1744] ;  /* 0x0017440001087983 */ /* 0x000ea80000300800 */
[----:B------:R-:W2:Y:S04]  /*5ac0*/  LDL.LU R9, [R1+0x1740] ;  /* 0x0017400001097983 */ /* 0x000ea80000300800 */
[----:B------:R-:W2:Y:S04]  /*5ad0*/  LDL.LU R10, [R1+0x173c] ;  /* 0x00173c00010a7983 */ /* 0x000ea80000300800 */
[----:B------:R-:W2:Y:S04]  /*5ae0*/  LDL.LU R11, [R1+0x1738] ;  /* 0x00173800010b7983 */ /* 0x000ea80000300800 */
[----:B------:R5:W-:Y:S04]  /*5af0*/  STL.64 [R1+0x1728], R26 ;  /* 0x0017281a01007387 */ /* 0x000be80000100a00 */
[----:B------:R0:W-:Y:S01]  /*5b00*/  STL.64 [R1+0x1720], R24 ;  /* 0x0017201801007387 */ /* 0x0001e20000100a00 */
[----:B-----5:R-:W-:-:S02]  /*5b10*/  IMAD.MOV.U32 R27, RZ, RZ, R18 ;  /* 0x000000ffff1b7224 */ /* 0x020fc400078e0012 */
[----:B---3--:R-:W-:Y:S02]  /*5b20*/  IMAD.MOV.U32 R26, RZ, RZ, R19 ;  /* 0x000000ffff1a7224 */ /* 0x008fe400078e0013 */
[----:B------:R-:W-:Y:S01]  /*5b30*/  HMMA.16816.F32 R16, R12, R16, RZ ;  /* 0x000000100c10723c */ /* 0x000fe200000018ff */
[----:B0-----:R-:W-:Y:S01]  /*5b40*/  MOV R25, R28 ;  /* 0x0000001c00197202 */ /* 0x001fe20000000f00 */
[----:B------:R-:W-:Y:S02]  /*5b50*/  IMAD.MOV.U32 R24, RZ, RZ, R3 ;  /* 0x000000ffff187224 */ /* 0x000fe400078e0003 */
[----:B------:R-:W3:Y:S04]  /*5b60*/  LDL.LU R3, [R1+0x1734] ;  /* 0x0017340001037983 */ /* 0x000ee80000300800 */
[----:B------:R-:W4:Y:S11]  /*5b70*/  LDL.LU R28, [R1+0x1730] ;  /* 0x00173000011c7983 */ /* 0x000f360000300800 */
[----:B------:R0:W-:Y:S04]  /*5b80*/  STL.64 [R1+0x1638], R18 ;  /* 0x0016381201007387 */ /* 0x0001e80000100a00 */
[----:B------:R-:W-:Y:S04]  /*5b90*/  STL.64 [R1+0x1630], R16 ;  /* 0x0016301001007387 */ /* 0x000fe80000100a00 */
[----:B0-----:R-:W5:Y:S04]  /*5ba0*/  LDL.LU R18, [R1+0x158] ;  /* 0x0001580001127983 */ /* 0x001f680000300800 */
[----:B------:R-:W5:Y:S04]  /*5bb0*/  LDL.LU R19, [R1+0x15c] ;  /* 0x00015c0001137983 */ /* 0x000f680000300800 */
[----:B------:R-:W-:Y:S01]  /*5bc0*/  STL.64 [R1+0x1628], R6 ;  /* 0x0016280601007387 */ /* 0x000fe20000100a00 */
[----:B--2---:R-:W-:Y:S03]  /*5bd0*/  HMMA.16816.F32 R20, R8, R22, R24 ;  /* 0x000000160814723c */ /* 0x004fe60000001818 */
[----:B------:R-:W2:Y:S04]  /*5be0*/  LDL.LU.64 R26, [R1+0x1728] ;  /* 0x00172800011a7983 */ /* 0x000ea80000300a00 */
[----:B------:R-:W2:-:S12]  /*5bf0*/  LDL.LU.64 R24, [R1+0x1720] ;  /* 0x0017200001187983 */ /* 0x000e980000300a00 */
[----:B------:R-:W-:Y:S04]  /*5c00*/  STL.64 [R1+0x1b0], R20 ;  /* 0x0001b01401007387 */ /* 0x000fe80000100a00 */
[----:B------:R0:W-:Y:S04]  /*5c10*/  STL.64 [R1+0x1b8], R22 ;  /* 0x0001b81601007387 */ /* 0x0001e80000100a00 */
[----:B0-----:R-:W2:Y:S02]  /*5c20*/  LDL.LU.64 R22, [R1+0x1718] ;  /* 0x0017180001167983 */ /* 0x001ea40000300a00 */
[----:B--2---:R-:W-:Y:S02]  /*5c30*/  HMMA.16816.F32 R20, R8, R22, R24 ;  /* 0x000000160814723c */ /* 0x004fe40000001818 */
[----:B------:R-:W2:Y:S04]  /*5c40*/  LDL.LU.64 R26, [R1+0x1710] ;  /* 0x00171000011a7983 */ /* 0x000ea80000300a00 */
[----:B------:R-:W2:-:S13]  /*5c50*/  LDL.LU.64 R24, [R1+0x1708] ;  /* 0x0017080001187983 */ /* 0x000e9a0000300a00 */
        /* <DEDUP_REMOVED lines=38> */
[----:B0-----:R-:W2:Y:S01]  /*5ec0*/  LDL.LU.64 R22, [R1+0x1670] ;  /* 0x0016700001167983 */ /* 0x001ea20000300a00 */
[----:B----4-:R-:W-:Y:S01]  /*5ed0*/  MOV R6, R28 ;  /* 0x0000001c00067202 */ /* 0x010fe20000000f00 */
[----:B---3--:R-:W-:Y:S01]  /*5ee0*/  IMAD.MOV.U32 R7, RZ, RZ, R3 ;  /* 0x000000ffff077224 */ /* 0x008fe200078e0003 */
[----:B--2---:R-:W-:Y:S01]  /*5ef0*/  HMMA.16816.F32 R20, R8, R22, R24 ;  /* 0x000000160814723c */ /* 0x004fe20000001818 */
[----:B------:R-:W2:-:S15]  /*5f00*/  LDL.LU.64 R26, [R1+0x1668] ;  /* 0x00166800011a7983 */ /* 0x000e9e0000300a00 */
[----:B------:R-:W-:-:S03]  /*5f10*/  NOP ;  /* 0x0000000000007918 */ /* 0x000fc60000000000 */
[----:B------:R-:W-:Y:S01]  /*5f20*/  IMAD.MOV.U32 R28, RZ, RZ, R22 ;  /* 0x000000ffff1c7224 */ /* 0x000fe200078e0016 */
[----:B------:R0:W-:Y:S01]  /*5f30*/  STL.64 [R1+0xa0], R20 ;  /* 0x0000a01401007387 */ /* 0x0001e20000100a00 */
[----:B------:R-:W-:-:S03]  /*5f40*/  MOV R3, R23 ;  /* 0x0000001700037202 */ /* 0x000fc60000000f00 */
[----:B------:R-:W2:Y:S04]  /*5f50*/  LDL.LU.64 R22, [R1+0x1660] ;  /* 0x0016600001167983 */ /* 0x000ea80000300a00 */
[----:B0-----:R-:W2:Y:S04]  /*5f60*/  LDL.LU.64 R20, [R1+0x1658] ;  /* 0x0016580001147983 */ /* 0x001ea80000300a00 */
[----:B------:R-:W-:Y:S04]  /*5f70*/  STL [R1+0x15c0], R3 ;  /* 0x0015c00301007387 */ /* 0x000fe80000100800 */
[----:B------:R-:W-:Y:S01]  /*5f80*/  STL [R1+0x15bc], R28 ;  /* 0x0015bc1c01007387 */ /* 0x000fe20000100800 */
[----:B--2---:R-:W-:Y:S03]  /*5f90*/  HMMA.16816.F32 R20, R8, R26, R20 ;  /* 0x0000001a0814723c */ /* 0x004fe60000001814 */
[----:B------:R-:W5:Y:S04]  /*5fa0*/  LDL.LU.64 R26, [R1+0x1650] ;  /* 0x00165000011a7983 */ /* 0x000f680000300a00 */
[----:B------:R-:W5:-:S12]  /*5fb0*/  LDL.LU.64 R24, [R1+0x1648] ;  /* 0x0016480001187983 */ /* 0x000f580000300a00 */
[----:B------:R0:W-:Y:S04]  /*5fc0*/  STL.64 [R1+0x90], R20 ;  /* 0x0000901401007387 */ /* 0x0001e80000100a00 */
[----:B------:R-:W-:Y:S01]  /*5fd0*/  STL.64 [R1+0x98], R22 ;  /* 0x0000981601007387 */ /* 0x000fe20000100a00 */
[----:B0-----:R-:W-:-:S03]  /*5fe0*/  IMAD.MOV.U32 R20, RZ, RZ, R29 ;  /* 0x000000ffff147224 */ /* 0x001fc600078e001d */
[----:B------:R-:W2:Y:S01]  /*5ff0*/  LDL.LU R29, [R1+0x1640] ;  /* 0x00164000011d7983 */ /* 0x000ea20000300800 */
[----:B-----5:R-:W-:Y:S03]  /*6000*/  HMMA.16816.F32 R24, R8, R18, R24 ;  /* 0x000000120818723c */ /* 0x020fe60000001818 */
[----:B------:R-:W3:Y:S04]  /*6010*/  LDL.LU.64 R18, [R1+0x1638] ;  /* 0x0016380001127983 */ /* 0x000ee80000300a00 */
[----:B------:R-:W3:Y:S01]  /*6020*/  LDL.LU.64 R16, [R1+0x1630] ;  /* 0x0016300001107983 */ /* 0x000ee20000300a00 */
[----:B------:R-:W-:-:S11]  /*6030*/  IMAD.MOV.U32 R21, RZ, RZ, R0 ;  /* 0x000000ffff157224 */ /* 0x000fd600078e0000 */
[----:B------:R0:W-:Y:S01]  /*6040*/  STL.64 [R1+0x80], R24 ;  /* 0x0000801801007387 */ /* 0x0001e20000100a00 */
[----:B------:R-:W-:-:S03]  /*6050*/  MOV R0, R27 ;  /* 0x0000001b00007202 */ /* 0x000fc60000000f00 */
[----:B------:R1:W-:Y:S04]  /*6060*/  STL [R1+0x88], R26 ;  /* 0x0000881a01007387 */ /* 0x0003e80000100800 */
[----:B0-----:R-:W4:Y:S04]  /*6070*/  LDL.LU R24, [R1+0x140] ;  /* 0x0001400001187983 */ /* 0x001f280000300800 */
[----:B------:R-:W4:Y:S04]  /*6080*/  LDL.LU R25, [R1+0x144] ;  /* 0x0001440001197983 */ /* 0x000f280000300800 */
[----:B-1----:R-:W4:Y:S04]  /*6090*/  LDL.LU R26, [R1+0x148] ;  /* 0x00014800011a7983 */ /* 0x002f280000300800 */
[----:B------:R-:W4:Y:S04]  /*60a0*/  LDL.LU R27, [R1+0x14c] ;  /* 0x00014c00011b7983 */ /* 0x000f280000300800 */
[----:B------:R-:W-:Y:S01]  /*60b0*/  STL [R1+0x15b8], R0 ;  /* 0x0015b80001007387 */ /* 0x000fe20000100800 */
[----:B---3--:R-:W-:Y:S03]  /*60c0*/  HMMA.16816.F32 R16, R8, R6, R16 ;  /* 0x000000060810723c */ /* 0x008fe60000001810 */
[----:B------:R-:W3:Y:S05]  /*60d0*/  LDL.LU.64 R6, [R1+0x1628] ;  /* 0x0016280001067983 */ /* 0x000eea0000300a00 */
[----:B------:R-:W-:Y:S11]  /*60e0*/  HMMA.16816.F32 R12, R12, R4, RZ ;  /* 0x000000040c0c723c */ /* 0x000ff600000018ff */
[----:B------:R0:W-:Y:S04]  /*60f0*/  STL.64 [R1+0x70], R16 ;  /* 0x0000701001007387 */ /* 0x0001e80000100a00 */
[----:B------:R-:W-:Y:S04]  /*6100*/  STL.64 [R1+0x78], R18 ;  /* 0x0000781201007387 */ /* 0x000fe80000100a00 */
[----:B0-----:R-:W5:Y:S01]  /*6110*/  LDL.LU R16, [R1+0x200] ;  /* 0x0002000001107983 */ /* 0x001f620000300800 */
[----:B--2---:R-:W-:-:S03]  /*6120*/  IMAD.MOV.U32 R17, RZ, RZ, R29 ;  /* 0x000000ffff117224 */ /* 0x004fc600078e001d */
[----:B------:R-:W2:Y:S01]  /*6130*/  LDL.LU R29, [R1+0x1620] ;  /* 0x00162000011d7983 */ /* 0x000ea20000300800 */
[----:B---3--:R-:W-:Y:S03]  /*6140*/  HMMA.16816.F32 R8, R8, R6, R12 ;  /* 0x000000060808723c */ /* 0x008fe6000000180c */
[----:B------:R-:W4:Y:S04]  /*6150*/  LDL.LU.64 R6, [R1+0x1618] ;  /* 0x0016180001067983 */ /* 0x000f280000300a00 */
[----:B------:R-:W4:-:S12]  /*6160*/  LDL.LU.64 R4, [R1+0x1610] ;  /* 0x0016100001047983 */ /* 0x000f180000300a00 */
[----:B------:R4:W-:Y:S04]  /*6170*/  STL [R1+0x18], R10 ;  /* 0x0000180a01007387 */ /* 0x0009e80000100800 */
[----:B------:R-:W5:Y:S04]  /*6180*/  LDL.LU R12, [R1+0x170] ;  /* 0x00017000010c7983 */ /* 0x000f680000300800 */
[----:B------:R-:W5:Y:S04]  /*6190*/  LDL.LU R13, [R1+0x174] ;  /* 0x00017400010d7983 */ /* 0x000f680000300800 */
[----:B------:R-:W5:Y:S01]  /*61a0*/  LDL.LU R14, [R1+0x178] ;  /* 0x00017800010e7983 */ /* 0x000f620000300800 */
[----:B--2---:R-:W-:Y:S01]  /*61b0*/  IMAD.MOV.U32 R15, RZ, RZ, R29 ;  /* 0x000000ffff0f7224 */ /* 0x004fe200078e001d */
[----:B------:R-:W-:Y:S01]  /*61c0*/  MOV R28, R9 ;  /* 0x00000009001c7202 */ /* 0x000fe20000000f00 */
[----:B------:R-:W-:-:S02]  /*61d0*/  IMAD.MOV.U32 R3, RZ, RZ, R8 ;  /* 0x000000ffff037224 */ /* 0x000fc400078e0008 */
[----:B------:R-:W-:-:S05]  /*61e0*/  IMAD.MOV.U32 R0, RZ, RZ, R11 ;  /* 0x000000ffff007224 */ /* 0x000fca00078e000b */
[----:B------:R-:W-:Y:S04]  /*61f0*/  STL [R1+0x15cc], R0 ;  /* 0x0015cc0001007387 */ /* 0x000fe80000100800 */
[----:B------:R-:W-:Y:S04]  /*6200*/  STL [R1+0x15c8], R28 ;  /* 0x0015c81c01007387 */ /* 0x000fe80000100800 */
[----:B------:R-:W-:Y:S01]  /*6210*/  STL [R1+0x15c4], R3 ;  /* 0x0015c40301007387 */ /* 0x000fe20000100800 */
[C---:B----4-:R-:W-:Y:S03]  /*6220*/  HMMA.16816.F32 R8, R4.reuse, R20, R24 ;  /* 0x000000140408723c */ /* 0x050fe60000001818 */
[----:B------:R-:W-:Y:S04]  /*6230*/  STL.64 [R1+0x1608], R6 ;  /* 0x0016080601007387 */ /* 0x000fe80000100a00 */
[----:B------:R-:W-:Y:S04]  /*6240*/  LDSM.16.M88.4 R20, [R2+UR6+0x11800] ;  /* 0x011800060214783b */ /* 0x000fe80008000200 */
[----:B------:R-:W-:Y:S01]  /*6250*/  LDSM.16.M88.4 R24, [R2+UR6+0x12000] ;  /* 0x012000060218783b */ /* 0x000fe20008000200 */
[----:B-----5:R-:W-:Y:S03]  /*6260*/  HMMA.16816.F32 R12, R4, R16, R12 ;  /* 0x00000010040c723c */ /* 0x020fe6000000180c */
[----:B------:R-:W0:-:S15]  /*6270*/  LDSM.16.M88.4 R16, [R2+UR6+0x11000] ;  /* 0x011000060210783b */ /* 0x000e1e0008000200 */
[----:B------:R-:W-:Y:S01]  /*6280*/  NOP ;  /* 0x0000000000007918 */ /* 0x000fe20000000000 */
[----:B------:R-:W-:Y:S04]  /*6290*/  STL.64 [R1], R12 ;  /* 0x0000000c01007387 */ /* 0x000fe80000100a00 */
[----:B------:R0:W-:Y:S04]  /*62a0*/  STL.64 [R1+0x8], R14 ;  /* 0x0000080e01007387 */ /* 0x0001e80000100a00 */
[----:B------:R-:W-:Y:S04]  /*62b0*/  STL.64 [R1+0x1600], R4 ;  /* 0x0016000401007387 */ /* 0x000fe80000100a00 */
[----:B------:R-:W-:Y:S04]  /*62c0*/  STL.64 [R1+0x14d0], R10 ;  /* 0x0014d00a01007387 */ /* 0x000fe80000100a00 */
[----:B------:R-:W-:Y:S04]  /*62d0*/  STL.64 [R1+0x14c8], R8 ;  /* 0x0014c80801007387 */ /* 0x000fe80000100a00 */
[----:B------:R-:W1:Y:S04]  /*62e0*/  LDSM.16.M88.4 R8, [R2+UR6+0x12800] ;  /* 0x012800060208783b */ /* 0x000e680008000200 */
[----:B------:R-:W2:Y:S01]  /*62f0*/  LDSM.16.M88.4 R4, [R2+UR6+0x13000] ;  /* 0x013000060204783b */ /* 0x000ea20008000200 */
[----:B0-----:R-:W-:Y:S01]  /*6300*/  MOV R15, R18 ;  /* 0x00000012000f7202 */ /* 0x001fe20000000f00 */
[----:B------:R-:W-:Y:S01]  /*6310*/  IMAD.MOV.U32 R14, RZ, RZ, R19 ;  /* 0x000000ffff0e7224 */ /* 0x000fe200078e0013 */
[----:B------:R-:W-:Y:S01]  /*6320*/  MOV R12, R23 ;  /* 0x00000017000c7202 */ /* 0x000fe20000000f00 */
[----:B------:R-:W-:-:S03]  /*6330*/  IMAD.MOV.U32 R13, RZ, RZ, R22 ;  /* 0x000000ffff0d7224 */ /* 0x000fc600078e0016 */
[----:B------:R-:W-:Y:S04]  /*6340*/  STL.64 [R1+0x1568], R14 ;  /* 0x0015680e01007387 */ /* 0x000fe80000100a00 */
[----:B------:R-:W-:Y:S04]  /*6350*/  STL.64 [R1+0x1560], R12 ;  /* 0x0015600c01007387 */ /* 0x000fe80000100a00 */
[----:B------:R-:W-:Y:S04]  /*6360*/  LDSM.16.M88.4 R12, [R2+UR6+0x15000] ;  /* 0x01500006020c783b */ /* 0x000fe80008000200 */
[----:B-1----:R-:W-:Y:S04]  /*6370*/  STL.64 [R1+0x60], R8 ;  /* 0x0000600801007387 */ /* 0x002fe80000100a00 */
[----:B------:R-:W-:Y:S01]  /*6380*/  STL.64 [R1+0x68], R10 ;  /* 0x0000680a01007387 */ /* 0x000fe20000100a00 */
[----:B--2---:R-:W-:Y:S01]  /*6390*/  IMAD.MOV.U32 R23, RZ, RZ, R4 ;  /* 0x000000ffff177224 */ /* 0x004fe200078e0004 */
[----:B------:R-:W-:Y:S01]  /*63a0*/  MOV R29, R7 ;  /* 0x00000007001d7202 */ /* 0x000fe20000000f00 */
[----:B------:R-:W-:Y:S01]  /*63b0*/  IMAD.MOV.U32 R22, RZ, RZ, R5 ;  /* 0x000000ffff167224 */ /* 0x000fe200078e0005 */
[----:B------:R-:W-:Y:S04]  /*63c0*/  STL [R1+0x138], R6 ;  /* 0x0001380601007387 */ /* 0x000fe80000100800 */
[----:B------:R-:W0:Y:S04]  /*63d0*/  LDSM.16.M88.4 R4, [R2+UR6+0x13800] ;  /* 0x013800060204783b */ /* 0x000e280008000200 */
[----:B------:R-:W-:Y:S04]  /*63e0*/  STL.64 [R1+0x15f8], R22 ;  /* 0x0015f81601007387 */ /* 0x000fe80000100a00 */
[----:B------:R1:W-:Y:S04]  /*63f0*/  STL.64 [R1+0x15f0], R20 ;  /* 0x0015f01401007387 */ /* 0x0003e80000100a00 */
[----:B-1----:R-:W2:Y:S04]  /*6400*/  LDL.LU R20, [R1+0x1c0] ;  /* 0x0001c00001147983 */ /* 0x002ea80000300800 */
[----:B------:R-:W2:Y:S04]  /*6410*/  LDL.LU R21, [R1+0x1c4] ;  /* 0x0001c40001157983 */ /* 0x000ea80000300800 */
[----:B------:R-:W2:Y:S04]  /*6420*/  LDL.LU R22, [R1+0x1c8] ;  /* 0x0001c80001167983 */ /* 0x000ea80000300800 */
[----:B------:R-:W2:Y:S04]  /*6430*/  LDL.LU R23, [R1+0x1cc] ;  /* 0x0001cc0001177983 */ /* 0x000ea80000300800 */
[----:B------:R-:W-:Y:S04]  /*6440*/  STL.64 [R1+0x28], R26 ;  /* 0x0000281a01007387 */ /* 0x000fe80000100a00 */
[----:B------:R1:W-:Y:S01]  /*6450*/  STL.64 [R1+0x15e8], R24 ;  /* 0x0015e81801007387 */ /* 0x0003e20000100a00 */
[----:B0-----:R-:W-:-:S02]  /*6460*/  IMAD.MOV.U32 R11, RZ, RZ, R4 ;  /* 0x000000ffff0b7224 */ /* 0x001fc400078e0004 */
[----:B------:R-:W-:Y:S01]  /*6470*/  IMAD.MOV.U32 R10, RZ, RZ, R5 ;  /* 0x000000ffff0a7224 */ /* 0x000fe200078e0005 */
[----:B-1----:R-:W3:Y:S04]  /*6480*/  LDL.LU R24, [R1+0x1b0] ;  /* 0x0001b00001187983 */ /* 0x002ee80000300800 */
[----:B------:R-:W3:Y:S04]  /*6490*/  LDL.LU R25, [R1+0x1b4] ;  /* 0x0001b40001197983 */ /* 0x000ee80000300800 */
[----:B------:R-:W3:Y:S04]  /*64a0*/  LDL.LU R26, [R1+0x1b8] ;  /* 0x0001b800011a7983 */ /* 0x000ee80000300800 */
[----:B------:R-:W3:Y:S04]  /*64b0*/  LDL.LU R27, [R1+0x1bc] ;  /* 0x0001bc00011b7983 */ /* 0x000ee80000300800 */
[----:B------:R-:W-:Y:S04]  /*64c0*/  STL [R1+0x15d0], R29 ;  /* 0x0015d01d01007387 */ /* 0x000fe80000100800 */
[----:B------:R-:W-:Y:S04]  /*64d0*/  STL.64 [R1+0x158], R6 ;  /* 0x0001580601007387 */ /* 0x000fe80000100a00 */
[----:B------:R-:W0:Y:S04]  /*64e0*/  LDSM.16.M88.4 R4, [R2+UR6+0x14000] ;  /* 0x014000060204783b */ /* 0x000e280008000200 */
[----:B------:R-:W-:Y:S04]  /*64f0*/  STL [R1+0x15d8], R10 ;  /* 0x0015d80a01007387 */ /* 0x000fe80000100800 */
[----:B------:R-:W-:Y:S01]  /*6500*/  STL [R1+0x15d4], R11 ;  /* 0x0015d40b01007387 */ /* 0x000fe20000100800 */
[----:B0-----:R-:W-:-:S03]  /*6510*/  MOV R29, R4 ;  /* 0x00000004001d7202 */ /* 0x001fc60000000f00 */
[----:B------:R-:W-:Y:S01]  /*6520*/  STL.64 [R1+0x198], R6 ;  /* 0x0001980601007387 */ /* 0x000fe20000100a00 */
[----:B------:R-:W-:-:S03]  /*6530*/  IMAD.MOV.U32 R0, RZ, RZ, R5 ;  /* 0x000000ffff007224 */ /* 0x000fc600078e0005 */
[----:B------:R-:W0:Y:S02]  /*6540*/  LDSM.16.M88.4 R4, [R2+UR6+0x14800] ;  /* 0x014800060204783b */ /* 0x000e240008000200 */
[----:B0-----:R-:W-:Y:S02]  /*6550*/  IMAD.MOV.U32 R10, RZ, RZ, R4 ;  /* 0x000000ffff0a7224 */ /* 0x001fe400078e0004 */
[----:B------:R-:W-:Y:S01]  /*6560*/  STL.64 [R1+0x1d8], R6 ;  /* 0x0001d80601007387 */ /* 0x000fe20000100a00 */
[----:B------:R-:W-:-:S03]  /*6570*/  MOV R11, R5 ;  /* 0x00000005000b7202 */ /* 0x000fc60000000f00 */
[----:B------:R-:W0:Y:S04]  /*6580*/  LDSM.16.M88.4 R4, [R2+UR6+0x15800] ;  /* 0x015800060204783b */ /* 0x000e280008000200 */
[----:B------:R1:W-:Y:S04]  /*6590*/  STL.64 [R1+0x15e0], R10 ;  /* 0x0015e00a01007387 */ /* 0x0003e80000100a00 */
[----:B------:R-:W4:Y:S04]  /*65a0*/  LDL.LU R8, [R1+0x1a0] ;  /* 0x0001a00001087983 */ /* 0x000f280000300800 */
[----:B------:R-:W4:Y:S04]  /*65b0*/  LDL.LU R9, [R1+0x1a4] ;  /* 0x0001a40001097983 */ /* 0x000f280000300800 */
[----:B-1----:R-:W4:Y:S04]  /*65c0*/  LDL.LU R10, [R1+0x1a8] ;  /* 0x0001a800010a7983 */ /* 0x002f280000300800 */
[----:B------:R-:W4:Y:S04]  /*65d0*/  LDL.LU R11, [R1+0x1ac] ;  /* 0x0001ac00010b7983 */ /* 0x000f280000300800 */
[----:B0-----:R0:W-:Y:S01]  /*65e0*/  STL.64 [R1+0x1f8], R6 ;  /* 0x0001f80601007387 */ /* 0x0011e20000100a00 */
[----:B------:R-:W-:-:S02]  /*65f0*/  IMAD.MOV.U32 R28, RZ, RZ, R4 ;  /* 0x000000ffff1c7224 */ /* 0x000fc400078e0004 */
[----:B------:R-:W-:Y:S01]  /*6600*/  IMAD.MOV.U32 R3, RZ, RZ, R5 ;  /* 0x000000ffff037224 */ /* 0x000fe200078e0005 */
[----:B0-----:R-:W2:Y:S04]  /*6610*/  LDL.LU.64 R6, [R1+0x1608] ;  /* 0x0016080001067983 */ /* 0x001ea80000300a00 */
[----:B------:R-:W2:Y:S02]  /*6620*/  LDL.LU.64 R4, [R1+0x1600] ;  /* 0x0016000001047983 */ /* 0x000ea40000300a00 */
[----:B--2---:R-:W-:Y:S02]  /*6630*/  HMMA.16816.F32 R16, R4, R16, R20 ;  /* 0x000000100410723c */ /* 0x004fe40000001814 */
[----:B------:R-:W2:Y:S04]  /*6640*/  LDL.LU.64 R22, [R1+0x15f8] ;  /* 0x0015f80001167983 */ /* 0x000ea80000300a00 */
[----:B------:R-:W3:-:S13]  /*6650*/  LDL.LU.64 R20, [R1+0x15f0] ;  /* 0x0015f00001147983 */ /* 0x000eda0000300a00 */
[----:B------:R-:W-:Y:S04]  /*6660*/  STL.64 [R1+0x14c0], R18 ;  /* 0x0014c01201007387 */ /* 0x000fe80000100a00 */
[----:B------:R-:W-:Y:S04]  /*6670*/  STL.64 [R1+0x1e8], R14 ;  /* 0x0001e80e01007387 */ /* 0x000fe80000100a00 */
[----:B------:R-:W-:Y:S04]  /*6680*/  STL.64 [R1+0x1578], R12 ;  /* 0x0015780c01007387 */ /* 0x000fe80000100a00 */
[----:B------:R0:W-:Y:S04]  /*6690*/  STL.64 [R1+0x14b8], R16 ;  /* 0x0014b81001007387 */ /* 0x0001e80000100a00 */
[----:B0-----:R-:W5:Y:S04]  /*66a0*/  LDL.LU R16, [R1+0x110] ;  /* 0x0001100001107983 */ /* 0x001f680000300800 */
[----:B------:R-:W5:Y:S04]  /*66b0*/  LDL.LU R17, [R1+0x114] ;  /* 0x0001140001117983 */ /* 0x000f680000300800 */
[----:B------:R-:W5:Y:S04]  /*66c0*/  LDL.LU R18, [R1+0x118] ;  /* 0x0001180001127983 */ /* 0x000f680000300800 */
[----:B------:R-:W5:Y:S01]  /*66d0*/  LDL.LU R19, [R1+0x11c] ;  /* 0x00011c0001137983 */ /* 0x000f620000300800 */
[----:B--2---:R-:W-:Y:S01]  /*66e0*/  MOV R12, R23 ;  /* 0x00000017000c7202 */ /* 0x004fe20000000f00 */
[----:B------:R-:W-:-:S02]  /*66f0*/  IMAD.MOV.U32 R13, RZ, RZ, R22 ;  /* 0x000000ffff0d7224 */ /* 0x000fc400078e0016 */
[----:B---3--:R-:W-:Y:S01]  /*6700*/  HMMA.16816.F32 R20, R4, R20, R24 ;  /* 0x000000140414723c */ /* 0x008fe20000001818 */
[----:B------:R-:W4:-:S15]  /*6710*/  LDL.LU.64 R24, [R1+0x15e8] ;  /* 0x0015e80001187983 */ /* 0x000f1e0000300a00 */
[----:B------:R-:W-:-:S03]  /*6720*/  NOP ;  /* 0x0000000000007918 */ /* 0x000fc60000000000 */
[----:B------:R-:W-:Y:S04]  /*6730*/  STL.64 [R1+0x14b0], R22 ;  /* 0x0014b01601007387 */ /* 0x000fe80000100a00 */
[----:B------:R0:W-:Y:S04]  /*6740*/  STL.64 [R1+0x14a8], R20 ;  /* 0x0014a81401007387 */ /* 0x0001e80000100a00 */
[----:B0-----:R-:W2:Y:S04]  /*6750*/  LDL.LU R20, [R1+0x60] ;  /* 0x0000600001147983 */ /* 0x001ea80000300800 */
[----:B------:R-:W2:Y:S01]  /*6760*/  LDL.LU R21, [R1+0x64] ;  /* 0x0000640001157983 */ /* 0x000ea20000300800 */
[----:B----4-:R-:W-:Y:S03]  /*6770*/  HMMA.16816.F32 R24, R4, R24, R8 ;  /* 0x000000180418723c */ /* 0x010fe60000001808 */
[----:B------:R-:W3:-:S15]  /*6780*/  LDL.LU.64 R10, [R1+0x15e0] ;  /* 0x0015e000010a7983 */ /* 0x000ede0000300a00 */
[----:B------:R-:W-:Y:S01]  /*6790*/  NOP ;  /* 0x0000000000007918 */ /* 0x000fe20000000000 */
[----:B------:R-:W-:Y:S04]  /*67a0*/  STL.64 [R1+0x14a0], R26 ;  /* 0x0014a01a01007387 */ /* 0x000fe80000100a00 */
[----:B------:R0:W-:Y:S04]  /*67b0*/  STL.64 [R1+0x1498], R24 ;  /* 0x0014981801007387 */ /* 0x0001e80000100a00 */
[----:B0-----:R-:W2:Y:S04]  /*67c0*/  LDL.LU R24, [R1+0x160] ;  /* 0x0001600001187983 */ /* 0x001ea80000300800 */
[----:B------:R-:W2:Y:S04]  /*67d0*/  LDL.LU R25, [R1+0x164] ;  /* 0x0001640001197983 */ /* 0x000ea80000300800 */
[----:B------:R-:W2:Y:S04]  /*67e0*/  LDL.LU R26, [R1+0x168] ;  /* 0x00016800011a7983 */ /* 0x000ea80000300800 */
[----:B------:R-:W2:Y:S01]  /*67f0*/  LDL.LU R27, [R1+0x16c] ;  /* 0x00016c00011b7983 */ /* 0x000ea20000300800 */
[C---:B-----5:R-:W-:Y:S08]  /*6800*/  HMMA.16816.F32 R12, R4.reuse, R12, R16 ;  /* 0x0000000c040c723c */ /* 0x060ff00000001810 */
[----:B--2---:R-:W-:-:S15]  /*6810*/  HMMA.16816.F32 R24, R4, R20, R24 ;  /* 0x000000140418723c */ /* 0x004fde0000001818 */
[----:B------:R-:W-:-:S04]  /*6820*/  NOP ;  /* 0x0000000000007918 */ /* 0x000fc80000000000 */
[----:B------:R-:W-:Y:S01]  /*6830*/  IMAD.MOV.U32 R21, RZ, RZ, R24 ;  /* 0x000000ffff157224 */ /* 0x000fe200078e0018 */
[----:B------:R-:W-:Y:S01]  /*6840*/  MOV R20, R25 ;  /* 0x0000001900147202 */ /* 0x000fe20000000f00 */
[----:B------:R-:W-:Y:S01]  /*6850*/  IMAD.MOV.U32 R24, RZ, RZ, R15 ;  /* 0x000000ffff187224 */ /* 0x000fe200078e000f */
[----:B------:R-:W-:-:S03]  /*6860*/  MOV R25, R14 ;  /* 0x0000000e00197202 */ /* 0x000fc60000000f00 */
[----:B------:R-:W-:Y:S04]  /*6870*/  STL.64 [R1+0x1570], R20 ;  /* 0x0015701401007387 */ /* 0x000fe80000100a00 */
[----:B------:R3:W-:Y:S04]  /*6880*/  STL.64 [R1+0x110], R12 ;  /* 0x0001100c01007387 */ /* 0x0007e80000100a00 */
[----:B------:R0:W-:Y:S01]  /*6890*/  STL.64 [R1+0x1580], R24 ;  /* 0x0015801801007387 */ /* 0x0001e20000100a00 */
[----:B------:R-:W-:Y:S02]  /*68a0*/  IMAD.MOV.U32 R9, RZ, RZ, R26 ;  /* 0x000000ffff097224 */ /* 0x000fe400078e001a */
[----:B---3--:R-:W-:Y:S01]  /*68b0*/  IMAD.MOV.U32 R12, RZ, RZ, R10 ;  /* 0x000000ffff0c7224 */ /* 0x008fe200078e000a */
[----:B------:R-:W-:Y:S01]  /*68c0*/  MOV R13, R11 ;  /* 0x0000000b000d7202 */ /* 0x000fe20000000f00 */
[----:B------:R-:W2:Y:S04]  /*68d0*/  LDL.LU R10, [R1+0x15d8] ;  /* 0x0015d800010a7983 */ /* 0x000ea80000300800 */
[----:B------:R-:W3:Y:S01]  /*68e0*/  LDL.LU R11, [R1+0x15d4] ;  /* 0x0015d400010b7983 */ /* 0x000ee20000300800 */
[----:B------:R-:W-:-:S03]  /*68f0*/  IMAD.MOV.U32 R8, RZ, RZ, R27 ;  /* 0x000000ffff087224 */ /* 0x000fc600078e001b */
[----:B------:R1:W-:Y:S04]  /*6900*/  STL.64 [R1+0x1588], R12 ;  /* 0x0015880c01007387 */ /* 0x0003e80000100a00 */
[----:B0-----:R-:W4:Y:S04]  /*6910*/  LDL.LU R24, [R1+0xc0] ;  /* 0x0000c00001187983 */ /* 0x001f280000300800 */
[----:B------:R-:W4:Y:S04]  /*6920*/  LDL.LU R25, [R1+0xc4] ;  /* 0x0000c40001197983 */ /* 0x000f280000300800 */
[----:B------:R-:W5:Y:S04]  /*6930*/  LDL.LU R26, [R1+0xc8] ;  /* 0x0000c800011a7983 */ /* 0x000f680000300800 */
[----:B------:R-:W5:Y:S01]  /*6940*/  LDL.LU R27, [R1+0xcc] ;  /* 0x0000cc00011b7983 */ /* 0x000f620000300800 */
[----:B-1----:R-:W-:-:S02]  /*6950*/  IMAD.MOV.U32 R12, RZ, RZ, R29 ;  /* 0x000000ffff0c7224 */ /* 0x002fc400078e001d */
[----:B------:R-:W-:Y:S01]  /*6960*/  IMAD.MOV.U32 R13, RZ, RZ, R0 ;  /* 0x000000ffff0d7224 */ /* 0x000fe200078e0000 */
[----:B-----5:R-:W-:Y:S04]  /*6970*/  STL.64 [R1+0x1598], R26 ;  /* 0x0015981a01007387 */ /* 0x020fe80000100a00 */
[----:B----4-:R0:W-:Y:S04]  /*6980*/  STL.64 [R1+0x1590], R24 ;  /* 0x0015901801007387 */ /* 0x0101e80000100a00 */
[----:B------:R-:W4:Y:S04]  /*6990*/  LDL.LU R29, [R1+0x15d0] ;  /* 0x0015d000011d7983 */ /* 0x000f280000300800 */
[----:B------:R-:W5:Y:S04]  /*69a0*/  LDL.LU R0, [R1+0x15cc] ;  /* 0x0015cc0001007983 */ /* 0x000f680000300800 */
[----:B------:R-:W-:Y:S04]  /*69b0*/  STL.64 [R1+0x15a0], R12 ;  /* 0x0015a00c01007387 */ /* 0x000fe80000100a00 */
[----:B0-----:R-:W2:Y:S04]  /*69c0*/  LDL.LU R24, [R1+0xd0] ;  /* 0x0000d00001187983 */ /* 0x001ea80000300800 */
[----:B------:R-:W2:Y:S04]  /*69d0*/  LDL.LU R25, [R1+0xd4] ;  /* 0x0000d40001197983 */ /* 0x000ea80000300800 */
[----:B------:R-:W2:Y:S04]  /*69e0*/  LDL.LU R26, [R1+0xd8] ;  /* 0x0000d800011a7983 */ /* 0x000ea80000300800 */
[----:B------:R-:W2:Y:S04]  /*69f0*/  LDL.LU R27, [R1+0xdc] ;  /* 0x0000dc00011b7983 */ /* 0x000ea80000300800 */
[----:B--2---:R-:W-:Y:S04]  /*6a00*/  STL.64 [R1+0x15b0], R26 ;  /* 0x0015b01a01007387 */ /* 0x004fe80000100a00 */
[----:B------:R0:W-:Y:S04]  /*6a10*/  STL.64 [R1+0x15a8], R24 ;  /* 0x0015a81801007387 */ /* 0x0001e80000100a00 */
[----:B0-----:R-:W2:Y:S04]  /*6a20*/  LDL.LU R24, [R1+0xe0] ;  /* 0x0000e00001187983 */ /* 0x001ea80000300800 */
[----:B------:R-:W2:Y:S04]  /*6a30*/  LDL.LU R25, [R1+0xe4] ;  /* 0x0000e40001197983 */ /* 0x000ea80000300800 */
[----:B------:R-:W2:Y:S04]  /*6a40*/  LDL.LU R26, [R1+0xe8] ;  /* 0x0000e800011a7983 */ /* 0x000ea80000300800 */
[----:B------:R-:W2:Y:S04]  /*6a50*/  LDL.LU R27, [R1+0xec] ;  /* 0x0000ec00011b7983 */ /* 0x000ea80000300800 */
[----:B------:R-:W2:Y:S04]  /*6a60*/  LDL.LU R20, [R1+0xb0] ;  /* 0x0000b00001147983 */ /* 0x000ea80000300800 */
[----:B------:R-:W2:Y:S04]  /*6a70*/  LDL.LU R21, [R1+0xb4] ;  /* 0x0000b40001157983 */ /* 0x000ea80000300800 */
[----:B------:R-:W2:Y:S04]  /*6a80*/  LDL.LU R22, [R1+0xb8] ;  /* 0x0000b80001167983 */ /* 0x000ea80000300800 */
[----:B------:R-:W2:Y:S04]  /*6a90*/  LDL.LU R23, [R1+0xbc] ;  /* 0x0000bc0001177983 */ /* 0x000ea80000300800 */
[----:B------:R-:W2:Y:S04]  /*6aa0*/  LDL.LU R18, [R1+0x210] ;  /* 0x0002100001127983 */ /* 0x000ea80000300800 */
[----:B------:R-:W2:Y:S01]  /*6ab0*/  LDL.LU R19, [R1+0x214] ;  /* 0x0002140001137983 */ /* 0x000ea20000300800 */
[----:B------:R-:W-:Y:S01]  /*6ac0*/  IMAD.MOV.U32 R13, RZ, RZ, R10 ;  /* 0x000000ffff0d7224 */ /* 0x000fe200078e000a */
[----:B---3--:R-:W-:-:S02]  /*6ad0*/  MOV R12, R11 ;  /* 0x0000000b000c7202 */ /* 0x008fc40000000f00 */
[----:B--2---:R-:W-:Y:S04]  /*6ae0*/  STL.64 [R1+0x14d8], R18 ;  /* 0x0014d81201007387 */ /* 0x004fe80000100a00 */
[----:B------:R-:W2:Y:S04]  /*6af0*/  LDL.LU R10, [R1+0x208] ;  /* 0x00020800010a7983 */ /* 0x000ea80000300800 */
[----:B------:R-:W2:Y:S04]  /*6b00*/  LDL.LU R11, [R1+0x20c] ;  /* 0x00020c00010b7983 */ /* 0x000ea80000300800 */
[----:B--2---:R-:W-:Y:S04]  /*6b10*/  STL.64 [R1+0x14e8], R10 ;  /* 0x0014e80a01007387 */ /* 0x004fe80000100a00 */
[----:B------:R0:W-:Y:S02]  /*6b20*/  STL.64 [R1+0x14e0], R8 ;  /* 0x0014e00801007387 */ /* 0x0001e40000100a00 */
[----:B0-----:R-:W-:Y:S01]  /*6b30*/  IMAD.MOV.U32 R8, RZ, RZ, R28 ;  /* 0x000000ffff087224 */ /* 0x001fe200078e001c */
[----:B------:R-:W-:Y:S01]  /*6b40*/  MOV R9, R3 ;  /* 0x0000000300097202 */ /* 0x000fe20000000f00 */
[----:B------:R-:W2:Y:S04]  /*6b50*/  LDL.LU R28, [R1+0x15c8] ;  /* 0x0015c800011c7983 */ /* 0x000ea80000300800 */
[----:B------:R-:W3:Y:S04]  /*6b60*/  LDL.LU R3, [R1+0x15c4] ;  /* 0x0015c40001037983 */ /* 0x000ee80000300800 */
[----:B------:R-:W2:Y:S04]  /*6b70*/  LDL.LU R16, [R1] ;  /* 0x0000000001107983 */ /* 0x000ea80000300800 */
[----:B------:R-:W2:Y:S04]  /*6b80*/  LDL.LU R17, [R1+0x4] ;  /* 0x0000040001117983 */ /* 0x000ea80000300800 */
[----:B------:R-:W2:Y:S04]  /*6b90*/  LDL.LU R18, [R1+0x8] ;  /* 0x0000080001127983 */ /* 0x000ea80000300800 */
[----:B------:R-:W2:Y:S01]  /*6ba0*/  LDL.LU R19, [R1+0xc] ;  /* 0x00000c0001137983 */ /* 0x000ea20000300800 */
[----:B------:R-:W-:Y:S03]  /*6bb0*/  HMMA.16816.F32 R12, R4, R12, R24 ;  /* 0x0000000c040c723c */ /* 0x000fe60000001818 */
[----:B--2---:R-:W-:Y:S04]  /*6bc0*/  STL.64 [R1+0x14f8], R18 ;  /* 0x0014f81201007387 */ /* 0x004fe80000100a00 */
[----:B------:R3:W-:Y:S02]  /*6bd0*/  STL.64 [R1+0x14f0], R16 ;  /* 0x0014f01001007387 */ /* 0x0007e40000100a00 */
[----:B---3--:R-:W-:-:S02]  /*6be0*/  IMAD.MOV.U32 R16, RZ, RZ, R3 ;  /* 0x000000ffff107224 */ /* 0x008fc400078e0003 */
[----:B------:R-:W2:Y:S01]  /*6bf0*/  LDL.LU R3, [R1+0x15c0] ;  /* 0x0015c00001037983 */ /* 0x000ea20000300800 */
[----:B------:R-:W-:-:S03]  /*6c00*/  IMAD.MOV.U32 R17, RZ, RZ, R28 ;  /* 0x000000ffff117224 */ /* 0x000fc600078e001c */
[----:B------:R-:W3:Y:S04]  /*6c10*/  LDL.LU R28, [R1+0x15bc] ;  /* 0x0015bc00011c7983 */ /* 0x000ee80000300800 */
[----:B------:R-:W2:Y:S01]  /*6c20*/  LDL.LU R18, [R1+0x18] ;  /* 0x0000180001127983 */ /* 0x000ea20000300800 */
[----:B-----5:R-:W-:-:S03]  /*6c30*/  MOV R19, R0 ;  /* 0x0000000000137202 */ /* 0x020fc60000000f00 */
[----:B------:R-:W5:Y:S04]  /*6c40*/  LDL.LU R0, [R1+0x15b8] ;  /* 0x0015b80001007983 */ /* 0x000f680000300800 */
[----:B--2---:R-:W-:Y:S04]  /*6c50*/  STL.64 [R1+0x1508], R18 ;  /* 0x0015081201007387 */ /* 0x004fe80000100a00 */
[----:B------:R0:W-:Y:S04]  /*6c60*/  STL.64 [R1+0x1500], R16 ;  /* 0x0015001001007387 */ /* 0x0001e80000100a00 */
[----:B0-----:R-:W2:Y:S04]  /*6c70*/  LDL.LU R16, [R1+0xa0] ;  /* 0x0000a00001107983 */ /* 0x001ea80000300800 */
[----:B------:R-:W2:Y:S04]  /*6c80*/  LDL.LU R17, [R1+0xa4] ;  /* 0x0000a40001117983 */ /* 0x000ea80000300800 */
[----:B------:R-:W2:Y:S04]  /*6c90*/  LDL.LU.64 R26, [R1+0x15b0] ;  /* 0x0015b000011a7983 */ /* 0x000ea80000300a00 */
[----:B------:R-:W2:Y:S04]  /*6ca0*/  LDL.LU.64 R24, [R1+0x15a8] ;  /* 0x0015a80001187983 */ /* 0x000ea80000300a00 */
[----:B------:R0:W-:Y:S04]  /*6cb0*/  STL.64 [R1+0x100], R12 ;  /* 0x0001000c01007387 */ /* 0x0001e80000100a00 */
[----:B0-----:R-:W2:Y:S01]  /*6cc0*/  LDL.LU.64 R12, [R1+0x15a0] ;  /* 0x0015a000010c7983 */ /* 0x001ea20000300a00 */
[----:B---3--:R-:W-:Y:S01]  /*6cd0*/  IMAD.MOV.U32 R18, RZ, RZ, R28 ;  /* 0x000000ffff127224 */ /* 0x008fe200078e001c */
[----:B------:R-:W-:Y:S01]  /*6ce0*/  MOV R28, R14 ;  /* 0x0000000e001c7202 */ /* 0x000fe20000000f00 */
[----:B------:R-:W-:-:S02]  /*6cf0*/  IMAD.MOV.U32 R19, RZ, RZ, R3 ;  /* 0x000000ffff137224 */ /* 0x000fc400078e0003 */
[----:B------:R-:W-:Y:S02]  /*6d00*/  IMAD.MOV.U32 R3, RZ, RZ, R15 ;  /* 0x000000ffff037224 */ /* 0x000fe400078e000f */
[----:B--2---:R-:W-:Y:S01]  /*6d10*/  HMMA.16816.F32 R12, R4, R12, R24 ;  /* 0x0000000c040c723c */ /* 0x004fe20000001818 */
[----:B------:R-:W2:Y:S04]  /*6d20*/  LDL.LU.64 R26, [R1+0x1598] ;  /* 0x00159800011a7983 */ /* 0x000ea80000300a00 */
[----:B------:R-:W2:-:S14]  /*6d30*/  LDL.LU.64 R24, [R1+0x1590] ;  /* 0x0015900001187983 */ /* 0x000e9c0000300a00 */
[----:B------:R0:W-:Y:S04]  /*6d40*/  STL.64 [R1+0xf0], R12 ;  /* 0x0000f00c01007387 */ /* 0x0001e80000100a00 */
[----:B------:R2:W-:Y:S04]  /*6d50*/  STL.64 [R1+0xf8], R14 ;  /* 0x0000f80e01007387 */ /* 0x0005e80000100a00 */
[----:B0-----:R-:W2:Y:S02]  /*6d60*/  LDL.LU.64 R12, [R1+0x1588] ;  /* 0x00158800010c7983 */ /* 0x001ea40000300a00 */
[----:B--2---:R-:W-:Y:S02]  /*6d70*/  HMMA.16816.F32 R12, R4, R12, R24 ;  /* 0x0000000c040c723c */ /* 0x004fe40000001818 */
[----:B------:R-:W2:-:S15]  /*6d80*/  LDL.LU.64 R24, [R1+0x1580] ;  /* 0x0015800001187983 */ /* 0x000e9e0000300a00 */
[----:B------:R-:W-:Y:S02]  /*6d90*/  NOP ;  /* 0x0000000000007918 */ /* 0x000fe40000000000 */
[----:B------:R0:W-:Y:S04]  /*6da0*/  STL.64 [R1+0xe0], R12 ;  /* 0x0000e00c01007387 */ /* 0x0001e80000100a00 */
[----:B------:R1:W-:Y:S04]  /*6db0*/  STL.64 [R1+0xe8], R14 ;  /* 0x0000e80e01007387 */ /* 0x0003e80000100a00 */
[----:B0-----:R-:W1:Y:S02]  /*6dc0*/  LDL.LU.64 R12, [R1+0x1578] ;  /* 0x00157800010c7983 */ /* 0x001e640000300a00 */
[----:B-1----:R-:W-:Y:S02]  /*6dd0*/  HMMA.16816.F32 R12, R4, R12, R20 ;  /* 0x0000000c040c723c */ /* 0x002fe40000001814 */
[----:B------:R-:W3:-:S15]  /*6de0*/  LDL.LU.64 R20, [R1+0x1570] ;  /* 0x0015700001147983 */ /* 0x000ede0000300a00 */
[----:B------:R-:W-:Y:S02]  /*6df0*/  NOP ;  /* 0x0000000000007918 */ /* 0x000fe40000000000 */
[----:B------:R-:W-:Y:S04]  /*6e00*/  STL.64 [R1+0xd0], R12 ;  /* 0x0000d00c01007387 */ /* 0x000fe80000100a00 */
[----:B------:R0:W-:Y:S04]  /*6e10*/  STL.64 [R1+0xd8], R14 ;  /* 0x0000d80e01007387 */ /* 0x0001e80000100a00 */
[----:B0-----:R-:W2:Y:S04]  /*6e20*/  LDL.LU.64 R14, [R1+0x1568] ;  /* 0x00156800010e7983 */ /* 0x001ea80000300a00 */
[----:B------:R-:W3:Y:S01]  /*6e30*/  LDL.LU.64 R12, [R1+0x1560] ;  /* 0x00156000010c7983 */ /* 0x000ee20000300a00 */
[----:B------:R-:W-:Y:S03]  /*6e40*/  HMMA.16816.F32 R8, R4, R8, R16 ;  /* 0x000000080408723c */ /* 0x000fe60000001810 */
[----:B------:R-:W-:Y:S01]  /*6e50*/  LDSM.16.M88.4 R16, [R2+UR6+0x17000] ;  /* 0x017000060210783b */ /* 0x000fe20008000200 */
[----:B--2---:R-:W-:Y:S01]  /*6e60*/  IMAD.MOV.U32 R22, RZ, RZ, R15 ;  /* 0x000000ffff167224 */ /* 0x004fe200078e000f */
[----:B------:R-:W-:-:S05]  /*6e70*/  MOV R23, R14 ;  /* 0x0000000e00177202 */ /* 0x000fca0000000f00 */
[----:B------:R-:W-:Y:S04]  /*6e80*/  STL.64 [R1+0x1518], R22 ;  /* 0x0015181601007387 */ /* 0x000fe80000100a00 */
[----:B---3--:R0:W-:Y:S04]  /*6e90*/  STL.64 [R1+0x1510], R20 ;  /* 0x0015101401007387 */ /* 0x0081e80000100a00 */
[----:B0-----:R-:W2:Y:S04]  /*6ea0*/  LDL.LU R20, [R1+0x70] ;  /* 0x0000700001147983 */ /* 0x001ea80000300800 */
[----:B------:R-:W2:Y:S04]  /*6eb0*/  LDL.LU R21, [R1+0x74] ;  /* 0x0000740001157983 */ /* 0x000ea80000300800 */
[----:B------:R-:W3:Y:S04]  /*6ec0*/  LDL.LU R22, [R1+0x78] ;  /* 0x0000780001167983 */ /* 0x000ee80000300800 */
[----:B------:R-:W3:Y:S01]  /*6ed0*/  LDL.LU R23, [R1+0x7c] ;  /* 0x00007c0001177983 */ /* 0x000ee20000300800 */
[----:B------:R-:W-:-:S02]  /*6ee0*/  IMAD.MOV.U32 R26, RZ, RZ, R13 ;  /* 0x000000ffff1a7224 */ /* 0x000fc400078e000d */
[----:B------:R-:W-:Y:S01]  /*6ef0*/  IMAD.MOV.U32 R27, RZ, RZ, R12 ;  /* 0x000000ffff1b7224 */ /* 0x000fe200078e000c */
[----:B---3--:R-:W-:Y:S04]  /*6f00*/  STL.64 [R1+0x1528], R22 ;  /* 0x0015281601007387 */ /* 0x008fe80000100a00 */
[----:B--2---:R-:W-:Y:S04]  /*6f10*/  STL.64 [R1+0x1520], R20 ;  /* 0x0015201401007387 */ /* 0x004fe80000100a00 */
[----:B------:R-:W-:Y:S04]  /*6f20*/  STL.64 [R1+0xc0], R8 ;  /* 0x0000c00801007387 */ /* 0x000fe80000100a00 */
[----:B------:R-:W-:Y:S04]  /*6f30*/  STL.64 [R1+0xc8], R10 ;  /* 0x0000c80a01007387 */ /* 0x000fe80000100a00 */
[----:B------:R-:W-:Y:S04]  /*6f40*/  STL.64 [R1+0x1538], R26 ;  /* 0x0015381a01007387 */ /* 0x000fe80000100a00 */
[----:B------:R0:W-:Y:S04]  /*6f50*/  STL.64 [R1+0x1530], R24 ;  /* 0x0015301801007387 */ /* 0x0001e80000100a00 */
[----:B------:R-:W-:Y:S04]  /*6f60*/  LDSM.16.M88.4 R20, [R2+UR6+0x16800] ;  /* 0x016800060214783b */ /* 0x000fe80008000200 */
[----:B------:R-:W-:Y:S04]  /*6f70*/  LDSM.16.M88.4 R8, [R2+UR6+0x17800] ;  /* 0x017800060208783b */ /* 0x000fe80008000200 */
[----:B0-----:R-:W2:Y:S04]  /*6f80*/  LDL.LU R24, [R1+0x80] ;  /* 0x0000800001187983 */ /* 0x001ea80000300800 */
[----:B------:R-:W2:Y:S04]  /*6f90*/  LDL.LU R25, [R1+0x84] ;  /* 0x0000840001197983 */ /* 0x000ea80000300800 */
[----:B------:R-:W3:Y:S01]  /*6fa0*/  LDL.LU R26, [R1+0x88] ;  /* 0x00008800011a7983 */ /* 0x000ee20000300800 */
[----:B-----5:R-:W-:-:S03]  /*6fb0*/  MOV R27, R0 ;  /* 0x00000000001b7202 */ /* 0x020fc60000000f00 */
[----:B------:R-:W5:Y:S04]  /*6fc0*/  LDL.LU R0, [R1+0x1558] ;  /* 0x0015580001007983 */ /* 0x000f680000300800 */
[----:B---3--:R-:W-:Y:S04]  /*6fd0*/  STL.64 [R1+0x1548], R26 ;  /* 0x0015481a01007387 */ /* 0x008fe80000100a00 */
[----:B--2---:R-:W-:Y:S04]  /*6fe0*/  STL.64 [R1+0x1540], R24 ;  /* 0x0015401801007387 */ /* 0x004fe80000100a00 */
[----:B------:R-:W0:Y:S04]  /*6ff0*/  LDSM.16.M88.4 R24, [R2+UR6+0x16000] ;  /* 0x016000060218783b */ /* 0x000e280008000200 */
[----:B-----5:R-:W1:Y:S04]  /*7000*/  LDSM.16.MT88.4 R12, [R0+0x6000] ;  /* 0x00600000000c783b */ /* 0x020e680000004200 */
[----:B0-----:R-:W-:Y:S04]  /*7010*/  STL.64 [R1+0x128], R26 ;  /* 0x0001281a01007387 */ /* 0x001fe80000100a00 */
[----:B------:R-:W-:Y:S04]  /*7020*/  STL [R1+0x11c8], R2 ;  /* 0x0011c80201007387 */ /* 0x000fe80000100800 */
[----:B------:R-:W-:Y:S04]  /*7030*/  STL.64 [R1+0x148], R22 ;  /* 0x0001481601007387 */ /* 0x000fe80000100a00 */
[----:B------:R0:W-:Y:S04]  /*7040*/  STL.64 [R1+0x1550], R20 ;  /* 0x0015501401007387 */ /* 0x0001e80000100a00 */
[----:B0-----:R-:W2:Y:S04]  /*7050*/  LDL.LU R20, [R1+0x90] ;  /* 0x0000900001147983 */ /* 0x001ea80000300800 */
[----:B------:R-:W2:Y:S04]  /*7060*/  LDL.LU R21, [R1+0x94] ;  /* 0x0000940001157983 */ /* 0x000ea80000300800 */
[----:B------:R-:W2:Y:S04]  /*7070*/  LDL.LU R22, [R1+0x98] ;  /* 0x0000980001167983 */ /* 0x000ea80000300800 */
[----:B------:R-:W2:Y:S04]  /*7080*/  LDL.LU R23, [R1+0x9c] ;  /* 0x00009c0001177983 */ /* 0x000ea80000300800 */
[----:B------:R-:W-:Y:S04]  /*7090*/  STL.64 [R1+0x168], R18 ;  /* 0x0001681201007387 */ /* 0x000fe80000100a00 */
[----:B------:R-:W-:Y:S04]  /*70a0*/  STL [R1+0x1478], R0 ;  /* 0x0014780001007387 */ /* 0x000fe80000100800 */
[----:B------:R-:W-:Y:S01]  /*70b0*/  STL.64 [R1+0x188], R10 ;  /* 0x0001880a01007387 */ /* 0x000fe20000100a00 */
[----:B--2---:R-:W-:Y:S03]  /*70c0*/  HMMA.16816.F32 R24, R4, R24, R20 ;  /* 0x000000180418723c */ /* 0x004fe60000001814 */
[----:B------:R-:W2:-:S15]  /*70d0*/  LDL.LU.64 R20, [R1+0x1550] ;  /* 0x0015500001147983 */ /* 0x000e9e0000300a00 */
[----:B------:R-:W-:Y:S01]  /*70e0*/  NOP ;  /* 0x0000000000007918 */ /* 0x000fe20000000000 */
[----:B------:R-:W-:Y:S04]  /*70f0*/  STL.64 [R1+0xb0], R24 ;  /* 0x0000b01801007387 */ /* 0x000fe80000100a00 */
[----:B------:R0:W-:Y:S04]  /*7100*/  STL.64 [R1+0xb8], R26 ;  /* 0x0000b81a01007387 */ /* 0x0001e80000100a00 */
[----:B0-----:R-:W2:Y:S04]  /*7110*/  LDL.LU.64 R26, [R1+0x1548] ;  /* 0x00154800011a7983 */ /* 0x001ea80000300a00 */
[----:B------:R-:W2:Y:S02]  /*7120*/  LDL.LU.64 R24, [R1+0x1540] ;  /* 0x0015400001187983 */ /* 0x000ea40000300a00 */
[----:B--2---:R-:W-:Y:S02]  /*7130*/  HMMA.16816.F32 R20, R4, R20, R24 ;  /* 0x000000140414723c */ /* 0x004fe40000001818 */
[----:B------:R-:W2:Y:S04]  /*7140*/  LDL.LU.64 R26, [R1+0x1538] ;  /* 0x00153800011a7983 */ /* 0x000ea80000300a00 */
[----:B------:R-:W3:-:S13]  /*7150*/  LDL.LU.64 R24, [R1+0x1530] ;  /* 0x0015300001187983 */ /* 0x000eda0000300a00 */
[----:B------:R-:W-:Y:S04]  /*7160*/  STL.64 [R1+0xa0], R20 ;  /* 0x0000a01401007387 */ /* 0x000fe80000100a00 */
[----:B------:R0:W-:Y:S04]  /*7170*/  STL.64 [R1+0xa8], R22 ;  /* 0x0000a81601007387 */ /* 0x0001e80000100a00 */
[----:B0-----:R-:W5:Y:S04]  /*7180*/  LDL.LU.64 R22, [R1+0x1528] ;  /* 0x0015280001167983 */ /* 0x001f680000300a00 */
[----:B------:R-:W5:Y:S02]  /*7190*/  LDL.LU.64 R20, [R1+0x1520] ;  /* 0x0015200001147983 */ /* 0x000f640000300a00 */
[----:B-----5:R-:W-:Y:S02]  /*71a0*/  HMMA.16816.F32 R16, R4, R16, R20 ;  /* 0x000000100410723c */ /* 0x020fe40000001814 */
[----:B------:R-:W5:Y:S04]  /*71b0*/  LDL.LU.64 R22, [R1+0x1518] ;  /* 0x0015180001167983 */ /* 0x000f680000300a00 */
[----:B------:R-:W2:-:S13]  /*71c0*/  LDL.LU.64 R20, [R1+0x1510] ;  /* 0x0015100001147983 */ /* 0x000e9a0000300a00 */
[----:B------:R-:W-:Y:S01]  /*71d0*/  STL.64 [R1+0x70], R16 ;  /* 0x0000701001007387 */ /* 0x000fe20000100a00 */
[----:B------:R-:W-:-:S03]  /*71e0*/  IMAD.MOV.U32 R0, RZ, RZ, R19 ;  /* 0x000000ffff007224 */ /* 0x000fc600078e0013 */
[----:B------:R0:W-:Y:S04]  /*71f0*/  STL [R1+0x78], R18 ;  /* 0x0000781201007387 */ /* 0x0001e80000100800 */
[----:B0-----:R-:W2:Y:S04]  /*7200*/  LDL.LU.64 R18, [R1+0x1508] ;  /* 0x0015080001127983 */ /* 0x001ea80000300a00 */
[----:B------:R-:W2:Y:S02]  /*7210*/  LDL.LU.64 R16, [R1+0x1500] ;  /* 0x0015000001107983 */ /* 0x000ea40000300a00 */
[----:B--2---:R-:W-:Y:S02]  /*7220*/  HMMA.16816.F32 R4, R4, R8, R16 ;  /* 0x000000080404723c */ /* 0x004fe40000001810 */
[----:B------:R-:W1:Y:S04]  /*7230*/  LDL.LU.64 R18, [R1+0x14f8] ;  /* 0x0014f80001127983 */ /* 0x000e680000300a00 */
[----:B------:R-:W1:Y:S04]  /*7240*/  LDL.LU.64 R16, [R1+0x14f0] ;  /* 0x0014f00001107983 */ /* 0x000e680000300a00 */
[----:B------:R-:W1:Y:S04]  /*7250*/  LDL.LU.64 R10, [R1+0x14e8] ;  /* 0x0014e800010a7983 */ /* 0x000e680000300a00 */
[----:B------:R-:W2:Y:S05]  /*7260*/  LDL.LU.64 R8, [R1+0x14e0] ;  /* 0x0014e00001087983 */ /* 0x000eaa0000300a00 */
[----:B------:R-:W-:Y:S04]  /*7270*/  STL.64 [R1+0x90], R4 ;  /* 0x0000900401007387 */ /* 0x000fe80000100a00 */
[----:B------:R0:W-:Y:S04]  /*7280*/  STL.64 [R1+0x98], R6 ;  /* 0x0000980601007387 */ /* 0x0001e80000100a00 */
[----:B0-----:R-:W2:Y:S01]  /*7290*/  LDL.LU R6, [R1+0x138] ;  /* 0x0001380001067983 */ /* 0x001ea20000300800 */
[----:B----4-:R-:W-:-:S05]  /*72a0*/  IMAD.MOV.U32 R7, RZ, RZ, R29 ;  /* 0x000000ffff077224 */ /* 0x010fca00078e001d */
[----:B--2---:R0:W-:Y:S02]  /*72b0*/  STL.64 [R1+0x1490], R6 ;  /* 0x0014900601007387 */ /* 0x0041e40000100a00 */
[----:B0-----:R-:W-:Y:S01]  /*72c0*/  IMAD.MOV.U32 R6, RZ, RZ, R9 ;  /* 0x000000ffff067224 */ /* 0x001fe200078e0009 */
[----:B------:R-:W-:Y:S02]  /*72d0*/  MOV R7, R8 ;  /* 0x0000000800077202 */ /* 0x000fe40000000f00 */
[----:B-1----:R-:W-:Y:S01]  /*72e0*/  HMMA.16816.F32 R8, R12, R10, R16 ;  /* 0x0000000a0c08723c */ /* 0x002fe20000001810 */
[----:B------:R-:W2:-:S15]  /*72f0*/  LDL.LU.64 R18, [R1+0x14d8] ;  /* 0x0014d80001127983 */ /* 0x000e9e0000300a00 */
[----:B------:R-:W-:-:S03]  /*7300*/  NOP ;  /* 0x0000000000007918 */ /* 0x000fc60000000000 */
[----:B------:R-:W-:Y:S04]  /*7310*/  STL.64 [R1+0x1c0], R8 ;  /* 0x0001c00801007387 */ /* 0x000fe80000100a00 */
[----:B------:R0:W-:Y:S04]  /*7320*/  STL.64 [R1+0x1c8], R10 ;  /* 0x0001c80a01007387 */ /* 0x0001e80000100a00 */
[----:B0-----:R-:W2:Y:S04]  /*7330*/  LDL.LU.64 R10, [R1+0x14d0] ;  /* 0x0014d000010a7983 */ /* 0x001ea80000300a00 */
[----:B------:R-:W2:Y:S02]  /*7340*/  LDL.LU.64 R8, [R1+0x14c8] ;  /* 0x0014c80001087983 */ /* 0x000ea40000300a00 */
[----:B--2---:R-:W-:Y:S02]  /*7350*/  HMMA.16816.F32 R8, R12, R18, R8 ;  /* 0x000000120c08723c */ /* 0x004fe40000001808 */
[----:B------:R-:W5:Y:S04]  /*7360*/  LDL.LU.64 R18, [R1+0x14c0] ;  /* 0x0014c00001127983 */ /* 0x000f680000300a00 */
[----:B------:R-:W5:Y:S01]  /*7370*/  LDL.LU.64 R16, [R1+0x14b8] ;  /* 0x0014b80001107983 */ /* 0x000f620000300a00 */
[----:B------:R-:W-:Y:S01]  /*7380*/  MOV R4, R21 ;  /* 0x0000001500047202 */ /* 0x000fe20000000f00 */
[----:B------:R-:W-:-:S11]  /*7390*/  IMAD.MOV.U32 R5, RZ, RZ, R20 ;  /* 0x000000ffff057224 */ /* 0x000fd600078e0014 */
[----:B------:R-:W-:Y:S01]  /*73a0*/  IMAD.MOV.U32 R2, RZ, RZ, R11 ;  /* 0x000000ffff027224 */ /* 0x000fe200078e000b */
[----:B------:R-:W-:Y:S01]  /*73b0*/  STL.64 [R1+0x1b0], R8 ;  /* 0x0001b00801007387 */ /* 0x000fe20000100a00 */
[----:B------:R-:W-:-:S03]  /*73c0*/  IMAD.MOV.U32 R29, RZ, RZ, R10 ;  /* 0x000000ffff1d7224 */ /* 0x000fc600078e000a */
[----:B------:R-:W2:Y:S04]  /*73d0*/  LDL.LU R10, [R1+0x28] ;  /* 0x00002800010a7983 */ /* 0x000ea80000300800 */
[----:B------:R-:W2:Y:S04]  /*73e0*/  LDL.LU R11, [R1+0x2c] ;  /* 0x00002c00010b7983 */ /* 0x000ea80000300800 */
[----:B------:R-:W-:Y:S04]  /*73f0*/  STL [R1+0x141c], R2 ;  /* 0x00141c0201007387 */ /* 0x000fe80000100800 */
[----:B------:R-:W-:Y:S01]  /*7400*/  STL [R1+0x1418], R29 ;  /* 0x0014181d01007387 */ /* 0x000fe20000100800 */
[----:B-----5:R-:W-:Y:S03]  /*7410*/  HMMA.16816.F32 R16, R12, R22, R16 ;  /* 0x000000160c10723c */ /* 0x020fe60000001810 */
[----:B------:R-:W4:Y:S04]  /*7420*/  LDL.LU.64 R22, [R1+0x14b0] ;  /* 0x0014b00001167983 */ /* 0x000f280000300a00 */
[----:B------:R-:W4:-:S12]  /*7430*/  LDL.LU.64 R20, [R1+0x14a8] ;  /* 0x0014a80001147983 */ /* 0x000f180000300a00 */
[----:B------:R0:W-:Y:S04]  /*7440*/  STL.64 [R1+0x170], R16 ;  /* 0x0001701001007387 */ /* 0x0001e80000100a00 */
[----:B------:R3:W-:Y:S04]  /*7450*/  STL.64 [R1+0x178], R18 ;  /* 0x0001781201007387 */ /* 0x0007e80000100a00 */
[----:B0-----:R-:W5:Y:S04]  /*7460*/  LDL.LU R16, [R1+0x110] ;  /* 0x0001100001107983 */ /* 0x001f680000300800 */
[----:B------:R-:W5:Y:S01]  /*7470*/  LDL.LU R17, [R1+0x114] ;  /* 0x0001140001117983 */ /* 0x000f620000300800 */
[----:B---3--:R-:W-:Y:S01]  /*7480*/  MOV R18, R25 ;  /* 0x0000001900127202 */ /* 0x008fe20000000f00 */
[----:B------:R-:W-:Y:S01]  /*7490*/  IMAD.MOV.U32 R19, RZ, RZ, R24 ;  /* 0x000000ffff137224 */ /* 0x000fe200078e0018 */
[----:B----4-:R-:W-:Y:S01]  /*74a0*/  HMMA.16816.F32 R20, R12, R26, R20 ;  /* 0x0000001a0c14723c */ /* 0x010fe20000001814 */
[----:B------:R-:W2:Y:S04]  /*74b0*/  LDL.LU.64 R26, [R1+0x14a0] ;  /* 0x0014a000011a7983 */ /* 0x000ea80000300a00 */
[----:B------:R-:W2:-:S14]  /*74c0*/  LDL.LU.64 R24, [R1+0x1498] ;  /* 0x0014980001187983 */ /* 0x000e9c0000300a00 */
[----:B------:R-:W-:Y:S01]  /*74d0*/  IMAD.MOV.U32 R2, RZ, RZ, R22 ;  /* 0x000000ffff027224 */ /* 0x000fe200078e0016 */
[----:B------:R0:W-:Y:S01]  /*74e0*/  STL.64 [R1+0x80], R20 ;  /* 0x0000801401007387 */ /* 0x0001e20000100a00 */
[----:B------:R-:W-:-:S03]  /*74f0*/  MOV R29, R23 ;  /* 0x00000017001d7202 */ /* 0x000fc60000000f00 */
[----:B------:R-:W0:Y:S04]  /*7500*/  LDL.LU R22, [R1+0x68] ;  /* 0x0000680001167983 */ /* 0x000e280000300800 */
[----:B------:R-:W0:Y:S04]  /*7510*/  LDL.LU R23, [R1+0x6c] ;  /* 0x00006c0001177983 */ /* 0x000e280000300800 */
[----:B------:R-:W-:Y:S04]  /*7520*/  STL [R1+0x1424], R29 ;  /* 0x0014241d01007387 */ /* 0x000fe80000100800 */
[----:B------:R-:W-:Y:S01]  /*7530*/  STL [R1+0x1420], R2 ;  /* 0x0014200201007387 */ /* 0x000fe20000100800 */
[----:B--2---:R-:W-:Y:S03]  /*7540*/  HMMA.16816.F32 R24, R12, R10, R24 ;  /* 0x0000000a0c18723c */ /* 0x004fe60000001818 */
[----:B------:R-:W2:-:S15]  /*7550*/  LDL.LU R10, [R1+0x158] ;  /* 0x00015800010a7983 */ /* 0x000e9e0000300800 */
[----:B------:R-:W-:Y:S01]  /*7560*/  NOP ;  /* 0x0000000000007918 */ /* 0x000fe20000000000 */
[----:B------:R1:W-:Y:S04]  /*7570*/  STL.64 [R1+0x10], R24 ;  /* 0x0000101801007387 */ /* 0x0003e80000100a00 */
[----:B------:R-:W-:Y:S01]  /*7580*/  STL.64 [R1+0x18], R26 ;  /* 0x0000181a01007387 */ /* 0x000fe20000100a00 */
[C---:B0-----:R-:W-:Y:S03]  /*7590*/  HMMA.16816.F32 R20, R12.reuse, R22, R4 ;  /* 0x000000160c14723c */ /* 0x041fe60000001804 */
[----:B------:R-:W2:Y:S04]  /*75a0*/  LDL.LU R11, [R1+0x15c] ;  /* 0x00015c00010b7983 */ /* 0x000ea80000300800 */
[----:B-1----:R-:W2:Y:S04]  /*75b0*/  LDL.LU R24, [R1+0x100] ;  /* 0x0001000001187983 */ /* 0x002ea80000300800 */
[----:B------:R-:W2:Y:S04]  /*75c0*/  LDL.LU R25, [R1+0x104] ;  /* 0x0001040001197983 */ /* 0x000ea80000300800 */
[----:B------:R-:W5:Y:S02]  /*75d0*/  LDL.LU.64 R6, [R1+0x1490] ;  /* 0x0014900001067983 */ /* 0x000f640000300a00 */
[----:B-----5:R-:W-:-:S15]  /*75e0*/  HMMA.16816.F32 R4, R12, R6, R16 ;  /* 0x000000060c04723c */ /* 0x020fde0000001810 */
[----:B------:R-:W-:-:S04]  /*75f0*/  NOP ;  /* 0x0000000000007918 */ /* 0x000fc80000000000 */
[----:B------:R0:W-:Y:S04]  /*7600*/  STL.64 [R1+0x1378], R6 ;  /* 0x0013780601007387 */ /* 0x0001e80000100a00 */
[----:B------:R1:W-:Y:S04]  /*7610*/  STL.64 [R1+0x1370], R4 ;  /* 0x0013700401007387 */ /* 0x0003e80000100a00 */
[----:B0-----:R-:W3:Y:S04]  /*7620*/  LDL.LU R6, [R1+0x188] ;  /* 0x0001880001067983 */ /* 0x001ee80000300800 */
[----:B------:R-:W3:Y:S04]  /*7630*/  LDL.LU R7, [R1+0x18c] ;  /* 0x00018c0001077983 */ /* 0x000ee80000300800 */
[----:B---3--:R0:W-:Y:S04]  /*7640*/  STL.64 [R1+0x1430], R6 ;  /* 0x0014300601007387 */ /* 0x0081e80000100a00 */
[----:B-1----:R-:W3:Y:S04]  /*7650*/  LDL.LU R4, [R1+0xa0] ;  /* 0x0000a00001047983 */ /* 0x002ee80000300800 */
[----:B------:R-:W3:Y:S04]  /*7660*/  LDL.LU R5, [R1+0xa4] ;  /* 0x0000a40001057983 */ /* 0x000ee80000300800 */
[----:B0-----:R-:W4:Y:S04]  /*7670*/  LDL.LU R6, [R1+0xa8] ;  /* 0x0000a80001067983 */ /* 0x001f280000300800 */
[----:B------:R-:W4:Y:S04]  /*7680*/  LDL.LU R7, [R1+0xac] ;  /* 0x0000ac0001077983 */ /* 0x000f280000300800 */
[----:B----4-:R0:W-:Y:S04]  /*7690*/  STL.64 [R1+0x1440], R6 ;  /* 0x0014400601007387 */ /* 0x0101e80000100a00 */
[----:B---3--:R-:W-:Y:S04]  /*76a0*/  STL.64 [R1+0x1438], R4 ;  /* 0x0014380401007387 */ /* 0x008fe80000100a00 */
[----:B0-----:R-:W3:Y:S04]  /*76b0*/  LDL.LU R6, [R1+0x128] ;  /* 0x0001280001067983 */ /* 0x001ee80000300800 */
[----:B------:R-:W3:Y:S01]  /*76c0*/  LDL.LU R7, [R1+0x12c] ;  /* 0x00012c0001077983 */ /* 0x000ee20000300800 */
[----:B------:R-:W-:-:S02]  /*76d0*/  IMAD.MOV.U32 R26, RZ, RZ, R28 ;  /* 0x000000ffff1a7224 */ /* 0x000fc400078e001c */
[----:B------:R-:W-:Y:S01]  /*76e0*/  IMAD.MOV.U32 R27, RZ, RZ, R3 ;  /* 0x000000ffff1b7224 */ /* 0x000fe200078e0003 */
[----:B------:R-:W-:Y:S01]  /*76f0*/  MOV R3, R23 ;  /* 0x0000001700037202 */ /* 0x000fe20000000f00 */
[----:B------:R-:W-:Y:S01]  /*7700*/  IMAD.MOV.U32 R28, RZ, RZ, R22 ;  /* 0x000000ffff1c7224 */ /* 0x000fe200078e0016 */
[----:B---3--:R0:W-:Y:S04]  /*7710*/  STL.64 [R1+0x1458], R6 ;  /* 0x0014580601007387 */ /* 0x0081e80000100a00 */
[----:B0-----:R-:W3:Y:S04]  /*7720*/  LDL.LU R6, [R1+0x1f8] ;  /* 0x0001f80001067983 */ /* 0x001ee80000300800 */
[----:B------:R-:W3:Y:S04]  /*7730*/  LDL.LU R7, [R1+0x1fc] ;  /* 0x0001fc0001077983 */ /* 0x000ee80000300800 */
[----:B------:R-:W4:Y:S04]  /*7740*/  LDL.LU R22, [R1+0x1d8] ;  /* 0x0001d80001167983 */ /* 0x000f280000300800 */
[----:B------:R-:W4:Y:S01]  /*7750*/  LDL.LU R23, [R1+0x1dc] ;  /* 0x0001dc0001177983 */ /* 0x000f220000300800 */
[----:B------:R-:W-:Y:S01]  /*7760*/  MOV R29, R20 ;  /* 0x00000014001d7202 */ /* 0x000fe20000000f00 */
[----:B------:R-:W-:Y:S01]  /*7770*/  IMAD.MOV.U32 R2, RZ, RZ, R21 ;  /* 0x000000ffff027224 */ /* 0x000fe200078e0015 */
[C---:B--2---:R-:W-:Y:S01]  /*7780*/  HMMA.16816.F32 R8, R12.reuse, R10, R24 ;  /* 0x0000000a0c08723c */ /* 0x044fe20000001818 */
[----:B----4-:R0:W-:Y:S04]  /*7790*/  STL.64 [R1+0x1488], R22 ;  /* 0x0014881601007387 */ /* 0x0101e80000100a00 */
[----:B------:R-:W2:Y:S04]  /*77a0*/  LDL.LU R18, [R1+0x198] ;  /* 0x0001980001127983 */ /* 0x000ea80000300800 */
[----:B------:R-:W2:Y:S04]  /*77b0*/  LDL.LU R19, [R1+0x19c] ;  /* 0x00019c0001137983 */ /* 0x000ea80000300800 */
[----:B------:R-:W2:Y:S04]  /*77c0*/  LDL.LU R20, [R1+0xf0] ;  /* 0x0000f00001147983 */ /* 0x000ea80000300800 */
[----:B------:R-:W2:Y:S04]  /*77d0*/  LDL.LU R21, [R1+0xf4] ;  /* 0x0000f40001157983 */ /* 0x000ea80000300800 */
[----:B0-----:R-:W2:Y:S04]  /*77e0*/  LDL.LU R22, [R1+0xf8] ;  /* 0x0000f80001167983 */ /* 0x001ea80000300800 */
[----:B------:R-:W2:Y:S04]  /*77f0*/  LDL.LU R23, [R1+0xfc] ;  /* 0x0000fc0001177983 */ /* 0x000ea80000300800 */
[----:B---3--:R-:W-:Y:S04]  /*7800*/  STL.64 [R1+0x1470], R6 ;  /* 0x0014700601007387 */ /* 0x008fe80000100a00 */
[----:B------:R-:W3:Y:S04]  /*7810*/  LDL.LU R26, [R1+0x1e8] ;  /* 0x0001e800011a7983 */ /* 0x000ee80000300800 */
[----:B------:R-:W3:Y:S04]  /*7820*/  LDL.LU R27, [R1+0x1ec] ;  /* 0x0001ec00011b7983 */ /* 0x000ee80000300800 */
[----:B---3--:R0:W-:Y:S04]  /*7830*/  STL.64 [R1+0x1480], R26 ;  /* 0x0014801a01007387 */ /* 0x0081e80000100a00 */
[----:B------:R-:W3:Y:S04]  /*7840*/  LDL.LU R24, [R1+0xe0] ;  /* 0x0000e00001187983 */ /* 0x000ee80000300800 */
[----:B------:R-:W3:Y:S04]  /*7850*/  LDL.LU R25, [R1+0xe4] ;  /* 0x0000e40001197983 */ /* 0x000ee80000300800 */
[----:B0-----:R-:W3:Y:S04]  /*7860*/  LDL.LU R26, [R1+0xe8] ;  /* 0x0000e800011a7983 */ /* 0x001ee80000300800 */
[----:B------:R-:W3:Y:S04]  /*7870*/  LDL.LU R27, [R1+0xec] ;  /* 0x0000ec00011b7983 */ /* 0x000ee80000300800 */
[----:B------:R-:W4:Y:S04]  /*7880*/  LDL.LU R4, [R1+0xd0] ;  /* 0x0000d00001047983 */ /* 0x000f280000300800 */
[----:B------:R-:W4:Y:S04]  /*7890*/  LDL.LU R5, [R1+0xd4] ;  /* 0x0000d40001057983 */ /* 0x000f280000300800 */
[----:B------:R-:W4:Y:S04]  /*78a0*/  LDL.LU R6, [R1+0xd8] ;  /* 0x0000d80001067983 */ /* 0x000f280000300800 */
[----:B------:R-:W4:Y:S04]  /*78b0*/  LDL.LU R7, [R1+0xdc] ;  /* 0x0000dc0001077983 */ /* 0x000f280000300800 */
[----:B------:R-:W-:Y:S04]  /*78c0*/  STL.64 [R1+0x1368], R10 ;  /* 0x0013680a01007387 */ /* 0x000fe80000100a00 */
[----:B------:R0:W-:Y:S04]  /*78d0*/  STL.64 [R1+0x1360], R8 ;  /* 0x0013600801007387 */ /* 0x0001e80000100a00 */
[----:B0-----:R-:W5:Y:S04]  /*78e0*/  LDL.LU R8, [R1+0x90] ;  /* 0x0000900001087983 */ /* 0x001f680000300800 */
[----:B------:R-:W5:Y:S04]  /*78f0*/  LDL.LU R9, [R1+0x94] ;  /* 0x0000940001097983 */ /* 0x000f680000300800 */
[----:B------:R-:W2:Y:S04]  /*7900*/  LDL.LU R10, [R1+0x98] ;  /* 0x00009800010a7983 */ /* 0x000ea80000300800 */
[----:B------:R-:W2:Y:S04]  /*7910*/  LDL.LU R11, [R1+0x9c] ;  /* 0x00009c00010b7983 */ /* 0x000ea80000300800 */
[----:B--2---:R-:W-:Y:S04]  /*7920*/  STL.64 [R1+0x1450], R10 ;  /* 0x0014500a01007387 */ /* 0x004fe80000100a00 */
[----:B-----5:R0:W-:Y:S04]  /*7930*/  STL.64 [R1+0x1448], R8 ;  /* 0x0014480801007387 */ /* 0x0201e80000100a00 */
[----:B0-----:R-:W2:Y:S04]  /*7940*/  LDL.LU R8, [R1+0xb0] ;  /* 0x0000b00001087983 */ /* 0x001ea80000300800 */
[----:B------:R-:W2:Y:S04]  /*7950*/  LDL.LU R9, [R1+0xb4] ;  /* 0x0000b40001097983 */ /* 0x000ea80000300800 */
[----:B------:R-:W5:Y:S04]  /*7960*/  LDL.LU R10, [R1+0xb8] ;  /* 0x0000b800010a7983 */ /* 0x000f680000300800 */
[----:B------:R-:W5:Y:S01]  /*7970*/  LDL.LU R11, [R1+0xbc] ;  /* 0x0000bc00010b7983 */ /* 0x000f620000300800 */
[C---:B------:R-:W-:Y:S03]  /*7980*/  HMMA.16816.F32 R16, R12.reuse, R18, R20 ;  /* 0x000000120c10723c */ /* 0x040fe60000001814 */
[----:B-----5:R-:W-:Y:S04]  /*7990*/  STL.64 [R1+0x1468], R10 ;  /* 0x0014680a01007387 */ /* 0x020fe80000100a00 */
[----:B--2---:R0:W-:Y:S04]  /*79a0*/  STL.64 [R1+0x1460], R8 ;  /* 0x0014600801007387 */ /* 0x0041e80000100a00 */
[----:B0-----:R-:W2:Y:S04]  /*79b0*/  LDL.LU R8, [R1+0xc0] ;  /* 0x0000c00001087983 */ /* 0x001ea80000300800 */
[----:B------:R-:W2:Y:S04]  /*79c0*/  LDL.LU R9, [R1+0xc4] ;  /* 0x0000c40001097983 */ /* 0x000ea80000300800 */
[----:B------:R-:W2:Y:S04]  /*79d0*/  LDL.LU R10, [R1+0xc8] ;  /* 0x0000c800010a7983 */ /* 0x000ea80000300800 */
[----:B------:R-:W2:Y:S04]  /*79e0*/  LDL.LU R11, [R1+0xcc] ;  /* 0x0000cc00010b7983 */ /* 0x000ea80000300800 */
[----:B------:R-:W3:Y:S04]  /*79f0*/  LDL.LU.64 R22, [R1+0x1488] ;  /* 0x0014880001167983 */ /* 0x000ee80000300a00 */
[----:B------:R0:W-:Y:S04]  /*7a00*/  STL.64 [R1+0x1358], R18 ;  /* 0x0013581201007387 */ /* 0x0001e80000100a00 */
[----:B------:R-:W-:Y:S04]  /*7a10*/  STL.64 [R1+0x1350], R16 ;  /* 0x0013501001007387 */ /* 0x000fe80000100a00 */
[----:B0-----:R-:W5:Y:S04]  /*7a20*/  LDL.LU R18, [R1+0x168] ;  /* 0x0001680001127983 */ /* 0x001f680000300800 */
[----:B------:R-:W5:Y:S01]  /*7a30*/  LDL.LU R19, [R1+0x16c] ;  /* 0x00016c0001137983 */ /* 0x000f620000300800 */
[----:B---3--:R-:W-:Y:S03]  /*7a40*/  HMMA.16816.F32 R20, R12, R22, R24 ;  /* 0x000000160c14723c */ /* 0x008fe60000001818 */
[----:B------:R-:W4:-:S15]  /*7a50*/  LDL.LU.64 R26, [R1+0x1480] ;  /* 0x00148000011a7983 */ /* 0x000f1e0000300a00 */
[----:B------:R-:W-:Y:S01]  /*7a60*/  NOP ;  /* 0x0000000000007918 */ /* 0x000fe20000000000 */
[----:B------:R0:W-:Y:S04]  /*7a70*/  STL.64 [R1+0x1348], R22 ;  /* 0x0013481601007387 */ /* 0x0001e80000100a00 */
[----:B------:R1:W-:Y:S01]  /*7a80*/  STL.64 [R1+0x1340], R20 ;  /* 0x0013401401007387 */ /* 0x0003e20000100a00 */
[----:B0-----:R-:W-:-:S03]  /*7a90*/  IMAD.MOV.U32 R23, RZ, RZ, R0 ;  /* 0x000000ffff177224 */ /* 0x001fc600078e0000 */
[----:B-1----:R-:W5:Y:S04]  /*7aa0*/  LDL.LU R20, [R1+0x70] ;  /* 0x0000700001147983 */ /* 0x002f680000300800 */
[----:B------:R-:W5:Y:S04]  /*7ab0*/  LDL.LU R21, [R1+0x74] ;  /* 0x0000740001157983 */ /* 0x000f680000300800 */
[----:B------:R-:W5:Y:S04]  /*7ac0*/  LDL.LU R22, [R1+0x78] ;  /* 0x0000780001167983 */ /* 0x000f680000300800 */
[----:B------:R-:W3:Y:S01]  /*7ad0*/  LDL.LU R0, [R1+0x1478] ;  /* 0x0014780001007983 */ /* 0x000ee20000300800 */
[----:B----4-:R-:W-:Y:S03]  /*7ae0*/  HMMA.16816.F32 R24, R12, R26, R4 ;  /* 0x0000001a0c18723c */ /* 0x010fe60000001804 */
[----:B------:R-:W2:-:S15]  /*7af0*/  LDL.LU.64 R6, [R1+0x1470] ;  /* 0x0014700001067983 */ /* 0x000e9e0000300a00 */
[----:B------:R-:W-:Y:S01]  /*7b00*/  NOP ;  /* 0x0000000000007918 */ /* 0x000fe20000000000 */
[----:B------:R0:W-:Y:S04]  /*7b10*/  STL.64 [R1+0x1388], R26 ;  /* 0x0013881a01007387 */ /* 0x0001e80000100a00 */
[----:B------:R-:W-:Y:S04]  /*7b20*/  STL.64 [R1+0x1380], R24 ;  /* 0x0013801801007387 */ /* 0x000fe80000100a00 */
[----:B0-----:R-:W4:Y:S04]  /*7b30*/  LDL.LU R26, [R1+0x148] ;  /* 0x00014800011a7983 */ /* 0x001f280000300800 */
[----:B------:R-:W4:Y:S01]  /*7b40*/  LDL.LU R27, [R1+0x14c] ;  /* 0x00014c00011b7983 */ /* 0x000f220000300800 */
        /* <DEDUP_REMOVED lines=11> */
[----:B0-----:R-:W4:Y:S04]  /*7c00*/  LDL.LU.64 R6, [R1+0x1440] ;  /* 0x0014400001067983 */ /* 0x001f280000300a00 */
[----:B------:R-:W4:Y:S01]  /*7c10*/  LDL.LU.64 R4, [R1+0x1438] ;  /* 0x0014380001047983 */ /* 0x000f220000300a00 */
[C---:B-----5:R-:W-:Y:S08]  /*7c20*/  HMMA.16816.F32 R16, R12.reuse, R18, R20 ;  /* 0x000000120c10723c */ /* 0x060ff00000001814 */
[----:B----4-:R-:W-:Y:S01]  /*7c30*/  HMMA.16816.F32 R24, R12, R26, R4 ;  /* 0x0000001a0c18723c */ /* 0x010fe20000001804 */
[----:B------:R-:W2:-:S15]  /*7c40*/  LDL.LU.64 R6, [R1+0x1430] ;  /* 0x0014300001067983 */ /* 0x000e9e0000300a00 */
[----:B------:R-:W-:-:S03]  /*7c50*/  NOP ;  /* 0x0000000000007918 */ /* 0x000fc60000000000 */
[----:B------:R-:W-:Y:S04]  /*7c60*/  STL.64 [R1+0x40], R24 ;  /* 0x0000401801007387 */ /* 0x000fe80000100a00 */
[----:B------:R-:W-:Y:S04]  /*7c70*/  STL.64 [R1+0x48], R26 ;  /* 0x0000481a01007387 */ /* 0x000fe80000100a00 */
[----:B------:R-:W-:Y:S04]  /*7c80*/  STL.64 [R1+0x70], R16 ;  /* 0x0000701001007387 */ /* 0x000fe80000100a00 */
[----:B------:R-:W-:Y:S01]  /*7c90*/  STL.64 [R1+0x78], R18 ;  /* 0x0000781201007387 */ /* 0x000fe20000100a00 */
[----:B--2---:R-:W-:Y:S03]  /*7ca0*/  HMMA.16816.F32 R4, R12, R6, R8 ;  /* 0x000000060c04723c */ /* 0x004fe60000001808 */
[----:B---3--:R0:W1:Y:S04]  /*7cb0*/  LDSM.16.MT88.4 R12, [R0+0x8000] ;  /* 0x00800000000c783b */ /* 0x0080680000004200 */
[----:B0-----:R-:W2:-:S12]  /*7cc0*/  LDL.LU R0, [R1+0x1428] ;  /* 0x0014280001007983 */ /* 0x001e980000300800 */
[----:B------:R-:W-:Y:S04]  /*7cd0*/  STL.64 [R1+0x60], R4 ;  /* 0x0000600401007387 */ /* 0x000fe80000100a00 */
[----:B------:R-:W-:Y:S01]  /*7ce0*/  STL.64 [R1+0x68], R6 ;  /* 0x0000680601007387 */ /* 0x000fe20000100a00 */
[----:B------:R-:W-:Y:S02]  /*7cf0*/  IMAD.MOV.U32 R26, RZ, RZ, R28 ;  /* 0x000000ffff1a7224 */ /* 0x000fe400078e001c */
[----:B------:R-:W-:Y:S01]  /*7d00*/  IMAD.MOV.U32 R27, RZ, RZ, R3 ;  /* 0x000000ffff1b7224 */ /* 0x000fe200078e0003 */
[----:B-1----:R-:W-:Y:S04]  /*7d10*/  STL.64 [R1+0x1410], R14 ;  /* 0x0014100e01007387 */ /* 0x002fe80000100a00 */
[----:B------:R-:W-:Y:S01]  /*7d20*/  STL.64 [R1+0x1408], R12 ;  /* 0x0014080c01007387 */ /* 0x000fe20000100a00 */
[----:B------:R-:W-:Y:S01]  /*7d30*/  IMAD.MOV.U32 R24, RZ, RZ, R29 ;  /* 0x000000ffff187224 */ /* 0x000fe200078e001d */
[----:B------:R-:W-:-:S02]  /*7d40*/  MOV R25, R2 ;  /* 0x0000000200197202 */ /* 0x000fc40000000f00 */
[----:B------:R-:W3:Y:S04]  /*7d50*/  LDL.LU R29, [R1+0x1424] ;  /* 0x00142400011d7983 */ /* 0x000ee80000300800 */
[----:B------:R-:W4:Y:S04]  /*7d60*/  LDL.LU R2, [R1+0x1420] ;  /* 0x0014200001027983 */ /* 0x000f280000300800 */
[----:B------:R-:W-:Y:S04]  /*7d70*/  STL.64 [R1+0x1398], R26 ;  /* 0x0013981a01007387 */ /* 0x000fe80000100a00 */
[----:B------:R-:W-:Y:S04]  /*7d80*/  STL.64 [R1+0x1390], R24 ;  /* 0x0013901801007387 */ /* 0x000fe80000100a00 */
[----:B--2---:R-:W0:Y:S04]  /*7d90*/  LDSM.16.M88.4 R4, [R0+UR6+0x10080] ;  /* 0x010080060004783b */ /* 0x004e280008000200 */
[----:B------:R-:W-:Y:S04]  /*7da0*/  LDSM.16.M88.4 R24, [R0+UR6+0x12080] ;  /* 0x012080060018783b */ /* 0x000fe80008000200 */
[----:B------:R-:W-:Y:S04]  /*7db0*/  LDSM.16.M88.4 R8, [R0+UR6+0x13080] ;  /* 0x013080060008783b */ /* 0x000fe80008000200 */
[----:B------:R-:W-:Y:S01]  /*7dc0*/  LDSM.16.M88.4 R16, [R0+UR6+0x13880] ;  /* 0x013880060010783b */ /* 0x000fe20008000200 */
[----:B0-----:R-:W-:Y:S01]  /*7dd0*/  MOV R13, R4 ;  /* 0x00000004000d7202 */ /* 0x001fe20000000f00 */
[----:B------:R-:W-:Y:S01]  /*7de0*/  IMAD.MOV.U32 R12, RZ, RZ, R5 ;  /* 0x000000ffff0c7224 */ /* 0x000fe200078e0005 */
[----:B------:R-:W-:Y:S01]  /*7df0*/  MOV R3, R7 ;  /* 0x0000000700037202 */ /* 0x000fe20000000f00 */
[----:B------:R-:W-:-:S02]  /*7e00*/  IMAD.MOV.U32 R28, RZ, RZ, R6 ;  /* 0x000000ffff1c7224 */ /* 0x000fc400078e0006 */
[----:B------:R-:W0:Y:S04]  /*7e10*/  LDSM.16.M88.4 R4, [R0+UR6+0x10880] ;  /* 0x010880060004783b */ /* 0x000e280008000200 */
[----:B------:R1:W-:Y:S04]  /*7e20*/  STL [R1+0x1320], R3 ;  /* 0x0013200301007387 */ /* 0x0003e80000100800 */
[----:B------:R-:W-:Y:S01]  /*7e30*/  STL [R1+0x1310], R28 ;  /* 0x0013101c01007387 */ /* 0x000fe20000100800 */
[----:B0-----:R-:W-:-:S03]  /*7e40*/  IMAD.MOV.U32 R14, RZ, RZ, R4 ;  /* 0x000000ffff0e7224 */ /* 0x001fc600078e0004 */
[----:B------:R-:W-:Y:S01]  /*7e50*/  STL.64 [R1+0xb8], R6 ;  /* 0x0000b80601007387 */ /* 0x000fe20000100a00 */
[----:B-1----:R-:W-:-:S03]  /*7e60*/  IMAD.MOV.U32 R3, RZ, RZ, R5 ;  /* 0x000000ffff037224 */ /* 0x002fc600078e0005 */
[----:B------:R-:W0:Y:S02]  /*7e70*/  LDSM.16.M88.4 R4, [R0+UR6+0x11080] ;  /* 0x011080060004783b */ /* 0x000e240008000200 */
[----:B0-----:R-:W-:Y:S02]  /*7e80*/  MOV R20, R4 ;  /* 0x0000000400147202 */ /* 0x001fe40000000f00 */
[----:B------:R-:W-:Y:S01]  /*7e90*/  STL.64 [R1+0x138], R6 ;  /* 0x0001380601007387 */ /* 0x000fe20000100a00 */
[----:B------:R-:W-:-:S03]  /*7ea0*/  IMAD.MOV.U32 R15, RZ, RZ, R5 ;  /* 0x000000ffff0f7224 */ /* 0x000fc600078e0005 */
[----:B------:R-:W0:Y:S02]  /*7eb0*/  LDSM.16.M88.4 R4, [R0+UR6+0x11880] ;  /* 0x011880060004783b */ /* 0x000e240008000200 */
[----:B0-----:R-:W-:Y:S01]  /*7ec0*/  MOV R21, R5 ;  /* 0x0000000500157202 */ /* 0x001fe20000000f00 */
[----:B------:R-:W-:Y:S01]  /*7ed0*/  IMAD.MOV.U32 R22, RZ, RZ, R4 ;  /* 0x000000ffff167224 */ /* 0x000fe200078e0004 */
[----:B------:R-:W-:Y:S04]  /*7ee0*/  STL.64 [R1+0x148], R6 ;  /* 0x0001480601007387 */ /* 0x000fe80000100a00 */
[----:B------:R-:W-:Y:S04]  /*7ef0*/  STL.64 [R1+0x168], R26 ;  /* 0x0001681a01007387 */ /* 0x000fe80000100a00 */
[----:B------:R0:W-:Y:S04]  /*7f00*/  STL.64 [R1+0x13a8], R24 ;  /* 0x0013a81801007387 */ /* 0x0001e80000100a00 */
[----:B------:R-:W-:Y:S01]  /*7f10*/  LDSM.16.M88.4 R4, [R0+UR6+0x12880] ;  /* 0x012880060004783b */ /* 0x000fe20008000200 */
[----:B0-----:R-:W-:-:S02]  /*7f20*/  IMAD.MOV.U32 R24, RZ, RZ, R22 ;  /* 0x000000ffff187224 */ /* 0x001fc400078e0016 */
[----:B------:R-:W-:-:S05]  /*7f30*/  IMAD.MOV.U32 R25, RZ, RZ, R21 ;  /* 0x000000ffff197224 */ /* 0x000fca00078e0015 */
[----:B------:R0:W-:Y:S02]  /*7f40*/  STL.64 [R1+0x13c0], R24 ;  /* 0x0013c01801007387 */ /* 0x0001e40000100a00 */
[----:B0-----:R-:W-:Y:S02]  /*7f50*/  MOV R24, R20 ;  /* 0x0000001400187202 */ /* 0x001fe40000000f00 */
[----:B------:R-:W0:Y:S01]  /*7f60*/  LDSM.16.M88.4 R20, [R0+UR6+0x14080] ;  /* 0x014080060014783b */ /* 0x000e220008000200 */
[----:B------:R-:W-:-:S05]  /*7f70*/  IMAD.MOV.U32 R25, RZ, RZ, R15 ;  /* 0x000000ffff197224 */ /* 0x000fca00078e000f */
[----:B------:R1:W-:Y:S02]  /*7f80*/  STL.64 [R1+0x13d8], R24 ;  /* 0x0013d81801007387 */ /* 0x0003e40000100a00 */
[----:B-1----:R-:W-:Y:S01]  /*7f90*/  IMAD.MOV.U32 R24, RZ, RZ, R14 ;  /* 0x000000ffff187224 */ /* 0x002fe200078e000e */
[----:B------:R-:W-:-:S05]  /*7fa0*/  MOV R25, R3 ;  /* 0x0000000300197202 */ /* 0x000fca0000000f00 */
[----:B------:R-:W-:Y:S04]  /*7fb0*/  STL.64 [R1+0x13f0], R24 ;  /* 0x0013f01801007387 */ /* 0x000fe80000100a00 */
[----:B0-----:R-:W-:Y:S04]  /*7fc0*/  STL.64 [R1+0x1400], R22 ;  /* 0x0014001601007387 */ /* 0x001fe80000100a00 */
[----:B------:R0:W-:Y:S04]  /*7fd0*/  STL.64 [R1+0x13f8], R20 ;  /* 0x0013f81401007387 */ /* 0x0001e80000100a00 */
[----:B0-----:R-:W2:Y:S04]  /*7fe0*/  LDL.LU R20, [R1+0x1c0] ;  /* 0x0001c00001147983 */ /* 0x001ea80000300800 */
[----:B------:R-:W2:Y:S04]  /*7ff0*/  LDL.LU R21, [R1+0x1c4] ;  /* 0x0001c40001157983 */ /* 0x000ea80000300800 */
[----:B------:R-:W2:Y:S04]  /*8000*/  LDL.LU R22, [R1+0x1c8] ;  /* 0x0001c80001167983 */ /* 0x000ea80000300800 */
[----:B------:R-:W2:Y:S04]  /*8010*/  LDL.LU R23, [R1+0x1cc] ;  /* 0x0001cc0001177983 */ /* 0x000ea80000300800 */
        /* <DEDUP_REMOVED lines=9> */
[----:B------:R-:W2:Y:S01]  /*80b0*/  LDL.LU R5, [R1+0x84] ;  /* 0x0000840001057983 */ /* 0x000ea20000300800 */
[----:B----4-:R-:W-:Y:S01]  /*80c0*/  MOV R6, R2 ;  /* 0x0000000200067202 */ /* 0x010fe20000000f00 */
[----:B---3--:R-:W-:-:S02]  /*80d0*/  IMAD.MOV.U32 R7, RZ, RZ, R29 ;  /* 0x000000ffff077224 */ /* 0x008fc400078e001d */
[----:B------:R-:W3:Y:S04]  /*80e0*/  LDL.LU R2, [R1+0x141c] ;  /* 0x00141c0001027983 */ /* 0x000ee80000300800 */
[----:B------:R-:W4:Y:S04]  /*80f0*/  LDL.LU R29, [R1+0x1418] ;  /* 0x00141800011d7983 */ /* 0x000f280000300800 */
[----:B------:R-:W-:Y:S01]  /*8100*/  STL.64 [R1+0x13d0], R6 ;  /* 0x0013d00601007387 */ /* 0x000fe20000100a00 */
[----:B------:R-:W-:Y:S02]  /*8110*/  IMAD.MOV.U32 R24, RZ, RZ, R13 ;  /* 0x000000ffff187224 */ /* 0x000fe400078e000d */
[----:B------:R-:W-:-:S02]  /*8120*/  IMAD.MOV.U32 R25, RZ, RZ, R12 ;  /* 0x000000ffff197224 */ /* 0x000fc400078e000c */
[----:B------:R-:W0:Y:S04]  /*8130*/  LDSM.16.M88.4 R12, [R0+UR6+0x14880] ;  /* 0x01488006000c783b */ /* 0x000e280008000200 */
[----:B--2---:R1:W-:Y:S04]  /*8140*/  STL.64 [R1+0x13c8], R4 ;  /* 0x0013c80401007387 */ /* 0x0043e80000100a00 */
[----:B-1----:R-:W2:Y:S04]  /*8150*/  LDL.LU R4, [R1+0x170] ;  /* 0x0001700001047983 */ /* 0x002ea80000300800 */
[----:B------:R-:W2:Y:S04]  /*8160*/  LDL.LU R5, [R1+0x174] ;  /* 0x0001740001057983 */ /* 0x000ea80000300800 */
[----:B------:R-:W5:Y:S04]  /*8170*/  LDL.LU R6, [R1+0x178] ;  /* 0x0001780001067983 */ /* 0x000f680000300800 */
[----:B------:R-:W5:Y:S01]  /*8180*/  LDL.LU R7, [R1+0x17c] ;  /* 0x00017c0001077983 */ /* 0x000f620000300800 */
[----:B0-----:R-:W-:-:S03]  /*8190*/  IMAD.MOV.U32 R28, RZ, RZ, R12 ;  /* 0x000000ffff1c7224 */ /* 0x001fc600078e000c */
[----:B-----5:R3:W-:Y:S04]  /*81a0*/  STL.64 [R1+0x13e8], R6 ;  /* 0x0013e80601007387 */ /* 0x0207e80000100a00 */
[----:B--2---:R0:W-:Y:S01]  /*81b0*/  STL.64 [R1+0x13e0], R4 ;  /* 0x0013e00401007387 */ /* 0x0041e20000100a00 */
[----:B---3--:R-:W-:Y:S01]  /*81c0*/  MOV R7, R2 ;  /* 0x0000000200077202 */ /* 0x008fe20000000f00 */
[----:B------:R-:W-:Y:S02]  /*81d0*/  IMAD.MOV.U32 R2, RZ, RZ, R13 ;  /* 0x000000ffff027224 */ /* 0x000fe400078e000d */
[----:B0-----:R-:W2:Y:S04]  /*81e0*/  LDL.LU R4, [R1+0x1b0] ;  /* 0x0001b00001047983 */ /* 0x001ea80000300800 */
[----:B------:R-:W2:Y:S04]  /*81f0*/  LDL.LU R5, [R1+0x1b4] ;  /* 0x0001b40001057983 */ /* 0x000ea80000300800 */
[----:B------:R-:W-:Y:S04]  /*8200*/  STL.64 [R1+0x208], R14 ;  /* 0x0002080e01007387 */ /* 0x000fe80000100a00 */
[----:B------:R-:W0:Y:S04]  /*8210*/  LDSM.16.M88.4 R12, [R0+UR6+0x15080] ;  /* 0x01508006000c783b */ /* 0x000e280008000200 */
[----:B------:R-:W-:Y:S04]  /*8220*/  STL.64 [R1+0x1d8], R10 ;  /* 0x0001d80a01007387 */ /* 0x000fe80000100a00 */
[----:B------:R1:W-:Y:S04]  /*8230*/  STL.64 [R1+0x1e8], R18 ;  /* 0x0001e81201007387 */ /* 0x0003e80000100a00 */
[----:B0-----:R0:W-:Y:S01]  /*8240*/  STL.64 [R1+0x210], R14 ;  /* 0x0002100e01007387 */ /* 0x0011e20000100a00 */
[----:B-1----:R-:W-:Y:S01]  /*8250*/  MOV R19, R12 ;  /* 0x0000000c00137202 */ /* 0x002fe20000000f00 */
[----:B------:R-:W-:-:S02]  /*8260*/  IMAD.MOV.U32 R18, RZ, RZ, R13 ;  /* 0x000000ffff127224 */ /* 0x000fc400078e000d */
[----:B0-----:R-:W3:Y:S04]  /*8270*/  LDL.LU.64 R14, [R1+0x1410] ;  /* 0x00141000010e7983 */ /* 0x001ee80000300a00 */
[----:B------:R-:W3:Y:S02]  /*8280*/  LDL.LU.64 R12, [R1+0x1408] ;  /* 0x00140800010c7983 */ /* 0x000ee40000300a00 */
[----:B---3--:R-:W-:Y:S02]  /*8290*/  HMMA.16816.F32 R24, R12, R24, R20 ;  /* 0x000000180c18723c */ /* 0x008fe40000001814 */
[----:B------:R-:W3:Y:S04]  /*82a0*/  LDL.LU.64 R22, [R1+0x1400] ;  /* 0x0014000001167983 */ /* 0x000ee80000300a00 */
[----:B------:R-:W5:-:S13]  /*82b0*/  LDL.LU.64 R20, [R1+0x13f8] ;  /* 0x0013f80001147983 */ /* 0x000f5a0000300a00 */
[----:B------:R0:W-:Y:S04]  /*82c0*/  STL.64 [R1+0x50], R24 ;  /* 0x0000501801007387 */ /* 0x0001e80000100a00 */
[----:B------:R2:W-:Y:S04]  /*82d0*/  STL.64 [R1+0x58], R26 ;  /* 0x0000581a01007387 */ /* 0x0005e80000100a00 */
[----:B0-----:R-:W2:Y:S01]  /*82e0*/  LDL.LU.64 R24, [R1+0x13f0] ;  /* 0x0013f00001187983 */ /* 0x001ea20000300a00 */
[----:B----4-:R-:W-:-:S03]  /*82f0*/  IMAD.MOV.U32 R6, RZ, RZ, R29 ;  /* 0x000000ffff067224 */ /* 0x010fc600078e001d */
[----:B---3--:R-:W-:Y:S04]  /*8300*/  STL.64 [R1+0x1f8], R22 ;  /* 0x0001f81601007387 */ /* 0x008fe80000100a00 */
[----:B--2---:R-:W-:Y:S01]  /*8310*/  HMMA.16816.F32 R24, R12, R24, R4 ;  /* 0x000000180c18723c */ /* 0x004fe20000001804 */
[----:B------:R-:W2:Y:S04]  /*8320*/  LDL.LU.64 R6, [R1+0x13e8] ;  /* 0x0013e80001067983 */ /* 0x000ea80000300a00 */
[----:B------:R-:W2:-:S14]  /*8330*/  LDL.LU.64 R4, [R1+0x13e0] ;  /* 0x0013e00001047983 */ /* 0x000e9c0000300a00 */
[----:B------:R0:W-:Y:S04]  /*8340*/  STL.64 [R1+0xa0], R24 ;  /* 0x0000a01801007387 */ /* 0x0001e80000100a00 */
[----:B------:R2:W-:Y:S04]  /*8350*/  STL [R1+0xa8], R26 ;  /* 0x0000a81a01007387 */ /* 0x0005e80000100800 */
[----:B0-----:R-:W2:Y:S01]  /*8360*/  LDL.LU.64 R24, [R1+0x13d8] ;  /* 0x0013d80001187983 */ /* 0x001ea20000300a00 */
[----:B------:R-:W-:-:S05]  /*8370*/  IMAD.MOV.U32 R3, RZ, RZ, R27 ;  /* 0x000000ffff037224 */ /* 0x000fca00078e001b */
[----:B------:R-:W-:Y:S01]  /*8380*/  STL [R1+0x1324], R3 ;  /* 0x0013240301007387 */ /* 0x000fe20000100800 */
[----:B--2---:R-:W-:Y:S03]  /*8390*/  HMMA.16816.F32 R24, R12, R24, R4 ;  /* 0x000000180c18723c */ /* 0x004fe60000001804 */
[----:B------:R-:W2:Y:S04]  /*83a0*/  LDL.LU.64 R6, [R1+0x13d0] ;  /* 0x0013d00001067983 */ /* 0x000ea80000300a00 */
[----:B------:R-:W2:-:S12]  /*83b0*/  LDL.LU.64 R4, [R1+0x13c8] ;  /* 0x0013c80001047983 */ /* 0x000e980000300a00 */
[----:B------:R0:W-:Y:S04]  /*83c0*/  STL.64 [R1+0x110], R24 ;  /* 0x0001101801007387 */ /* 0x0001e80000100a00 */
[----:B------:R2:W-:Y:S04]  /*83d0*/  STL.64 [R1+0x118], R26 ;  /* 0x0001181a01007387 */ /* 0x0005e80000100a00 */
[----:B0-----:R-:W2:Y:S02]  /*83e0*/  LDL.LU.64 R24, [R1+0x13c0] ;  /* 0x0013c00001187983 */ /* 0x001ea40000300a00 */
[----:B--2---:R-:W-:Y:S02]  /*83f0*/  HMMA.16816.F32 R24, R12, R24, R4 ;  /* 0x000000180c18723c */ /* 0x004fe40000001804 */
[----:B------:R-:W2:Y:S04]  /*8400*/  LDL.LU.64 R6, [R1+0x13b8] ;  /* 0x0013b80001067983 */ /* 0x000ea80000300a00 */
[----:B------:R-:W2:-:S13]  /*8410*/  LDL.LU.64 R4, [R1+0x13b0] ;  /* 0x0013b00001047983 */ /* 0x000e9a0000300a00 */
[----:B------:R0:W-:Y:S04]  /*8420*/  STL.64 [R1+0x100], R24 ;  /* 0x0001001801007387 */ /* 0x0001e80000100a00 */
[----:B------:R2:W-:Y:S04]  /*8430*/  STL [R1+0x108], R26 ;  /* 0x0001081a01007387 */ /* 0x0005e80000100800 */
[----:B0-----:R-:W2:Y:S01]  /*8440*/  LDL.LU.64 R24, [R1+0x13a8] ;  /* 0x0013a80001187983 */ /* 0x001ea20000300a00 */
[----:B------:R-:W-:-:S05]  /*8450*/  MOV R3, R27 ;  /* 0x0000001b00037202 */ /* 0x000fca0000000f00 */
[----:B------:R-:W-:Y:S01]  /*8460*/  STL [R1+0x1328], R3 ;  /* 0x0013280301007387 */ /* 0x000fe20000100800 */
        /* <DEDUP_REMOVED lines=9> */
[----:B------:R-:W2:-:S13]  /*8500*/  LDL.LU.64 R24, [R1+0x1380] ;  /* 0x0013800001187983 */ /* 0x000e9a0000300a00 */
[----:B------:R-:W-:Y:S01]  /*8510*/  STL.64 [R1+0xe0], R4 ;  /* 0x0000e00401007387 */ /* 0x000fe20000100a00 */
[----:B------:R-:W-:-:S03]  /*8520*/  IMAD.MOV.U32 R3, RZ, RZ, R7 ;  /* 0x000000ffff037224 */ /* 0x000fc600078e0007 */
[----:B------:R0:W-:Y:S04]  /*8530*/  STL [R1+0xe8], R6 ;  /* 0x0000e80601007387 */ /* 0x0001e80000100800 */
[----:B0-----:R-:W3:Y:S04]  /*8540*/  LDL.LU.64 R6, [R1+0x1378] ;  /* 0x0013780001067983 */ /* 0x001ee80000300a00 */
[----:B------:R-:W3:Y:S04]  /*8550*/  LDL.LU.64 R4, [R1+0x1370] ;  /* 0x0013700001047983 */ /* 0x000ee80000300a00 */
[----:B------:R-:W-:Y:S04]  /*8560*/  STL [R1+0x132c], R3 ;  /* 0x00132c0301007387 */ /* 0x000fe80000100800 */
[----:B------:R-:W4:Y:S01]  /*8570*/  LDL.LU.64 R10, [R1+0x1368] ;  /* 0x00136800010a7983 */ /* 0x000f220000300a00 */
[----:B---3--:R-:W-:Y:S03]  /*8580*/  HMMA.16816.F32 R4, R12, R8, R4 ;  /* 0x000000080c04723c */ /* 0x008fe60000001804 */
[----:B------:R-:W4:-:S15]  /*8590*/  LDL.LU.64 R8, [R1+0x1360] ;  /* 0x0013600001087983 */ /* 0x000f1e0000300a00 */
[----:B------:R-:W-:Y:S01]  /*85a0*/  NOP ;  /* 0x0000000000007918 */ /* 0x000fe20000000000 */
[----:B------:R-:W-:Y:S04]  /*85b0*/  STL.64 [R1+0xd0], R4 ;  /* 0x0000d00401007387 */ /* 0x000fe80000100a00 */
[----:B------:R0:W-:Y:S04]  /*85c0*/  STL.64 [R1+0xd8], R6 ;  /* 0x0000d80601007387 */ /* 0x0001e80000100a00 */
[----:B0-----:R-:W3:Y:S01]  /*85d0*/  LDL R7, [R1+0x220] ;  /* 0x0002200001077983 */ /* 0x001ee20000100800 */
[----:B------:R-:W-:Y:S01]  /*85e0*/  IMAD.MOV.U32 R4, RZ, RZ, R19 ;  /* 0x000000ffff047224 */ /* 0x000fe200078e0013 */
[----:B------:R-:W-:Y:S01]  /*85f0*/  MOV R5, R18 ;  /* 0x0000001200057202 */ /* 0x000fe20000000f00 */
[C---:B----4-:R-:W-:Y:S01]  /*8600*/  HMMA.16816.F32 R8, R12.reuse, R16, R8 ;  /* 0x000000100c08723c */ /* 0x050fe20000001808 */
[----:B---3--:R-:W-:Y:S04]  /*8610*/  STL [R1+0x1338], R7 ;  /* 0x0013380701007387 */ /* 0x008fe80000100800 */
[----:B------:R-:W5:Y:S04]  /*8620*/  LDL.LU.64 R18, [R1+0x1358] ;  /* 0x0013580001127983 */ /* 0x000f680000300a00 */
[----:B------:R-:W5:Y:S10]  /*8630*/  LDL.LU.64 R16, [R1+0x1350] ;  /* 0x0013500001107983 */ /* 0x000f740000300a00 */
[----:B------:R-:W-:Y:S01]  /*8640*/  IMAD.MOV.U32 R3, RZ, RZ, R11 ;  /* 0x000000ffff037224 */ /* 0x000fe200078e000b */
[----:B------:R0:W-:Y:S04]  /*8650*/  STL.64 [R1+0x80], R8 ;  /* 0x0000800801007387 */ /* 0x0001e80000100a00 */
[----:B------:R1:W-:Y:S04]  /*8660*/  STL [R1+0x88], R10 ;  /* 0x0000880a01007387 */ /* 0x0003e80000100800 */
[----:B------:R3:W-:Y:S04]  /*8670*/  STL [R1+0x1330], R3 ;  /* 0x0013300301007387 */ /* 0x0007e80000100800 */
[----:B------:R-:W1:Y:S01]  /*8680*/  LDL.LU.64 R22, [R1+0x1348] ;  /* 0x0013480001167983 */ /* 0x000e620000300a00 */
[----:B-----5:R-:W-:Y:S03]  /*8690*/  HMMA.16816.F32 R16, R12, R20, R16 ;  /* 0x000000140c10723c */ /* 0x020fe60000001810 */
[----:B------:R-:W1:Y:S01]  /*86a0*/  LDL.LU.64 R20, [R1+0x1340] ;  /* 0x0013400001147983 */ /* 0x000e620000300a00 */
[----:B0-----:R-:W-:Y:S01]  /*86b0*/  IMAD.MOV.U32 R8, RZ, RZ, R28 ;  /* 0x000000ffff087224 */ /* 0x001fe200078e001c */
[----:B------:R-:W-:-:S03]  /*86c0*/  MOV R9, R2 ;  /* 0x0000000200097202 */ /* 0x000fc60000000f00 */
[C---:B--2---:R-:W-:Y:S01]  /*86d0*/  HMMA.16816.F32 R4, R12.reuse, R4, R24 ;  /* 0x000000040c04723c */ /* 0x044fe20000001818 */
[----:B------:R-:W-:Y:S07]  /*86e0*/  LDSM.16.M88.4 R24, [R0+UR6+0x17080] ;  /* 0x017080060018783b */ /* 0x000fee0008000200 */
[----:B-1----:R-:W-:Y:S01]  /*86f0*/  HMMA.16816.F32 R8, R12, R8, R20 ;  /* 0x000000080c08723c */ /* 0x002fe20000001814 */
[----:B------:R-:W0:-:S15]  /*8700*/  LDSM.16.M88.4 R20, [R0+UR6+0x16880] ;  /* 0x016880060014783b */ /* 0x000e1e0008000200 */
[----:B------:R-:W-:-:S03]  /*8710*/  NOP ;  /* 0x0000000000007918 */ /* 0x000fc60000000000 */
[----:B---3--:R-:W-:Y:S01]  /*8720*/  IMAD.MOV.U32 R3, RZ, RZ, R11 ;  /* 0x000000ffff037224 */ /* 0x008fe200078e000b */
[----:B------:R-:W-:Y:S04]  /*8730*/  STL.64 [R1+0x10], R8 ;  /* 0x0000100801007387 */ /* 0x000fe80000100a00 */
[----:B------:R-:W-:Y:S04]  /*8740*/  STL.64 [R1+0xc0], R16 ;  /* 0x0000c01001007387 */ /* 0x000fe80000100a00 */
[----:B------:R-:W-:Y:S04]  /*8750*/  STL.64 [R1+0xc8], R18 ;  /* 0x0000c81201007387 */ /* 0x000fe80000100a00 */
[----:B------:R-:W-:Y:S04]  /*8760*/  STL [R1+0x18], R10 ;  /* 0x0000180a01007387 */ /* 0x000fe80000100800 */
[----:B------:R-:W-:Y:S04]  /*8770*/  STL [R1+0x1334], R3 ;  /* 0x0013340301007387 */ /* 0x000fe80000100800 */
[----:B------:R-:W-:Y:S04]  /*8780*/  STL.64 [R1], R4 ;  /* 0x0000000401007387 */ /* 0x000fe80000100a00 */
[----:B------:R-:W1:Y:S04]  /*8790*/  LDSM.16.M88.4 R8, [R0+UR6+0x15880] ;  /* 0x015880060008783b */ /* 0x000e680008000200 */
[----:B------:R-:W-:Y:S04]  /*87a0*/  STL.64 [R1+0x8], R6 ;  /* 0x0000080601007387 */ /* 0x000fe80000100a00 */
[----:B------:R-:W2:Y:S01]  /*87b0*/  LDSM.16.M88.4 R4, [R0+UR6+0x17880] ;  /* 0x017880060004783b */ /* 0x000ea20008000200 */
[----:B0-----:R-:W-:-:S03]  /*87c0*/  IMAD.MOV.U32 R2, RZ, RZ, R23 ;  /* 0x000000ffff027224 */ /* 0x001fc600078e0017 */
[----:B------:R-:W-:Y:S04]  /*87d0*/  LDSM.16.M88.4 R16, [R0+UR6+0x16080] ;  /* 0x016080060010783b */ /* 0x000fe80008000200 */
[----:B-1----:R-:W-:Y:S04]  /*87e0*/  STL [R1+0x128], R10 ;  /* 0x0001280a01007387 */ /* 0x002fe80000100800 */
[----:B--2---:R0:W-:Y:S04]  /*87f0*/  STL.64 [R1+0x218], R6 ;  /* 0x0002180601007387 */ /* 0x0041e80000100a00 */
[----:B0-----:R-:W2:Y:S01]  /*8800*/  LDL.LU R7, [R1+0x1338] ;  /* 0x0013380001077983 */ /* 0x001ea20000300800 */
[----:B------:R-:W-:Y:S01]  /*8810*/  MOV R23, R4 ;  /* 0x0000000400177202 */ /* 0x000fe20000000f00 */
[----:B------:R-:W-:-:S02]  /*8820*/  IMAD.MOV.U32 R0, RZ, RZ, R5 ;  /* 0x000000ffff007224 */ /* 0x000fc400078e0005 */
[----:B------:R-:W-:Y:S04]  /*8830*/  STL [R1+0x178], R22 ;  /* 0x0001781601007387 */ /* 0x000fe80000100800 */
[----:B--2---:R-:W0:Y:S04]  /*8840*/  LDSM.16.MT88.4 R4, [R7+0xa000] ;  /* 0x00a000000704783b */ /* 0x004e280000004200 */
[----:B0-----:R-:W-:Y:S04]  /*8850*/  STL.64 [R1+0x12f0], R6 ;  /* 0x0012f00601007387 */ /* 0x001fe80000100a00 */
[----:B------:R-:W-:Y:S04]  /*8860*/  STL.64 [R1+0x188], R26 ;  /* 0x0001881a01007387 */ /* 0x000fe80000100a00 */
[----:B------:R0:W-:Y:S04]  /*8870*/  STL.64 [R1+0x1318], R24 ;  /* 0x0013181801007387 */ /* 0x0001e80000100a00 */
[----:B0-----:R-:W2:Y:S04]  /*8880*/  LDL.LU R24, [R1+0x30] ;  /* 0x0000300001187983 */ /* 0x001ea80000300800 */
[----:B------:R-:W2:Y:S04]  /*8890*/  LDL.LU R25, [R1+0x34] ;  /* 0x0000340001197983 */ /* 0x000ea80000300800 */
[----:B------:R-:W2:Y:S04]  /*88a0*/  LDL.LU R26, [R1+0x38] ;  /* 0x00003800011a7983 */ /* 0x000ea80000300800 */
[----:B------:R-:W2:Y:S04]  /*88b0*/  LDL.LU R27, [R1+0x3c] ;  /* 0x00003c00011b7983 */ /* 0x000ea80000300800 */
[----:B------:R0:W-:Y:S04]  /*88c0*/  STL.64 [R1+0x12e8], R4 ;  /* 0x0012e80401007387 */ /* 0x0001e80000100a00 */
[----:B0-----:R-:W3:Y:S04]  /*88d0*/  LDL.LU R4, [R1+0x20] ;  /* 0x0000200001047983 */ /* 0x001ee80000300800 */
[----:B------:R-:W3:Y:S04]  /*88e0*/  LDL.LU R5, [R1+0x24] ;  /* 0x0000240001057983 */ /* 0x000ee80000300800 */
[----:B------:R-:W3:Y:S04]  /*88f0*/  LDL.LU R6, [R1+0x28] ;  /* 0x0000280001067983 */ /* 0x000ee80000300800 */
[----:B------:R-:W3:Y:S01]  /*8900*/  LDL.LU R7, [R1+0x2c] ;  /* 0x00002c0001077983 */ /* 0x000ee20000300800 */
[----:B------:R-:W-:-:S02]  /*8910*/  IMAD.MOV.U32 R3, RZ, RZ, R11 ;  /* 0x000000ffff037224 */ /* 0x000fc400078e000b */
[----:B---3--:R-:W-:-:S15]  /*8920*/  HMMA.16816.F32 R8, R12, R8, R4 ;  /* 0x000000080c08723c */ /* 0x008fde0000001804 */
[----:B------:R-:W-:-:S04]  /*8930*/  NOP ;  /* 0x0000000000007918 */ /* 0x000fc80000000000 */
[----:B------:R0:W-:Y:S04]  /*8940*/  STL.64 [R1+0x11f8], R10 ;  /* 0x0011f80a01007387 */ /* 0x0001e80000100a00 */
[----:B------:R-:W-:Y:S04]  /*8950*/  STL.64 [R1+0x11f0], R8 ;  /* 0x0011f00801007387 */ /* 0x000fe80000100a00 */
[----:B0-----:R-:W3:Y:S04]  /*8960*/  LDL.LU R10, [R1+0x210] ;  /* 0x00021000010a7983 */ /* 0x001ee80000300800 */
[----:B------:R-:W3:Y:S01]  /*8970*/  LDL.LU R11, [R1+0x214] ;  /* 0x00021400010b7983 */ /* 0x000ee20000300800 */
[----:B------:R-:W-:Y:S01]  /*8980*/  MOV R28, R18 ;  /* 0x00000012001c7202 */ /* 0x000fe20000000f00 */
[----:B------:R-:W-:-:S02]  /*8990*/  IMAD.MOV.U32 R29, RZ, RZ, R19 ;  /* 0x000000ffff1d7224 */ /* 0x000fc400078e0013 */
[----:B--2---:R-:W-:Y:S01]  /*89a0*/  HMMA.16816.F32 R16, R12, R16, R24 ;  /* 0x000000100c10723c */ /* 0x004fe20000001818 */
[----:B---3--:R-:W-:-:S15]  /*89b0*/  STL.64 [R1+0x1208], R10 ;  /* 0x0012080a01007387 */ /* 0x008fde0000100a00 */
[----:B------:R-:W-:-:S03]  /*89c0*/  NOP ;  /* 0x0000000000007918 */ /* 0x000fc60000000000 */
[----:B------:R0:W-:Y:S04]  /*89d0*/  STL.64 [R1+0x11e8], R18 ;  /* 0x0011e81201007387 */ /* 0x0001e80000100a00 */
[----:B------:R-:W-:Y:S04]  /*89e0*/  STL.64 [R1+0x11e0], R16 ;  /* 0x0011e01001007387 */ /* 0x000fe80000100a00 */
[----:B0-----:R-:W2:Y:S01]  /*89f0*/  LDL.LU R18, [R1+0x128] ;  /* 0x0001280001127983 */ /* 0x001ea20000300800 */
[----:B------:R-:W-:-:S03]  /*8a00*/  IMAD.MOV.U32 R19, RZ, RZ, R3 ;  /* 0x000000ffff137224 */ /* 0x000fc600078e0003 */
[----:B------:R-:W3:Y:S04]  /*8a10*/  LDL.LU R3, [R1+0x1334] ;  /* 0x0013340001037983 */ /* 0x000ee80000300800 */
[----:B------:R-:W4:Y:S04]  /*8a20*/  LDL.LU R10, [R1+0x208] ;  /* 0x00020800010a7983 */ /* 0x000f280000300800 */
[----:B------:R-:W4:Y:S04]  /*8a30*/  LDL.LU R11, [R1+0x20c] ;  /* 0x00020c00010b7983 */ /* 0x000f280000300800 */
[----:B----4-:R0:W-:Y:S04]  /*8a40*/  STL.64 [R1+0x1220], R10 ;  /* 0x0012200a01007387 */ /* 0x0101e80000100a00 */
[----:B0-----:R-:W4:Y:S04]  /*8a50*/  LDL.LU R10, [R1+0x1f8] ;  /* 0x0001f800010a7983 */ /* 0x001f280000300800 */
[----:B------:R-:W4:Y:S04]  /*8a60*/  LDL.LU R11, [R1+0x1fc] ;  /* 0x0001fc00010b7983 */ /* 0x000f280000300800 */
[----:B----4-:R-:W-:Y:S04]  /*8a70*/  STL.64 [R1+0x1238], R10 ;  /* 0x0012380a01007387 */ /* 0x010fe80000100a00 */
[----:B--2---:R0:W-:Y:S04]  /*8a80*/  STL.64 [R1+0x1200], R18 ;  /* 0x0012001201007387 */ /* 0x0041e80000100a00 */
[----:B------:R-:W2:Y:S04]  /*8a90*/  LDL.LU R16, [R1] ;  /* 0x0000000001107983 */ /* 0x000ea80000300800 */
[----:B------:R-:W2:Y:S04]  /*8aa0*/  LDL.LU R17, [R1+0x4] ;  /* 0x0000040001117983 */ /* 0x000ea80000300800 */
[----:B0-----:R-:W4:Y:S04]  /*8ab0*/  LDL.LU R18, [R1+0x8] ;  /* 0x0000080001127983 */ /* 0x001f280000300800 */
[----:B------:R-:W4:Y:S04]  /*8ac0*/  LDL.LU R19, [R1+0xc] ;  /* 0x00000c0001137983 */ /* 0x000f280000300800 */
[----:B------:R-:W5:Y:S04]  /*8ad0*/  LDL.LU R10, [R1+0x1e8] ;  /* 0x0001e800010a7983 */ /* 0x000f680000300800 */
[----:B------:R-:W5:Y:S04]  /*8ae0*/  LDL.LU R11, [R1+0x1ec] ;  /* 0x0001ec00010b7983 */ /* 0x000f680000300800 */
[----:B-----5:R-:W-:Y:S04]  /*8af0*/  STL.64 [R1+0x1250], R10 ;  /* 0x0012500a01007387 */ /* 0x020fe80000100a00 */
[----:B----4-:R3:W-:Y:S04]  /*8b00*/  STL.64 [R1+0x1218], R18 ;  /* 0x0012181201007387 */ /* 0x0107e80000100a00 */
[----:B--2---:R0:W-:Y:S01]  /*8b10*/  STL.64 [R1+0x1210], R16 ;  /* 0x0012101001007387 */ /* 0x0041e20000100a00 */
[----:B---3--:R-:W-:-:S03]  /*8b20*/  MOV R19, R3 ;  /* 0x0000000300137202 */ /* 0x008fc60000000f00 */
[----:B0-----:R-:W2:Y:S04]  /*8b30*/  LDL.LU R16, [R1+0x10] ;  /* 0x0000100001107983 */ /* 0x001ea80000300800 */
[----:B------:R-:W2:Y:S04]  /*8b40*/  LDL.LU R17, [R1+0x14] ;  /* 0x0000140001117983 */ /* 0x000ea80000300800 */
[----:B------:R-:W3:Y:S04]  /*8b50*/  LDL.LU R18, [R1+0x18] ;  /* 0x0000180001127983 */ /* 0x000ee80000300800 */
[----:B------:R-:W4:Y:S04]  /*8b60*/  LDL.LU R3, [R1+0x1330] ;  /* 0x0013300001037983 */ /* 0x000f280000300800 */
[----:B------:R-:W5:Y:S04]  /*8b70*/  LDL.LU R10, [R1+0x1d8] ;  /* 0x0001d800010a7983 */ /* 0x000f680000300800 */
[----:B------:R-:W5:Y:S04]  /*8b80*/  LDL.LU R11, [R1+0x1dc] ;  /* 0x0001dc00010b7983 */ /* 0x000f680000300800 */
[----:B-----5:R-:W-:Y:S04]  /*8b90*/  STL.64 [R1+0x1268], R10 ;  /* 0x0012680a01007387 */ /* 0x020fe80000100a00 */
[----:B---3--:R-:W-:Y:S04]  /*8ba0*/  STL.64 [R1+0x1230], R18 ;  /* 0x0012301201007387 */ /* 0x008fe80000100a00 */
[----:B--2---:R0:W-:Y:S04]  /*8bb0*/  STL.64 [R1+0x1228], R16 ;  /* 0x0012281001007387 */ /* 0x0041e80000100a00 */
[----:B0-----:R-:W2:Y:S04]  /*8bc0*/  LDL.LU R16, [R1+0xc0] ;  /* 0x0000c00001107983 */ /* 0x001ea80000300800 */
[----:B------:R-:W2:Y:S04]  /*8bd0*/  LDL.LU R17, [R1+0xc4] ;  /* 0x0000c40001117983 */ /* 0x000ea80000300800 */
[----:B------:R-:W3:Y:S04]  /*8be0*/  LDL.LU R18, [R1+0xc8] ;  /* 0x0000c80001127983 */ /* 0x000ee80000300800 */
[----:B------:R-:W3:Y:S04]  /*8bf0*/  LDL.LU R19, [R1+0xcc] ;  /* 0x0000cc0001137983 */ /* 0x000ee80000300800 */
[----:B------:R-:W5:Y:S04]  /*8c00*/  LDL.LU R10, [R1+0x1a8] ;  /* 0x0001a800010a7983 */ /* 0x000f680000300800 */
[----:B------:R-:W5:Y:S04]  /*8c10*/  LDL.LU R11, [R1+0x1ac] ;  /* 0x0001ac00010b7983 */ /* 0x000f680000300800 */
[----:B-----5:R-:W-:Y:S04]  /*8c20*/  STL.64 [R1+0x1280], R10 ;  /* 0x0012800a01007387 */ /* 0x020fe80000100a00 */
[----:B---3--:R4:W-:Y:S04]  /*8c30*/  STL.64 [R1+0x1248], R18 ;  /* 0x0012481201007387 */ /* 0x0089e80000100a00 */
[----:B--2---:R0:W-:Y:S01]  /*8c40*/  STL.64 [R1+0x1240], R16 ;  /* 0x0012401001007387 */ /* 0x0041e20000100a00 */
[----:B----4-:R-:W-:-:S03]  /*8c50*/  IMAD.MOV.U32 R19, RZ, RZ, R3 ;  /* 0x000000ffff137224 */ /* 0x010fc600078e0003 */
        /* <DEDUP_REMOVED lines=15> */
[----:B-----5:R0:W-:Y:S04]  /*8d50*/  STL.64 [R1+0x12b0], R10 ;  /* 0x0012b00a01007387 */ /* 0x0201e80000100a00 */
[----:B0-----:R-:W5:Y:S04]  /*8d60*/  LDL.LU R10, [R1+0x138] ;  /* 0x00013800010a7983 */ /* 0x001f680000300800 */
        /* <DEDUP_REMOVED lines=11> */
[----:B-----5:R0:W-:Y:S04]  /*8e20*/  STL.64 [R1+0x12e0], R10 ;  /* 0x0012e00a01007387 */ /* 0x0201e80000100a00 */
[----:B------:R-:W5:Y:S04]  /*8e30*/  LDL.LU R8, [R1+0x50] ;  /* 0x0000500001087983 */ /* 0x000f680000300800 */
[----:B------:R-:W5:Y:S04]  /*8e40*/  LDL.LU R9, [R1+0x54] ;  /* 0x0000540001097983 */ /* 0x000f680000300800 */
[----:B0-----:R-:W2:Y:S04]  /*8e50*/  LDL.LU R10, [R1+0x58] ;  /* 0x00005800010a7983 */ /* 0x001ea80000300800 */
[----:B------:R-:W2:Y:S01]  /*8e60*/  LDL.LU R11, [R1+0x5c] ;  /* 0x00005c00010b7983 */ /* 0x000ea20000300800 */
[----:B------:R-:W-:Y:S01]  /*8e70*/  MOV R4, R23 ;  /* 0x0000001700047202 */ /* 0x000fe20000000f00 */
[----:B------:R-:W-:-:S02]  /*8e80*/  IMAD.MOV.U32 R5, RZ, RZ, R0 ;  /* 0x000000ffff057224 */ /* 0x000fc400078e0000 */
[----:B--2---:R-:W-:Y:S04]  /*8e90*/  STL.64 [R1+0x1300], R10 ;  /* 0x0013000a01007387 */ /* 0x004fe80000100a00 */
[----:B-----5:R-:W-:Y:S04]  /*8ea0*/  STL.64 [R1+0x12f8], R8 ;  /* 0x0012f80801007387 */ /* 0x020fe80000100a00 */
[----:B------:R-:W2:Y:S04]  /*8eb0*/  LDL.LU R24, [R1+0x40] ;  /* 0x0000400001187983 */ /* 0x000ea80000300800 */
[----:B------:R-:W2:Y:S04]  /*8ec0*/  LDL.LU R25, [R1+0x44] ;  /* 0x0000440001197983 */ /* 0x000ea80000300800 */
[----:B------:R-:W2:Y:S04]  /*8ed0*/  LDL.LU R26, [R1+0x48] ;  /* 0x00004800011a7983 */ /* 0x000ea80000300800 */
[----:B------:R-:W2:Y:S04]  /*8ee0*/  LDL.LU R27, [R1+0x4c] ;  /* 0x00004c00011b7983 */ /* 0x000ea80000300800 */
[----:B------:R0:W-:Y:S04]  /*8ef0*/  STL.64 [R1+0x1308], R4 ;  /* 0x0013080401007387 */ /* 0x0001e80000100a00 */
[----:B0-----:R-:W5:Y:S04]  /*8f00*/  LDL.LU R4, [R1+0x70] ;  /* 0x0000700001047983 */ /* 0x001f680000300800 */
[----:B------:R-:W5:Y:S04]  /*8f10*/  LDL.LU R5, [R1+0x74] ;  /* 0x0000740001057983 */ /* 0x000f680000300800 */
[----:B------:R-:W5:Y:S04]  /*8f20*/  LDL.LU R6, [R1+0x78] ;  /* 0x0000780001067983 */ /* 0x000f680000300800 */
[----:B------:R-:W5:Y:S04]  /*8f30*/  LDL.LU R7, [R1+0x7c] ;  /* 0x00007c0001077983 */ /* 0x000f680000300800 */
[----:B------:R-:W2:Y:S04]  /*8f40*/  LDL.LU R8, [R1+0x60] ;  /* 0x0000600001087983 */ /* 0x000ea80000300800 */
[----:B------:R-:W2:Y:S04]  /*8f50*/  LDL.LU R9, [R1+0x64] ;  /* 0x0000640001097983 */ /* 0x000ea80000300800 */
[----:B------:R-:W2:Y:S04]  /*8f60*/  LDL.LU R10, [R1+0x68] ;  /* 0x00006800010a7983 */ /* 0x000ea80000300800 */
[----:B------:R-:W2:Y:S04]  /*8f70*/  LDL.LU R11, [R1+0x6c] ;  /* 0x00006c00010b7983 */ /* 0x000ea80000300800 */
[----:B---3--:R-:W-:Y:S04]  /*8f80*/  STL.64 [R1+0x1290], R18 ;  /* 0x0012901201007387 */ /* 0x008fe80000100a00 */
[----:B------:R0:W-:Y:S04]  /*8f90*/  STL.64 [R1+0x1288], R16 ;  /* 0x0012881001007387 */ /* 0x0001e80000100a00 */
[----:B0-----:R-:W3:Y:S04]  /*8fa0*/  LDL.LU R16, [R1+0xf0] ;  /* 0x0000f00001107983 */ /* 0x001ee80000300800 */
[----:B------:R-:W3:Y:S04]  /*8fb0*/  LDL.LU R17, [R1+0xf4] ;  /* 0x0000f40001117983 */ /* 0x000ee80000300800 */
[----:B------:R-:W2:Y:S04]  /*8fc0*/  LDL.LU R18, [R1+0xf8] ;  /* 0x0000f80001127983 */ /* 0x000ea80000300800 */
[----:B------:R-:W2:Y:S04]  /*8fd0*/  LDL.LU R19, [R1+0xfc] ;  /* 0x0000fc0001137983 */ /* 0x000ea80000300800 */
[----:B--2---:R-:W-:Y:S04]  /*8fe0*/  STL.64 [R1+0x12a8], R18 ;  /* 0x0012a81201007387 */ /* 0x004fe80000100a00 */
[----:B---3--:R0:W-:Y:S04]  /*8ff0*/  STL.64 [R1+0x12a0], R16 ;  /* 0x0012a01001007387 */ /* 0x0081e80000100a00 */
[----:B0-----:R-:W2:Y:S04]  /*9000*/  LDL.LU R16, [R1+0x100] ;  /* 0x0001000001107983 */ /* 0x001ea80000300800 */
[----:B------:R-:W2:Y:S04]  /*9010*/  LDL.LU R17, [R1+0x104] ;  /* 0x0001040001117983 */ /* 0x000ea80000300800 */
[----:B------:R-:W3:Y:S01]  /*9020*/  LDL.LU R18, [R1+0x108] ;  /* 0x0001080001127983 */ /* 0x000ee20000300800 */
[----:B----4-:R-:W-:-:S03]  /*9030*/  IMAD.MOV.U32 R19, RZ, RZ, R3 ;  /* 0x000000ffff137224 */ /* 0x010fc600078e0003 */
[----:B------:R-:W4:Y:S04]  /*9040*/  LDL.LU R3, [R1+0x1324] ;  /* 0x0013240001037983 */ /* 0x000f280000300800 */
[----:B---3--:R-:W-:Y:S04]  /*9050*/  STL.64 [R1+0x12c0], R18 ;  /* 0x0012c01201007387 */ /* 0x008fe80000100a00 */
[----:B--2---:R0:W-:Y:S04]  /*9060*/  STL.64 [R1+0x12b8], R16 ;  /* 0x0012b81001007387 */ /* 0x0041e80000100a00 */
[----:B0-----:R-:W2:Y:S04]  /*9070*/  LDL.LU R16, [R1+0x110] ;  /* 0x0001100001107983 */ /* 0x001ea80000300800 */
[----:B------:R-:W2:Y:S04]  /*9080*/  LDL.LU R17, [R1+0x114] ;  /* 0x0001140001117983 */ /* 0x000ea80000300800 */
[----:B------:R-:W3:Y:S04]  /*9090*/  LDL.LU R18, [R1+0x118] ;  /* 0x0001180001127983 */ /* 0x000ee80000300800 */
[----:B------:R-:W3:Y:S01]  /*90a0*/  LDL.LU R19, [R1+0x11c] ;  /* 0x00011c0001137983 */ /* 0x000ee20000300800 */
[----:B------:R-:W-:Y:S03]  /*90b0*/  HMMA.16816.F32 R20, R12, R20, R24 ;  /* 0x000000140c14723c */ /* 0x000fe60000001818 */
[----:B---3--:R4:W-:Y:S04]  /*90c0*/  STL.64 [R1+0x12d8], R18 ;  /* 0x0012d81201007387 */ /* 0x0089e80000100a00 */
[----:B--2---:R0:W-:Y:S01]  /*90d0*/  STL.64 [R1+0x12d0], R16 ;  /* 0x0012d01001007387 */ /* 0x0041e20000100a00 */
[----:B----4-:R-:W-:-:S03]  /*90e0*/  MOV R19, R3 ;  /* 0x0000000300137202 */ /* 0x010fc60000000f00 */
[----:B0-----:R-:W2:Y:S04]  /*90f0*/  LDL.LU R16, [R1+0xa0] ;  /* 0x0000a00001107983 */ /* 0x001ea80000300800 */
[----:B------:R-:W2:Y:S04]  /*9100*/  LDL.LU R17, [R1+0xa4] ;  /* 0x0000a40001117983 */ /* 0x000ea80000300800 */
[----:B------:R-:W2:Y:S04]  /*9110*/  LDL.LU R18, [R1+0xa8] ;  /* 0x0000a80001127983 */ /* 0x000ea80000300800 */
[----:B------:R-:W3:Y:S04]  /*9120*/  LDL.LU R3, [R1+0x1320] ;  /* 0x0013200001037983 */ /* 0x000ee80000300800 */
[----:B------:R-:W5:Y:S04]  /*9130*/  LDL.LU.64 R24, [R1+0x1318] ;  /* 0x0013180001187983 */ /* 0x000f680000300a00 */
[----:B------:R0:W-:Y:S04]  /*9140*/  STL.64 [R1+0x11d8], R22 ;  /* 0x0011d81601007387 */ /* 0x0001e80000100a00 */
[----:B------:R-:W-:Y:S01]  /*9150*/  STL.64 [R1+0x11d0], R20 ;  /* 0x0011d01401007387 */ /* 0x000fe20000100a00 */
[----:B0-----:R-:W-:-:S03]  /*9160*/  IMAD.MOV.U32 R22, RZ, RZ, R28 ;  /* 0x000000ffff167224 */ /* 0x001fc600078e001c */
[----:B------:R-:W4:Y:S01]  /*9170*/  LDL.LU R28, [R1+0x1310] ;  /* 0x00131000011c7983 */ /* 0x000f220000300800 */
[C---:B-----5:R-:W-:Y:S03]  /*9180*/  HMMA.16816.F32 R24, R12.reuse, R24, R4 ;  /* 0x000000180c18723c */ /* 0x060fe60000001804 */
[----:B------:R-:W5:Y:S05]  /*9190*/  LDL.LU.64 R4, [R1+0x1308] ;  /* 0x0013080001047983 */ /* 0x000f6a0000300a00 */
[----:B-----5:R-:W-:Y:S01]  /*91a0*/  HMMA.16816.F32 R12, R12, R4, R8 ;  /* 0x000000040c0c723c */ /* 0x020fe20000001808 */
[----:B------:R-:W5:Y:S04]  /*91b0*/  LDL.LU.64 R10, [R1+0x1300] ;  /* 0x00130000010a7983 */ /* 0x000f680000300a00 */
[----:B------:R-:W5:Y:S04]  /*91c0*/  LDL.LU.64 R8, [R1+0x12f8] ;  /* 0x0012f80001087983 */ /* 0x000f680000300a00 */
[----:B------:R-:W5:Y:S04]  /*91d0*/  LDL.LU.64 R6, [R1+0x12f0] ;  /* 0x0012f00001067983 */ /* 0x000f680000300a00 */
[----:B------:R-:W5:Y:S06]  /*91e0*/  LDL.LU.64 R4, [R1+0x12e8] ;  /* 0x0012e80001047983 */ /* 0x000f6c0000300a00 */
[----:B------:R-:W-:Y:S01]  /*91f0*/  STL.64 [R1+0x190], R12 ;  /* 0x0001900c01007387 */ /* 0x000fe20000100a00 */
[----:B------:R-:W-:Y:S01]  /*9200*/  MOV R0, R15 ;  /* 0x0000000f00007202 */ /* 0x000fe20000000f00 */
[----:B---3--:R-:W-:-:S02]  /*9210*/  IMAD.MOV.U32 R15, RZ, RZ, R3 ;  /* 0x000000ffff0f7224 */ /* 0x008fc400078e0003 */
[----:B------:R4:W-:Y:S02]  /*9220*/  STL [R1+0x198], R14 ;  /* 0x0001980e01007387 */ /* 0x0009e40000100800 */
[----:B----4-:R-:W-:-:S07]  /*9230*/  IMAD.MOV.U32 R14, RZ, RZ, R28 ;  /* 0x000000ffff0e7224 */ /* 0x010fce00078e001c */
[----:B-----5:R-:W-:Y:S01]  /*9240*/  HMMA.16816.F32 R12, R4, R14, R8 ;  /* 0x0000000e040c723c */ /* 0x020fe20000001808 */
[----:B------:R-:W2:-:S15]  /*9250*/  LDL.LU.64 R10, [R1+0x12e0] ;  /* 0x0012e000010a7983 */ /* 0x000e9e0000300a00 */
[----:B------:R-:W-:-:S03]  /*9260*/  NOP ;  /* 0x0000000000007918 */ /* 0x000fc60000000000 */
[----:B------:R0:W-:Y:S04]  /*9270*/  STL.64 [R1+0x11a0], R14 ;  /* 0x0011a00e01007387 */ /* 0x0001e80000100a00 */
[----:B0-----:R-:W3:Y:S04]  /*9280*/  LDL R15, [R1+0x220] ;  /* 0x00022000010f7983 */ /* 0x001ee80000100800 */
        /* <DEDUP_REMOVED lines=10> */
[----:B------:R-:W-:Y:S01]  /*9330*/  IMAD.MOV.U32 R13, RZ, RZ, R10 ;  /* 0x000000ffff0d7224 */ /* 0x000fe200078e000a */
[----:B------:R-:W-:Y:S02]  /*9340*/  MOV R12, R11 ;  /* 0x0000000b000c7202 */ /* 0x000fe40000000f00 */
[----:B------:R-:W2:Y:S01]  /*9350*/  LDL.LU.64 R10, [R1+0x12b0] ;  /* 0x0012b000010a7983 */ /* 0x000ea20000300a00 */
[----:B------:R-:W-:Y:S01]  /*9360*/  IMAD.MOV.U32 R23, RZ, RZ, R29 ;  /* 0x000000ffff177224 */ /* 0x000fe200078e001d */
[----:B------:R-:W-:Y:S01]  /*9370*/  MOV R29, R8 ;  /* 0x00000008001d7202 */ /* 0x000fe20000000f00 */
[----:B------:R-:W-:Y:S02]  /*9380*/  IMAD.MOV.U32 R28, RZ, RZ, R9 ;  /* 0x000000ffff1c7224 */ /* 0x000fe400078e0009 */
[----:B--2---:R-:W-:Y:S01]  /*9390*/  HMMA.16816.F32 R8, R4, R10, R16 ;  /* 0x0000000a0408723c */ /* 0x004fe20000001810 */
[----:B------:R-:W2:Y:S04]  /*93a0*/  LDL.LU.64 R18, [R1+0x12a8] ;  /* 0x0012a80001127983 */ /* 0x000ea80000300a00 */
[----:B------:R-:W2:-:S14]  /*93b0*/  LDL.LU.64 R16, [R1+0x12a0] ;  /* 0x0012a00001107983 */ /* 0x000e9c0000300a00 */
        /* <DEDUP_REMOVED lines=30> */
[----:B------:R-:W-:Y:S01]  /*95a0*/  STL.64 [R1+0xa0], R8 ;  /* 0x0000a00801007387 */ /* 0x000fe20000100a00 */
[----:B------:R-:W-:-:S03]  /*95b0*/  IMAD.MOV.U32 R3, RZ, RZ, R11 ;  /* 0x000000ffff037224 */ /* 0x000fc600078e000b */
[----:B------:R0:W-:Y:S04]  /*95c0*/  STL [R1+0xa8], R10 ;  /* 0x0000a80a01007387 */ /* 0x0001e80000100800 */
[----:B0-----:R-:W2:Y:S04]  /*95d0*/  LDL.LU.64 R10, [R1+0x1220] ;  /* 0x00122000010a7983 */ /* 0x001ea80000300a00 */
[----:B------:R-:W-:Y:S01]  /*95e0*/  STL [R1+0x1138], R3 ;  /* 0x0011380301007387 */ /* 0x000fe20000100800 */
[----:B--2---:R-:W-:Y:S03]  /*95f0*/  HMMA.16816.F32 R8, R4, R10, R16 ;  /* 0x0000000a0408723c */ /* 0x004fe60000001810 */
[----:B------:R-:W2:Y:S04]  /*9600*/  LDL.LU.64 R18, [R1+0x1218] ;  /* 0x0012180001127983 */ /* 0x000ea80000300a00 */
[----:B------:R-:W2:-:S12]  /*9610*/  LDL.LU.64 R16, [R1+0x1210] ;  /* 0x0012100001107983 */ /* 0x000e980000300a00 */
[----:B------:R-:W-:Y:S04]  /*9620*/  STL.64 [R1+0x90], R8 ;  /* 0x0000900801007387 */ /* 0x000fe80000100a00 */
[----:B------:R0:W-:Y:S04]  /*9630*/  STL.64 [R1+0x98], R10 ;  /* 0x0000980a01007387 */ /* 0x0001e80000100a00 */
[----:B0-----:R-:W2:Y:S02]  /*9640*/  LDL.LU.64 R10, [R1+0x1208] ;  /* 0x00120800010a7983 */ /* 0x001ea40000300a00 */
[----:B--2---:R-:W-:Y:S02]  /*9650*/  HMMA.16816.F32 R8, R4, R10, R16 ;  /* 0x0000000a0408723c */ /* 0x004fe40000001810 */
[----:B------:R-:W2:-:S15]  /*9660*/  LDL.LU.64 R18, [R1+0x1200] ;  /* 0x0012000001127983 */ /* 0x000e9e0000300a00 */
[----:B------:R-:W-:Y:S02]  /*9670*/  NOP ;  /* 0x0000000000007918 */ /* 0x000fe40000000000 */
[----:B------:R-:W-:Y:S04]  /*9680*/  STL.64 [R1+0x130], R8 ;  /* 0x0001300801007387 */ /* 0x000fe80000100a00 */
[----:B------:R0:W-:Y:S04]  /*9690*/  STL.64 [R1+0x138], R10 ;  /* 0x0001380a01007387 */ /* 0x0001e80000100a00 */
[----:B0-----:R-:W2:Y:S04]  /*96a0*/  LDL.LU.64 R10, [R1+0x11f8] ;  /* 0x0011f800010a7983 */ /* 0x001ea80000300a00 */
[----:B------:R-:W2:Y:S02]  /*96b0*/  LDL.LU.64 R8, [R1+0x11f0] ;  /* 0x0011f00001087983 */ /* 0x000ea40000300a00 */
[----:B--2---:R-:W-:Y:S02]  /*96c0*/  HMMA.16816.F32 R8, R4, R18, R8 ;  /* 0x000000120408723c */ /* 0x004fe40000001808 */
[----:B------:R-:W2:Y:S04]  /*96d0*/  LDL.LU.64 R18, [R1+0x11e8] ;  /* 0x0011e80001127983 */ /* 0x000ea80000300a00 */
[----:B------:R-:W2:-:S13]  /*96e0*/  LDL.LU.64 R16, [R1+0x11e0] ;  /* 0x0011e00001107983 */ /* 0x000e9a0000300a00 */
[----:B------:R-:W-:Y:S04]  /*96f0*/  STL.64 [R1+0xb0], R8 ;  /* 0x0000b00801007387 */ /* 0x000fe80000100a00 */
[----:B------:R0:W-:Y:S04]  /*9700*/  STL.64 [R1+0xb8], R10 ;  /* 0x0000b80a01007387 */ /* 0x0001e80000100a00 */
[----:B0-----:R-:W4:Y:S04]  /*9710*/  LDL.LU R10, [R1+0x188] ;  /* 0x00018800010a7983 */ /* 0x001f280000300800 */
[----:B------:R-:W4:Y:S01]  /*9720*/  LDL.LU R11, [R1+0x18c] ;  /* 0x00018c00010b7983 */ /* 0x000f220000300800 */
[----:B--2---:R-:W-:Y:S03]  /*9730*/  HMMA.16816.F32 R16, R4, R22, R16 ;  /* 0x000000160410723c */ /* 0x004fe60000001810 */
[----:B------:R-:W2:Y:S04]  /*9740*/  LDL.LU.64 R22, [R1+0x11d8] ;  /* 0x0011d80001167983 */ /* 0x000ea80000300a00 */
[----:B------:R-:W2:-:S12]  /*9750*/  LDL.LU.64 R20, [R1+0x11d0] ;  /* 0x0011d00001147983 */ /* 0x000e980000300a00 */
[----:B------:R-:W-:Y:S04]  /*9760*/  STL.64 [R1+0xe0], R16 ;  /* 0x0000e01001007387 */ /* 0x000fe80000100a00 */
[----:B------:R0:W-:Y:S04]  /*9770*/  STL.64 [R1+0xe8], R18 ;  /* 0x0000e81201007387 */ /* 0x0001e80000100a00 */
[----:B0-----:R-:W2:Y:S01]  /*9780*/  LDL.LU R18, [R1+0x178] ;  /* 0x0001780001127983 */ /* 0x001ea20000300800 */
[----:B------:R-:W-:-:S03]  /*9790*/  IMAD.MOV.U32 R19, RZ, RZ, R2 ;  /* 0x000000ffff137224 */ /* 0x000fc600078e0002 */
[----:B------:R-:W5:Y:S01]  /*97a0*/  LDL.LU R2, [R1+0x11c8] ;  /* 0x0011c80001027983 */ /* 0x000f620000300800 */
[----:B----4-:R-:W-:-:S15]  /*97b0*/  HMMA.16816.F32 R8, R4, R10, R24 ;  /* 0x0000000a0408723c */ /* 0x010fde0000001818 */
[----:B------:R-:W-:-:S04]  /*97c0*/  NOP ;  /* 0x0000000000007918 */ /* 0x000fc80000000000 */
[----:B------:R-:W-:Y:S01]  /*97d0*/  STL.64 [R1+0xf0], R8 ;  /* 0x0000f00801007387 */ /* 0x000fe20000100a00 */
[----:B------:R-:W-:Y:S01]  /*97e0*/  MOV R3, R10 ;  /* 0x0000000a00037202 */ /* 0x000fe20000000f00 */
[----:B--2---:R-:W-:Y:S02]  /*97f0*/  HMMA.16816.F32 R16, R4, R18, R20 ;  /* 0x000000120410723c */ /* 0x004fe40000001814 */
[----:B-----5:R-:W-:Y:S04]  /*9800*/  LDSM.16.M88.4 R24, [R2+UR6+0x12080] ;  /* 0x012080060218783b */ /* 0x020fe80008000200 */
[----:B------:R-:W-:-:S13]  /*9810*/  LDSM.16.M88.4 R20, [R2+UR6+0x11880] ;  /* 0x011880060214783b */ /* 0x000fda0008000200 */
[----:B------:R-:W-:Y:S04]  /*9820*/  STL.64 [R1+0xd0], R16 ;  /* 0x0000d01001007387 */ /* 0x000fe80000100a00 */
[----:B------:R-:W-:Y:S04]  /*9830*/  STL.64 [R1+0xd8], R18 ;  /* 0x0000d81201007387 */ /* 0x000fe80000100a00 */
[----:B------:R-:W-:Y:S04]  /*9840*/  STL [R1+0xfc], R11 ;  /* 0x0000fc0b01007387 */ /* 0x000fe80000100800 */
[----:B---3--:R-:W0:Y:S04]  /*9850*/  LDSM.16.MT88.4 R8, [R15+0xc000] ;  /* 0x00c000000f08783b */ /* 0x008e280000004200 */
[----:B------:R-:W1:Y:S04]  /*9860*/  LDSM.16.M88.4 R16, [R2+UR6+0x10080] ;  /* 0x010080060210783b */ /* 0x000e680008000200 */
[----:B------:R-:W-:Y:S04]  /*9870*/  STL.64 [R1+0x11c0], R6 ;  /* 0x0011c00601007387 */ /* 0x000fe80000100a00 */
[----:B------:R1:W-:Y:S04]  /*9880*/  STL.64 [R1+0x11b8], R4 ;  /* 0x0011b80401007387 */ /* 0x0003e80000100a00 */
[----:B------:R2:W-:Y:S04]  /*9890*/  STL [R1+0x1160], R3 ;  /* 0x0011600301007387 */ /* 0x0005e80000100800 */
[----:B0-----:R-:W-:Y:S04]  /*98a0*/  STL.64 [R1+0x11b0], R10 ;  /* 0x0011b00a01007387 */ /* 0x001fe80000100a00 */
[----:B------:R-:W-:Y:S04]  /*98b0*/  STL.64 [R1+0x11a8], R8 ;  /* 0x0011a80801007387 */ /* 0x000fe80000100a00 */
[----:B------:R-:W0:Y:S01]  /*98c0*/  LDSM.16.M88.4 R8, [R2+UR6+0x10880] ;  /* 0x010880060208783b */ /* 0x000e220008000200 */
[----:B-1----:R-:W-:-:S02]  /*98d0*/  IMAD.MOV.U32 R4, RZ, RZ, R16 ;  /* 0x000000ffff047224 */ /* 0x002fc400078e0010 */
[----:B--2---:R-:W-:Y:S01]  /*98e0*/  IMAD.MOV.U32 R3, RZ, RZ, R17 ;  /* 0x000000ffff037224 */ /* 0x004fe200078e0011 */
[----:B------:R-:W-:Y:S04]  /*98f0*/  STL.64 [R1+0x118], R18 ;  /* 0x0001181201007387 */ /* 0x000fe80000100a00 */
[----:B------:R-:W1:Y:S04]  /*9900*/  LDSM.16.M88.4 R16, [R2+UR6+0x11080] ;  /* 0x011080060210783b */ /* 0x000e680008000200 */
[----:B------:R-:W2:Y:S04]  /*9910*/  LDL.LU R14, [R1+0x218] ;  /* 0x00021800010e7983 */ /* 0x000ea80000300800 */
[----:B0-----:R0:W-:Y:S04]  /*9920*/  STL.64 [R1+0x140], R8 ;  /* 0x0001400801007387 */ /* 0x0011e80000100a00 */
[----:B------:R3:W-:Y:S04]  /*9930*/  STL.64 [R1+0x148], R10 ;  /* 0x0001480a01007387 */ /* 0x0007e80000100a00 */
[----:B------:R-:W2:Y:S04]  /*9940*/  LDL.LU R15, [R1+0x21c] ;  /* 0x00021c00010f7983 */ /* 0x000ea80000300800 */
[----:B0-----:R-:W2:Y:S04]  /*9950*/  LDL.LU R8, [R1+0x190] ;  /* 0x0001900001087983 */ /* 0x001ea80000300800 */
[----:B------:R-:W2:Y:S04]  /*9960*/  LDL.LU R9, [R1+0x194] ;  /* 0x0001940001097983 */ /* 0x000ea80000300800 */
[----:B---3--:R-:W2:Y:S04]  /*9970*/  LDL.LU R10, [R1+0x198] ;  /* 0x00019800010a7983 */ /* 0x008ea80000300800 */
[----:B-1----:R-:W-:Y:S04]  /*9980*/  STL.64 [R1+0x158], R18 ;  /* 0x0001581201007387 */ /* 0x002fe80000100a00 */
[----:B------:R0:W-:Y:S04]  /*9990*/  STL.64 [R1+0x1180], R16 ;  /* 0x0011801001007387 */ /* 0x0001e80000100a00 */
[----:B0-----:R-:W3:Y:S04]  /*99a0*/  LDL.LU R16, [R1+0x20] ;  /* 0x0000200001107983 */ /* 0x001ee80000300800 */
[----:B------:R-:W3:Y:S04]  /*99b0*/  LDL.LU R17, [R1+0x24] ;  /* 0x0000240001117983 */ /* 0x000ee80000300800 */
[----:B------:R-:W4:Y:S04]  /*99c0*/  LDL.LU R18, [R1+0x28] ;  /* 0x0000280001127983 */ /* 0x000f280000300800 */
[----:B------:R-:W4:Y:S01]  /*99d0*/  LDL.LU R19, [R1+0x2c] ;  /* 0x00002c0001137983 */ /* 0x000f220000300800 */
[----:B------:R-:W-:Y:S01]  /*99e0*/  MOV R11, R0 ;  /* 0x00000000000b7202 */ /* 0x000fe20000000f00 */
[----:B------:R-:W-:-:S02]  /*99f0*/  IMAD.MOV.U32 R0, RZ, RZ, R27 ;  /* 0x000000ffff007224 */ /* 0x000fc400078e001b */
[----:B----4-:R-:W-:Y:S04]  /*9a00*/  STL.64 [R1+0x1190], R18 ;  /* 0x0011901201007387 */ /* 0x010fe80000100a00 */
[----:B---3--:R0:W-:Y:S02]  /*9a10*/  STL.64 [R1+0x1188], R16 ;  /* 0x0011881001007387 */ /* 0x0081e40000100a00 */
[----:B0-----:R-:W-:Y:S02]  /*9a20*/  IMAD.MOV.U32 R16, RZ, RZ, R4 ;  /* 0x000000ffff107224 */ /* 0x001fe400078e0004 */
[----:B------:R-:W0:Y:S04]  /*9a30*/  LDSM.16.M88.4 R4, [R2+UR6+0x12880] ;  /* 0x012880060204783b */ /* 0x000e280008000200 */
[----:B------:R-:W-:Y:S04]  /*9a40*/  STL [R1+0x1164], R0 ;  /* 0x0011640001007387 */ /* 0x000fe80000100800 */
[----:B------:R-:W-:Y:S04]  /*9a50*/  STL.64 [R1+0x168], R22 ;  /* 0x0001681601007387 */ /* 0x000fe80000100a00 */
[----:B------:R1:W-:Y:S02]  /*9a60*/  STL.64 [R1+0x1178], R20 ;  /* 0x0011781401007387 */ /* 0x0003e40000100a00 */
[----:B-1----:R-:W-:-:S02]  /*9a70*/  IMAD.MOV.U32 R20, RZ, RZ, R29 ;  /* 0x000000ffff147224 */ /* 0x002fc400078e001d */
[----:B------:R-:W-:Y:S02]  /*9a80*/  IMAD.MOV.U32 R21, RZ, RZ, R28 ;  /* 0x000000ffff157224 */ /* 0x000fe400078e001c */
[----:B0-----:R-:W-:Y:S01]  /*9a90*/  IMAD.MOV.U32 R29, RZ, RZ, R6 ;  /* 0x000000ffff1d7224 */ /* 0x001fe200078e0006 */
[----:B------:R-:W-:Y:S01]  /*9aa0*/  STL.64 [R1+0x180], R4 ;  /* 0x0001800401007387 */ /* 0x000fe20000100a00 */
[----:B------:R-:W-:-:S03]  /*9ab0*/  MOV R28, R7 ;  /* 0x00000007001c7202 */ /* 0x000fc60000000f00 */
[----:B------:R-:W0:Y:S04]  /*9ac0*/  LDSM.16.M88.4 R4, [R2+UR6+0x13080] ;  /* 0x013080060204783b */ /* 0x000e280008000200 */
[----:B------:R-:W-:Y:S04]  /*9ad0*/  STL [R1+0x178], R26 ;  /* 0x0001781a01007387 */ /* 0x000fe80000100800 */
[----:B------:R-:W-:Y:S04]  /*9ae0*/  STL [R1+0x116c], R28 ;  /* 0x00116c1c01007387 */ /* 0x000fe80000100800 */
[----:B------:R-:W-:Y:S04]  /*9af0*/  STL [R1+0x1168], R29 ;  /* 0x0011681d01007387 */ /* 0x000fe80000100800 */
[----:B0-----:R-:W-:Y:S04]  /*9b00*/  STL.64 [R1+0x1a0], R4 ;  /* 0x0001a00401007387 */ /* 0x001fe80000100a00 */
[----:B------:R-:W-:Y:S04]  /*9b10*/  STL.64 [R1+0x1a8], R6 ;  /* 0x0001a80601007387 */ /* 0x000fe80000100a00 */
[----:B------:R-:W0:Y:S02]  /*9b20*/  LDSM.16.M88.4 R4, [R2+UR6+0x13880] ;  /* 0x013880060204783b */ /* 0x000e240008000200 */
[----:B0-----:R-:W-:-:S02]  /*9b30*/  IMAD.MOV.U32 R28, RZ, RZ, R4 ;  /* 0x000000ffff1c7224 */ /* 0x001fc400078e0004 */
[----:B------:R-:W-:Y:S01]  /*9b40*/  STL.64 [R1+0x1b8], R6 ;  /* 0x0001b80601007387 */ /* 0x000fe20000100a00 */
[----:B------:R-:W-:-:S03]  /*9b50*/  IMAD.MOV.U32 R29, RZ, RZ, R5 ;  /* 0x000000ffff1d7224 */ /* 0x000fc600078e0005 */
[----:B------:R-:W0:Y:S04]  /*9b60*/  LDSM.16.M88.4 R4, [R2+UR6+0x14080] ;  /* 0x014080060204783b */ /* 0x000e280008000200 */
[----:B------:R-:W-:Y:S04]  /*9b70*/  STL [R1+0x1174], R29 ;  /* 0x0011741d01007387 */ /* 0x000fe80000100800 */
[----:B------:R-:W-:Y:S04]  /*9b80*/  STL [R1+0x1170], R28 ;  /* 0x0011701c01007387 */ /* 0x000fe80000100800 */
[----:B0-----:R-:W-:Y:S04]  /*9b90*/  STL.64 [R1+0x1d0], R4 ;  /* 0x0001d00401007387 */ /* 0x001fe80000100a00 */
[----:B------:R-:W-:Y:S04]  /*9ba0*/  STL.64 [R1+0x1d8], R6 ;  /* 0x0001d80601007387 */ /* 0x000fe80000100a00 */
[----:B------:R-:W0:Y:S01]  /*9bb0*/  LDSM.16.M88.4 R4, [R2+UR6+0x14880] ;  /* 0x014880060204783b */ /* 0x000e220008000200 */
[----:B------:R-:W-:-:S03]  /*9bc0*/  MOV R17, R3 ;  /* 0x0000000300117202 */ /* 0x000fc60000000f00 */
[----:B0-----:R0:W-:Y:S01]  /*9bd0*/  STL.64 [R1+0x1c8], R6 ;  /* 0x0001c80601007387 */ /* 0x0011e20000100a00 */
[----:B------:R-:W-:Y:S01]  /*9be0*/  MOV R0, R4 ;  /* 0x0000000400007202 */ /* 0x000fe20000000f00 */
[----:B------:R-:W-:Y:S02]  /*9bf0*/  IMAD.MOV.U32 R3, RZ, RZ, R5 ;  /* 0x000000ffff037224 */ /* 0x000fe400078e0005 */
[----:B0-----:R-:W2:Y:S04]  /*9c00*/  LDL.LU.64 R6, [R1+0x11c0] ;  /* 0x0011c00001067983 */ /* 0x001ea80000300a00 */
[----:B------:R-:W2:Y:S01]  /*9c10*/  LDL.LU.64 R4, [R1+0x11b8] ;  /* 0x0011b80001047983 */ /* 0x000ea20000300a00 */
[----:B------:R-:W-:Y:S01]  /*9c20*/  MOV R22, R13 ;  /* 0x0000000d00167202 */ /* 0x000fe20000000f00 */
[----:B------:R-:W-:-:S02]  /*9c30*/  IMAD.MOV.U32 R23, RZ, RZ, R12 ;  /* 0x000000ffff177224 */ /* 0x000fc400078e000c */
[----:B--2---:R-:W-:Y:S01]  /*9c40*/  HMMA.16816.F32 R12, R4, R14, R8 ;  /* 0x0000000e040c723c */ /* 0x004fe20000001808 */
[----:B------:R-:W2:Y:S04]  /*9c50*/  LDL.LU.64 R10, [R1+0x11b0] ;  /* 0x0011b000010a7983 */ /* 0x000ea80000300a00 */
[----:B------:R-:W2:-:S14]  /*9c60*/  LDL.LU.64 R8, [R1+0x11a8] ;  /* 0x0011a80001087983 */ /* 0x000e9c0000300a00 */
[----:B------:R-:W-:Y:S01]  /*9c70*/  IMAD.MOV.U32 R7, RZ, RZ, R14 ;  /* 0x000000ffff077224 */ /* 0x000fe200078e000e */
[----:B------:R0:W-:Y:S01]  /*9c80*/  STL.64 [R1+0x10], R12 ;  /* 0x0000100c01007387 */ /* 0x0001e20000100a00 */
[----:B------:R-:W-:-:S03]  /*9c90*/  MOV R6, R15 ;  /* 0x0000000f00067202 */ /* 0x000fc60000000f00 */
[----:B------:R-:W2:Y:S04]  /*9ca0*/  LDL.LU.64 R14, [R1+0x11a0] ;  /* 0x0011a000010e7983 */ /* 0x000ea80000300a00 */
[----:B0-----:R-:W2:Y:S04]  /*9cb0*/  LDL.LU.64 R12, [R1+0x1198] ;  /* 0x00119800010c7983 */ /* 0x001ea80000300a00 */
[----:B------:R-:W3:Y:S01]  /*9cc0*/  LDL.LU.64 R18, [R1+0x1190] ;  /* 0x0011900001127983 */ /* 0x000ee20000300a00 */
[----:B--2---:R-:W-:Y:S03]  /*9cd0*/  HMMA.16816.F32 R12, R8, R16, R12 ;  /* 0x00000010080c723c */ /* 0x004fe6000000180c */
[----:B------:R-:W3:-:S15]  /*9ce0*/  LDL.LU.64 R16, [R1+0x1188] ;  /* 0x0011880001107983 */ /* 0x000ede0000300a00 */
[----:B------:R-:W-:Y:S01]  /*9cf0*/  NOP ;  /* 0x0000000000007918 */ /* 0x000fe20000000000 */
[----:B------:R-:W-:Y:S02]  /*9d00*/  IMAD.MOV.U32 R29, RZ, RZ, R12 ;  /* 0x000000ffff1d7224 */ /* 0x000fe400078e000c */
[----:B------:R-:W-:Y:S01]  /*9d10*/  IMAD.MOV.U32 R28, RZ, RZ, R13 ;  /* 0x000000ffff1c7224 */ /* 0x000fe200078e000d */
[----:B------:R-:W3:Y:S04]  /*9d20*/  LDL.LU R12, [R1+0x140] ;  /* 0x00014000010c7983 */ /* 0x000ee80000300800 */
[----:B------:R-:W3:Y:S01]  /*9d30*/  LDL.LU R13, [R1+0x144] ;  /* 0x00014400010d7983 */ /* 0x000ee20000300800 */
[----:B------:R-:W-:Y:S01]  /*9d40*/  MOV R5, R14 ;  /* 0x0000000e00057202 */ /* 0x000fe20000000f00 */
[----:B------:R-:W-:Y:S02]  /*9d50*/  IMAD.MOV.U32 R4, RZ, RZ, R15 ;  /* 0x000000ffff047224 */ /* 0x000fe400078e000f */
[----:B---3--:R-:W-:Y:S01]  /*9d60*/  HMMA.16816.F32 R12, R8, R12, R16 ;  /* 0x0000000c080c723c */ /* 0x008fe20000001810 */
[----:B------:R-:W2:-:S15]  /*9d70*/  LDL.LU.64 R16, [R1+0x1180] ;  /* 0x0011800001107983 */ /* 0x000e9e0000300a00 */
[----:B------:R-:W-:-:S03]  /*9d80*/  NOP ;  /* 0x0000000000007918 */ /* 0x000fc60000000000 */
[----:B------:R-:W-:Y:S04]  /*9d90*/  STL.64 [R1+0x1070], R14 ;  /* 0x0010700e01007387 */ /* 0x000fe80000100a00 */
[----:B------:R0:W-:Y:S04]  /*9da0*/  STL.64 [R1+0x1068], R12 ;  /* 0x0010680c01007387 */ /* 0x0001e80000100a00 */
[----:B0-----:R-:W3:Y:S04]  /*9db0*/  LDL.LU R12, [R1+0x50] ;  /* 0x00005000010c7983 */ /* 0x001ee80000300800 */
[----:B------:R-:W3:Y:S04]  /*9dc0*/  LDL.LU R13, [R1+0x54] ;  /* 0x00005400010d7983 */ /* 0x000ee80000300800 */
[----:B------:R-:W3:Y:S04]  /*9dd0*/  LDL.LU R14, [R1+0x58] ;  /* 0x00005800010e7983 */ /* 0x000ee80000300800 */
[----:B------:R-:W3:Y:S01]  /*9de0*/  LDL.LU R15, [R1+0x5c] ;  /* 0x00005c00010f7983 */ /* 0x000ee20000300800 */
[----:B--2---:R-:W-:Y:S03]  /*9df0*/  HMMA.16816.F32 R16, R8, R16, R20 ;  /* 0x000000100810723c */ /* 0x004fe60000001814 */
[----:B------:R-:W2:-:S15]  /*9e00*/  LDL.LU.64 R20, [R1+0x1178] ;  /* 0x0011780001147983 */ /* 0x000e9e0000300a00 */
[----:B------:R-:W-:Y:S01]  /*9e10*/  NOP ;  /* 0x0000000000007918 */ /* 0x000fe20000000000 */
[----:B------:R-:W-:Y:S04]  /*9e20*/  STL.64 [R1+0x1060], R18 ;  /* 0x0010601201007387 */ /* 0x000fe80000100a00 */
[----:B------:R0:W-:Y:S04]  /*9e30*/  STL.64 [R1+0x1058], R16 ;  /* 0x0010581001007387 */ /* 0x0001e80000100a00 */
[----:B0-----:R-:W2:Y:S04]  /*9e40*/  LDL.LU R16, [R1+0x40] ;  /* 0x0000400001107983 */ /* 0x001ea80000300800 */
[----:B------:R-:W2:Y:S04]  /*9e50*/  LDL.LU R17, [R1+0x44] ;  /* 0x0000440001117983 */ /* 0x000ea80000300800 */
[----:B------:R-:W2:Y:S04]  /*9e60*/  LDL.LU R18, [R1+0x48] ;  /* 0x0000480001127983 */ /* 0x000ea80000300800 */
[----:B------:R-:W2:Y:S02]  /*9e70*/  LDL.LU R19, [R1+0x4c] ;  /* 0x00004c0001137983 */ /* 0x000ea40000300800 */
[----:B--2---:R-:W-:-:S15]  /*9e80*/  HMMA.16816.F32 R20, R8, R20, R16 ;  /* 0x000000140814723c */ /* 0x004fde0000001810 */
[----:B------:R-:W-:-:S04]  /*9e90*/  NOP ;  /* 0x0000000000007918 */ /* 0x000fc80000000000 */
[----:B------:R-:W-:Y:S04]  /*9ea0*/  STL.64 [R1+0x1050], R22 ;  /* 0x0010501601007387 */ /* 0x000fe80000100a00 */
[----:B------:R-:W-:Y:S04]  /*9eb0*/  STL.64 [R1+0x1048], R20 ;  /* 0x0010481401007387 */ /* 0x000fe80000100a00 */
[----:B------:R-:W2:Y:S04]  /*9ec0*/  LDL.LU R18, [R1+0x148] ;  /* 0x0001480001127983 */ /* 0x000ea80000300800 */
[----:B------:R-:W2:Y:S01]  /*9ed0*/  LDL.LU R19, [R1+0x14c] ;  /* 0x00014c0001137983 */ /* 0x000ea20000300800 */
[----:B---3--:R-:W-:Y:S03]  /*9ee0*/  HMMA.16816.F32 R24, R8, R24, R12 ;  /* 0x000000180818723c */ /* 0x008fe6000000180c */
[----:B--2---:R0:W-:Y:S04]  /*9ef0*/  STL.64 [R1+0x1078], R18 ;  /* 0x0010781201007387 */ /* 0x0041e80000100a00 */
[----:B------:R-:W2:Y:S04]  /*9f00*/  LDL.LU R14, [R1+0x118] ;  /* 0x00011800010e7983 */ /* 0x000ea80000300800 */
[----:B------:R-:W2:Y:S01]  /*9f10*/  LDL.LU R15, [R1+0x11c] ;  /* 0x00011c00010f7983 */ /* 0x000ea20000300800 */
[----:B------:R-:W-:Y:S01]  /*9f20*/  IMAD.MOV.U32 R16, RZ, RZ, R29 ;  /* 0x000000ffff107224 */ /* 0x000fe200078e001d */
[----:B------:R-:W-:Y:S01]  /*9f30*/  MOV R17, R28 ;  /* 0x0000001c00117202 */ /* 0x000fe20000000f00 */
[----:B0-----:R-:W-:-:S02]  /*9f40*/  IMAD.MOV.U32 R19, RZ, RZ, R4 ;  /* 0x000000ffff137224 */ /* 0x001fc400078e0004 */
[----:B------:R-:W-:Y:S01]  /*9f50*/  IMAD.MOV.U32 R18, RZ, RZ, R5 ;  /* 0x000000ffff127224 */ /* 0x000fe200078e0005 */
[----:B--2---:R-:W-:Y:S04]  /*9f60*/  STL.64 [R1+0x1080], R14 ;  /* 0x0010800e01007387 */ /* 0x004fe80000100a00 */
[----:B------:R-:W2:Y:S04]  /*9f70*/  LDL.LU R29, [R1+0x1174] ;  /* 0x00117400011d7983 */ /* 0x000ea80000300800 */
[----:B------:R-:W3:Y:S04]  /*9f80*/  LDL.LU R28, [R1+0x1170] ;  /* 0x00117000011c7983 */ /* 0x000ee80000300800 */
[----:B------:R-:W4:Y:S04]  /*9f90*/  LDL.LU R4, [R1+0x1d0] ;  /* 0x0001d00001047983 */ /* 0x000f280000300800 */
[----:B------:R-:W4:Y:S04]  /*9fa0*/  LDL.LU R5, [R1+0x1d4] ;  /* 0x0001d40001057983 */ /* 0x000f280000300800 */
[----:B------:R-:W5:Y:S04]  /*9fb0*/  LDL.LU R20, [R1+0x180] ;  /* 0x0001800001147983 */ /* 0x000f680000300800 */
[----:B------:R-:W5:Y:S04]  /*9fc0*/  LDL.LU R21, [R1+0x184] ;  /* 0x0001840001157983 */ /* 0x000f680000300800 */
[----:B----4-:R3:W-:Y:S04]  /*9fd0*/  STL.64 [R1+0x1128], R4 ;  /* 0x0011280401007387 */ /* 0x0107e80000100a00 */
[----:B------:R-:W-:Y:S04]  /*9fe0*/  STL.64 [R1+0x1090], R18 ;  /* 0x0010901201007387 */ /* 0x000fe80000100a00 */
[----:B------:R0:W-:Y:S01]  /*9ff0*/  STL.64 [R1+0x1088], R16 ;  /* 0x0010881001007387 */ /* 0x0001e20000100a00 */
[----:B---3--:R-:W-:Y:S01]  /*a000*/  IMAD.MOV.U32 R4, RZ, RZ, R28 ;  /* 0x000000ffff047224 */ /* 0x008fe200078e001c */
[----:B--2---:R-:W-:-:S02]  /*a010*/  MOV R5, R29 ;  /* 0x0000001d00057202 */ /* 0x004fc40000000f00 */
[----:B0-----:R-:W2:Y:S04]  /*a020*/  LDL.LU R16, [R1+0x10] ;  /* 0x0000100001107983 */ /* 0x001ea80000300800 */
[----:B------:R-:W2:Y:S04]  /*a030*/  LDL.LU R17, [R1+0x14] ;  /* 0x0000140001117983 */ /* 0x000ea80000300800 */
[----:B------:R-:W3:Y:S04]  /*a040*/  LDL.LU R28, [R1+0x116c] ;  /* 0x00116c00011c7983 */ /* 0x000ee80000300800 */
[----:B------:R-:W4:Y:S04]  /*a050*/  LDL.LU R29, [R1+0x1168] ;  /* 0x00116800011d7983 */ /* 0x000f280000300800 */
[----:B------:R0:W-:Y:S04]  /*a060*/  STL.64 [R1+0x1140], R4 ;  /* 0x0011400401007387 */ /* 0x0001e80000100a00 */
[----:B0-----:R-:W2:Y:S04]  /*a070*/  LDL.LU R4, [R1+0x1a0] ;  /* 0x0001a00001047983 */ /* 0x001ea80000300800 */
[----:B------:R-:W2:Y:S01]  /*a080*/  LDL.LU R5, [R1+0x1a4] ;  /* 0x0001a40001057983 */ /* 0x000ea20000300800 */
[----:B------:R-:W-:Y:S01]  /*a090*/  IMAD.MOV.U32 R19, RZ, RZ, R6 ;  /* 0x000000ffff137224 */ /* 0x000fe200078e0006 */
[----:B------:R-:W-:Y:S01]  /*a0a0*/  MOV R18, R7 ;  /* 0x0000000700127202 */ /* 0x000fe20000000f00 */
[----:B------:R-:W-:-:S02]  /*a0b0*/  IMAD.MOV.U32 R12, RZ, RZ, R0 ;  /* 0x000000ffff0c7224 */ /* 0x000fc400078e0000 */
[----:B------:R-:W-:Y:S01]  /*a0c0*/  IMAD.MOV.U32 R13, RZ, RZ, R3 ;  /* 0x000000ffff0d7224 */ /* 0x000fe200078e0003 */
[----:B--2---:R0:W-:Y:S04]  /*a0d0*/  STL.64 [R1+0x1158], R4 ;  /* 0x0011580401007387 */ /* 0x0041e80000100a00 */
[----:B0-----:R-:W5:Y:S04]  /*a0e0*/  LDL.LU R4, [R1+0x60] ;  /* 0x0000600001047983 */ /* 0x001f680000300800 */
[----:B------:R-:W5:Y:S04]  /*a0f0*/  LDL.LU R5, [R1+0x64] ;  /* 0x0000640001057983 */ /* 0x000f680000300800 */
[----:B------:R-:W5:Y:S04]  /*a100*/  LDL.LU R6, [R1+0x68] ;  /* 0x0000680001067983 */ /* 0x000f680000300800 */
[----:B------:R-:W5:Y:S04]  /*a110*/  LDL.LU R7, [R1+0x6c] ;  /* 0x00006c0001077983 */ /* 0x000f680000300800 */
[----:B------:R-:W2:Y:S04]  /*a120*/  LDL.LU R0, [R1+0x1164] ;  /* 0x0011640001007983 */ /* 0x000ea80000300800 */
[----:B------:R-:W2:Y:S04]  /*a130*/  LDL.LU R3, [R1+0x1160] ;  /* 0x0011600001037983 */ /* 0x000ea80000300800 */
[----:B------:R0:W-:Y:S04]  /*a140*/  STL.64 [R1+0x1130], R12 ;  /* 0x0011300c01007387 */ /* 0x0001e80000100a00 */
[----:B0-----:R-:W2:Y:S04]  /*a150*/  LDL.LU R12, [R1+0x80] ;  /* 0x00008000010c7983 */ /* 0x001ea80000300800 */
[----:B------:R-:W2:Y:S04]  /*a160*/  LDL.LU R13, [R1+0x84] ;  /* 0x00008400010d7983 */ /* 0x000ea80000300800 */
[----:B------:R-:W2:Y:S04]  /*a170*/  LDL.LU R14, [R1+0x88] ;  /* 0x00008800010e7983 */ /* 0x000ea80000300800 */
[----:B------:R-:W2:Y:S01]  /*a180*/  LDL.LU R15, [R1+0x8c] ;  /* 0x00008c00010f7983 */ /* 0x000ea20000300800 */
[----:B-----5:R-:W-:Y:S03]  /*a190*/  HMMA.16816.F32 R4, R8, R20, R4 ;  /* 0x000000140804723c */ /* 0x020fe60000001804 */
[----:B--2---:R-:W-:Y:S04]  /*a1a0*/  STL.64 [R1+0x1150], R14 ;  /* 0x0011500e01007387 */ /* 0x004fe80000100a00 */
        /* <DEDUP_REMOVED lines=9> */
[----:B------:R-:W5:Y:S04]  /*a240*/  LDL.LU R18, [R1+0x98] ;  /* 0x0000980001127983 */ /* 0x000f680000300800 */
[----:B------:R-:W5:Y:S04]  /*a250*/  LDL.LU R19, [R1+0x9c] ;  /* 0x00009c0001137983 */ /* 0x000f680000300800 */
[----:B------:R-:W-:Y:S04]  /*a260*/  STL.64 [R1+0x1040], R26 ;  /* 0x0010401a01007387 */ /* 0x000fe80000100a00 */
[----:B------:R0:W-:Y:S02]  /*a270*/  STL.64 [R1+0x1038], R24 ;  /* 0x0010381801007387 */ /* 0x0001e40000100a00 */
[----:B0-----:R-:W-:Y:S01]  /*a280*/  MOV R25, R4 ;  /* 0x0000000400197202 */ /* 0x001fe20000000f00 */
[----:B------:R-:W-:-:S02]  /*a290*/  IMAD.MOV.U32 R24, RZ, RZ, R5 ;  /* 0x000000ffff187224 */ /* 0x000fc400078e0005 */
[----:B------:R-:W2:Y:S01]  /*a2a0*/  LDL.LU.64 R4, [R1+0x1158] ;  /* 0x0011580001047983 */ /* 0x000ea20000300a00 */
[----:B------:R-:W-:Y:S01]  /*a2b0*/  IMAD.MOV.U32 R21, RZ, RZ, R6 ;  /* 0x000000ffff157224 */ /* 0x000fe200078e0006 */
[----:B------:R-:W-:Y:S02]  /*a2c0*/  MOV R20, R7 ;  /* 0x0000000700147202 */ /* 0x000fe40000000f00 */
[----:B--2---:R-:W-:Y:S01]  /*a2d0*/  HMMA.16816.F32 R4, R8, R4, R12 ;  /* 0x000000040804723c */ /* 0x004fe2000000180c */
[----:B------:R-:W2:Y:S04]  /*a2e0*/  LDL.LU.64 R14, [R1+0x1150] ;  /* 0x00115000010e7983 */ /* 0x000ea80000300a00 */
[----:B------:R-:W2:-:S14]  /*a2f0*/  LDL.LU.64 R12, [R1+0x1148] ;  /* 0x00114800010c7983 */ /* 0x000e9c0000300a00 */
[----:B------:R0:W-:Y:S04]  /*a300*/  STL.64 [R1+0x60], R4 ;  /* 0x0000600401007387 */ /* 0x0001e80000100a00 */
[----:B------:R-:W-:Y:S04]  /*a310*/  STL.64 [R1+0x68], R6 ;  /* 0x0000680601007387 */ /* 0x000fe80000100a00 */
[----:B0-----:R-:W2:Y:S04]  /*a320*/  LDL.LU.64 R4, [R1+0x1140] ;  /* 0x0011400001047983 */ /* 0x001ea80000300a00 */
[----:B------:R-:W2:Y:S04]  /*a330*/  LDL.LU R22, [R1+0x158] ;  /* 0x0001580001167983 */ /* 0x000ea80000300800 */
[----:B------:R-:W2:Y:S04]  /*a340*/  LDL.LU R23, [R1+0x15c] ;  /* 0x00015c0001177983 */ /* 0x000ea80000300800 */
[----:B--2---:R0:W-:Y:S04]  /*a350*/  STL.64 [R1+0x10b0], R22 ;  /* 0x0010b01601007387 */ /* 0x0041e80000100a00 */
[----:B------:R1:W-:Y:S01]  /*a360*/  STL.64 [R1+0x10a8], R20 ;  /* 0x0010a81401007387 */ /* 0x0003e20000100a00 */
[----:B0-----:R-:W-:-:S03]  /*a370*/  IMAD.MOV.U32 R22, RZ, RZ, R3 ;  /* 0x000000ffff167224 */ /* 0x001fc600078e0003 */
[----:B-1----:R-:W2:Y:S04]  /*a380*/  LDL.LU R20, [R1+0xf0] ;  /* 0x0000f00001147983 */ /* 0x002ea80000300800 */
[----:B------:R-:W2:Y:S04]  /*a390*/  LDL.LU R21, [R1+0xf4] ;  /* 0x0000f40001157983 */ /* 0x000ea80000300800 */
[----:B------:R-:W2:Y:S04]  /*a3a0*/  LDL.LU R3, [R1+0x1138] ;  /* 0x0011380001037983 */ /* 0x000ea80000300800 */
[----:B------:R-:W2:Y:S01]  /*a3b0*/  LDL.LU R23, [R1+0xfc] ;  /* 0x0000fc0001177983 */ /* 0x000ea20000300800 */
[----:B------:R-:W-:Y:S03]  /*a3c0*/  HMMA.16816.F32 R4, R8, R4, R12 ;  /* 0x000000040804723c */ /* 0x000fe6000000180c */
[----:B--2---:R-:W-:Y:S04]  /*a3d0*/  STL.64 [R1+0x10c0], R22 ;  /* 0x0010c01601007387 */ /* 0x004fe80000100a00 */
[----:B------:R0:W-:Y:S04]  /*a3e0*/  STL.64 [R1+0x10b8], R20 ;  /* 0x0010b81401007387 */ /* 0x0001e80000100a00 */
[----:B0-----:R-:W2:Y:S04]  /*a3f0*/  LDL.LU R20, [R1+0xa0] ;  /* 0x0000a00001147983 */ /* 0x001ea80000300800 */
[----:B------:R-:W2:Y:S04]  /*a400*/  LDL.LU R21, [R1+0xa4] ;  /* 0x0000a40001157983 */ /* 0x000ea80000300800 */
[----:B------:R-:W2:Y:S04]  /*a410*/  LDL.LU R22, [R1+0xa8] ;  /* 0x0000a80001167983 */ /* 0x000ea80000300800 */
[----:B------:R-:W5:Y:S04]  /*a420*/  LDL.LU.64 R12, [R1+0x1130] ;  /* 0x00113000010c7983 */ /* 0x000f680000300a00 */
[----:B------:R0:W-:Y:S04]  /*a430*/  STL.64 [R1+0x70], R4 ;  /* 0x0000700401007387 */ /* 0x0001e80000100a00 */
[----:B------:R2:W-:Y:S04]  /*a440*/  STL [R1+0x78], R6 ;  /* 0x0000780601007387 */ /* 0x0005e80000100800 */
[----:B0-----:R-:W2:Y:S01]  /*a450*/  LDL.LU.64 R4, [R1+0x1128] ;  /* 0x0011280001047983 */ /* 0x001ea20000300a00 */
[----:B------:R-:W-:Y:S01]  /*a460*/  IMAD.MOV.U32 R23, RZ, RZ, R3 ;  /* 0x000000ffff177224 */ /* 0x000fe200078e0003 */
[----:B------:R-:W-:-:S02]  /*a470*/  MOV R3, R7 ;  /* 0x0000000700037202 */ /* 0x000fc40000000f00 */
[----:B------:R-:W3:Y:S04]  /*a480*/  LDL.LU R26, [R1+0x168] ;  /* 0x00016800011a7983 */ /* 0x000ee80000300800 */
[----:B--2---:R-:W-:-:S15]  /*a490*/  HMMA.16816.F32 R4, R8, R4, R20 ;  /* 0x000000040804723c */ /* 0x004fde0000001814 */
[----:B------:R-:W-:-:S04]  /*a4a0*/  NOP ;  /* 0x0000000000007918 */ /* 0x000fc80000000000 */
[----:B------:R-:W-:Y:S04]  /*a4b0*/  STL.64 [R1+0x120], R4 ;  /* 0x0001200401007387 */ /* 0x000fe80000100a00 */
[----:B------:R0:W-:Y:S04]  /*a4c0*/  STL.64 [R1+0x128], R6 ;  /* 0x0001280601007387 */ /* 0x0001e80000100a00 */
[----:B------:R-:W3:Y:S04]  /*a4d0*/  LDL.LU R27, [R1+0x16c] ;  /* 0x00016c00011b7983 */ /* 0x000ee80000300800 */
[----:B0-----:R-:W2:Y:S01]  /*a4e0*/  LDL.LU R7, [R1+0x220] ;  /* 0x0002200001077983 */ /* 0x001ea20000300800 */
[----:B-----5:R-:W-:Y:S03]  /*a4f0*/  HMMA.16816.F32 R20, R8, R12, R16 ;  /* 0x0000000c0814723c */ /* 0x020fe60000001810 */
[----:B------:R-:W0:Y:S04]  /*a500*/  LDSM.16.M88.4 R16, [R2+UR6+0x15080] ;  /* 0x015080060210783b */ /* 0x000e280008000200 */
[----:B---3--:R-:W-:Y:S04]  /*a510*/  STL.64 [R1+0x10d0], R26 ;  /* 0x0010d01a01007387 */ /* 0x008fe80000100a00 */
[----:B------:R1:W-:Y:S04]  /*a520*/  STL.64 [R1+0x10c8], R24 ;  /* 0x0010c81801007387 */ /* 0x0003e80000100a00 */
[----:B-1----:R-:W3:Y:S04]  /*a530*/  LDL.LU R24, [R1+0xd0] ;  /* 0x0000d00001187983 */ /* 0x002ee80000300800 */
[----:B------:R-:W3:Y:S04]  /*a540*/  LDL.LU R25, [R1+0xd4] ;  /* 0x0000d40001197983 */ /* 0x000ee80000300800 */
[----:B------:R-:W5:Y:S04]  /*a550*/  LDL.LU R26, [R1+0xd8] ;  /* 0x0000d800011a7983 */ /* 0x000f680000300800 */
[----:B------:R-:W5:Y:S01]  /*a560*/  LDL.LU R27, [R1+0xdc] ;  /* 0x0000dc00011b7983 */ /* 0x000f620000300800 */
[----:B0-----:R-:W-:-:S02]  /*a570*/  IMAD.MOV.U32 R12, RZ, RZ, R16 ;  /* 0x000000ffff0c7224 */ /* 0x001fc400078e0010 */
[----:B------:R-:W-:Y:S01]  /*a580*/  IMAD.MOV.U32 R6, RZ, RZ, R17 ;  /* 0x000000ffff067224 */ /* 0x000fe200078e0011 */
[----:B-----5:R-:W-:Y:S04]  /*a590*/  STL.64 [R1+0x10e0], R26 ;  /* 0x0010e01a01007387 */ /* 0x020fe80000100a00 */
[----:B---3--:R-:W-:Y:S04]  /*a5a0*/  STL.64 [R1+0x10d8], R24 ;  /* 0x0010d81801007387 */ /* 0x008fe80000100a00 */
[----:B------:R-:W-:Y:S04]  /*a5b0*/  STL.64 [R1+0x90], R20 ;  /* 0x0000901401007387 */ /* 0x000fe80000100a00 */
[----:B------:R-:W-:Y:S04]  /*a5c0*/  STL.64 [R1+0x98], R22 ;  /* 0x0000981601007387 */ /* 0x000fe80000100a00 */
[----:B------:R-:W-:Y:S04]  /*a5d0*/  STL.64 [R1+0xa8], R18 ;  /* 0x0000a81201007387 */ /* 0x000fe80000100a00 */
[----:B------:R-:W0:Y:S04]  /*a5e0*/  LDSM.16.M88.4 R16, [R2+UR6+0x15880] ;  /* 0x015880060210783b */ /* 0x000e280008000200 */
[----:B------:R-:W-:Y:S04]  /*a5f0*/  LDSM.16.M88.4 R24, [R2+UR6+0x16080] ;  /* 0x016080060218783b */ /* 0x000fe80008000200 */
[----:B------:R-:W-:Y:S01]  /*a600*/  LDSM.16.M88.4 R20, [R2+UR6+0x16880] ;  /* 0x016880060214783b */ /* 0x000fe20008000200 */
[----:B0-----:R-:W-:-:S03]  /*a610*/  MOV R5, R16 ;  /* 0x0000001000057202 */ /* 0x001fc60000000f00 */
[----:B------:R-:W-:Y:S01]  /*a620*/  STL.64 [R1+0xc8], R18 ;  /* 0x0000c81201007387 */ /* 0x000fe20000100a00 */
[----:B------:R-:W-:-:S03]  /*a630*/  IMAD.MOV.U32 R4, RZ, RZ, R17 ;  /* 0x000000ffff047224 */ /* 0x000fc600078e0011 */
[----:B------:R-:W0:Y:S04]  /*a640*/  LDSM.16.M88.4 R16, [R2+UR6+0x17080] ;  /* 0x017080060210783b */ /* 0x000e280008000200 */
[----:B0-----:R-:W-:Y:S04]  /*a650*/  STL.64 [R1+0x1118], R18 ;  /* 0x0011181201007387 */ /* 0x001fe80000100a00 */
[----:B------:R0:W-:Y:S02]  /*a660*/  STL.64 [R1+0x1110], R16 ;  /* 0x0011101001007387 */ /* 0x0001e40000100a00 */
[----:B0-----:R-:W-:-:S02]  /*a670*/  IMAD.MOV.U32 R16, RZ, RZ, R12 ;  /* 0x000000ffff107224 */ /* 0x001fc400078e000c */
[----:B------:R-:W0:Y:S04]  /*a680*/  LDSM.16.M88.4 R12, [R2+UR6+0x17880] ;  /* 0x01788006020c783b */ /* 0x000e280008000200 */
[----:B0-----:R-:W-:Y:S04]  /*a690*/  STL.64 [R1+0x1100], R14 ;  /* 0x0011000e01007387 */ /* 0x001fe80000100a00 */
[----:B------:R0:W-:Y:S02]  /*a6a0*/  STL.64 [R1+0x10f8], R12 ;  /* 0x0010f80c01007387 */ /* 0x0001e40000100a00 */
[----:B0-----:R-:W-:-:S02]  /*a6b0*/  IMAD.MOV.U32 R12, RZ, RZ, R5 ;  /* 0x000000ffff0c7224 */ /* 0x001fc400078e0005 */
[----:B------:R-:W-:-:S05]  /*a6c0*/  IMAD.MOV.U32 R13, RZ, RZ, R4 ;  /* 0x000000ffff0d7224 */ /* 0x000fca00078e0004 */
[----:B------:R0:W-:Y:S04]  /*a6d0*/  STL.64 [R1+0x1120], R12 ;  /* 0x0011200c01007387 */ /* 0x0001e80000100a00 */
[----:B0-----:R-:W3:Y:S04]  /*a6e0*/  LDL.LU R12, [R1+0x130] ;  /* 0x00013000010c7983 */ /* 0x001ee80000300800 */
[----:B------:R-:W3:Y:S04]  /*a6f0*/  LDL.LU R13, [R1+0x134] ;  /* 0x00013400010d7983 */ /* 0x000ee80000300800 */
[----:B------:R-:W3:Y:S04]  /*a700*/  LDL.LU R14, [R1+0x138] ;  /* 0x00013800010e7983 */ /* 0x000ee80000300800 */
[----:B------:R-:W3:Y:S01]  /*a710*/  LDL.LU R15, [R1+0x13c] ;  /* 0x00013c00010f7983 */ /* 0x000ee20000300800 */
[----:B------:R-:W-:-:S03]  /*a720*/  MOV R17, R6 ;  /* 0x0000000600117202 */ /* 0x000fc60000000f00 */
[----:B--2---:R-:W0:Y:S04]  /*a730*/  LDSM.16.MT88.4 R4, [R7+0xe000] ;  /* 0x00e000000704783b */ /* 0x004e280000004200 */
[----:B------:R-:W-:Y:S04]  /*a740*/  STL.64 [R1+0x108], R26 ;  /* 0x0001081a01007387 */ /* 0x000fe80000100a00 */
[----:B------:R1:W-:Y:S04]  /*a750*/  STL.64 [R1+0x1108], R24 ;  /* 0x0011081801007387 */ /* 0x0003e80000100a00 */
[----:B-1----:R-:W2:Y:S04]  /*a760*/  LDL.LU R24, [R1+0xb0] ;  /* 0x0000b00001187983 */ /* 0x002ea80000300800 */
[----:B------:R-:W2:Y:S04]  /*a770*/  LDL.LU R25, [R1+0xb4] ;  /* 0x0000b40001197983 */ /* 0x000ea80000300800 */
[----:B------:R-:W2:Y:S04]  /*a780*/  LDL.LU R26, [R1+0xb8] ;  /* 0x0000b800011a7983 */ /* 0x000ea80000300800 */
[----:B------:R-:W2:Y:S04]  /*a790*/  LDL.LU R27, [R1+0xbc] ;  /* 0x0000bc00011b7983 */ /* 0x000ea80000300800 */
[----:B0-----:R-:W-:Y:S04]  /*a7a0*/  STL.64 [R1+0x10f0], R6 ;  /* 0x0010f00601007387 */ /* 0x001fe80000100a00 */
[----:B------:R0:W-:Y:S04]  /*a7b0*/  STL.64 [R1+0x10e8], R4 ;  /* 0x0010e80401007387 */ /* 0x0001e80000100a00 */
[----:B0-----:R-:W5:Y:S04]  /*a7c0*/  LDL.LU R4, [R1+0xe0] ;  /* 0x0000e00001047983 */ /* 0x001f680000300800 */
[----:B------:R-:W5:Y:S04]  /*a7d0*/  LDL.LU R5, [R1+0xe4] ;  /* 0x0000e40001057983 */ /* 0x000f680000300800 */
[----:B------:R-:W5:Y:S04]  /*a7e0*/  LDL.LU R6, [R1+0xe8] ;  /* 0x0000e80001067983 */ /* 0x000f680000300800 */
[----:B------:R-:W5:Y:S04]  /*a7f0*/  LDL.LU R7, [R1+0xec] ;  /* 0x0000ec0001077983 */ /* 0x000f680000300800 */
[----:B------:R-:W-:Y:S01]  /*a800*/  STL.64 [R1+0x198], R22 ;  /* 0x0001981601007387 */ /* 0x000fe20000100a00 */
[----:B---3--:R-:W-:Y:S03]  /*a810*/  HMMA.16816.F32 R16, R8, R16, R12 ;  /* 0x000000100810723c */ /* 0x008fe6000000180c */
[----:B------:R-:W2:-:S15]  /*a820*/  LDL.LU.64 R12, [R1+0x1120] ;  /* 0x00112000010c7983 */ /* 0x000e9e0000300a00 */
[----:B------:R-:W-:Y:S01]  /*a830*/  NOP ;  /* 0x0000000000007918 */ /* 0x000fe20000000000 */
[----:B------:R-:W-:Y:S04]  /*a840*/  STL.64 [R1+0x80], R16 ;  /* 0x0000801001007387 */ /* 0x000fe80000100a00 */
[----:B------:R0:W-:Y:S04]  /*a850*/  STL.64 [R1+0x88], R18 ;  /* 0x0000881201007387 */ /* 0x0001e80000100a00 */
[----:B0-----:R-:W3:Y:S04]  /*a860*/  LDL.LU.64 R18, [R1+0x1118] ;  /* 0x0011180001127983 */ /* 0x001ee80000300a00 */
[----:B------:R-:W4:Y:S01]  /*a870*/  LDL.LU.64 R16, [R1+0x1110] ;  /* 0x0011100001107983 */ /* 0x000f220000300a00 */
[----:B--2---:R-:W-:Y:S03]  /*a880*/  HMMA.16816.F32 R12, R8, R12, R24 ;  /* 0x0000000c080c723c */ /* 0x004fe60000001818 */
[----:B---3--:R-:W-:Y:S04]  /*a890*/  STL.64 [R1+0x1e8], R18 ;  /* 0x0001e81201007387 */ /* 0x008fe80000100a00 */
[----:B------:R-:W5:-:S12]  /*a8a0*/  LDL.LU.64 R24, [R1+0x1108] ;  /* 0x0011080001187983 */ /* 0x000f580000300a00 */
[----:B------:R-:W-:Y:S04]  /*a8b0*/  STL.64 [R1+0xb0], R12 ;  /* 0x0000b00c01007387 */ /* 0x000fe80000100a00 */
[----:B------:R0:W-:Y:S04]  /*a8c0*/  STL.64 [R1+0xb8], R14 ;  /* 0x0000b80e01007387 */ /* 0x0001e80000100a00 */
[----:B0-----:R-:W2:Y:S04]  /*a8d0*/  LDL.LU.64 R14, [R1+0x1100] ;  /* 0x00110000010e7983 */ /* 0x001ea80000300a00 */
[----:B------:R-:W3:Y:S01]  /*a8e0*/  LDL.LU.64 R12, [R1+0x10f8] ;  /* 0x0010f800010c7983 */ /* 0x000ee20000300a00 */
[C---:B-----5:R-:W-:Y:S03]  /*a8f0*/  HMMA.16816.F32 R24, R8.reuse, R24, R4 ;  /* 0x000000180818723c */ /* 0x060fe60000001804 */
[----:B--2---:R-:W-:Y:S04]  /*a900*/  STL.64 [R1+0x1f8], R14 ;  /* 0x0001f80e01007387 */ /* 0x004fe80000100a00 */
[----:B------:R-:W2:Y:S04]  /*a910*/  LDL.LU.64 R6, [R1+0x10f0] ;  /* 0x0010f00001067983 */ /* 0x000ea80000300a00 */
[----:B------:R-:W2:Y:S08]  /*a920*/  LDL.LU.64 R4, [R1+0x10e8] ;  /* 0x0010e80001047983 */ /* 0x000eb00000300a00 */
[----:B------:R-:W-:Y:S04]  /*a930*/  STL.64 [R1+0xe0], R24 ;  /* 0x0000e01801007387 */ /* 0x000fe80000100a00 */
[----:B------:R0:W-:Y:S04]  /*a940*/  STL.64 [R1+0xe8], R26 ;  /* 0x0000e81a01007387 */ /* 0x0001e80000100a00 */
[----:B0-----:R-:W5:Y:S04]  /*a950*/  LDL.LU.64 R26, [R1+0x10e0] ;  /* 0x0010e000011a7983 */ /* 0x001f680000300a00 */
[----:B------:R-:W5:Y:S02]  /*a960*/  LDL.LU.64 R24, [R1+0x10d8] ;  /* 0x0010d80001187983 */ /* 0x000f640000300a00 */
[----:B-----5:R-:W-:Y:S02]  /*a970*/  HMMA.16816.F32 R20, R8, R20, R24 ;  /* 0x000000140814723c */ /* 0x020fe40000001818 */
[----:B------:R-:W5:Y:S04]  /*a980*/  LDL.LU.64 R26, [R1+0x10d0] ;  /* 0x0010d000011a7983 */ /* 0x000f680000300a00 */
[----:B------:R-:W2:-:S13]  /*a990*/  LDL.LU.64 R24, [R1+0x10c8] ;  /* 0x0010c80001187983 */ /* 0x000e9a0000300a00 */
[----:B------:R-:W-:Y:S04]  /*a9a0*/  STL.64 [R1+0xd0], R20 ;  /* 0x0000d01401007387 */ /* 0x000fe80000100a00 */
[----:B------:R0:W-:Y:S04]  /*a9b0*/  STL.64 [R1+0xd8], R22 ;  /* 0x0000d81601007387 */ /* 0x0001e80000100a00 */
[----:B0-----:R-:W4:Y:S04]  /*a9c0*/  LDL.LU.64 R22, [R1+0x10c0] ;  /* 0x0010c00001167983 */ /* 0x001f280000300a00 */
[----:B------:R-:W4:Y:S02]  /*a9d0*/  LDL.LU.64 R20, [R1+0x10b8] ;  /* 0x0010b80001147983 */ /* 0x000f240000300a00 */
[----:B----4-:R-:W-:Y:S02]  /*a9e0*/  HMMA.16816.F32 R16, R8, R16, R20 ;  /* 0x000000100810723c */ /* 0x010fe40000001814 */
[----:B------:R-:W4:Y:S04]  /*a9f0*/  LDL.LU.64 R22, [R1+0x10b0] ;  /* 0x0010b00001167983 */ /* 0x000f280000300a00 */
[----:B------:R-:W2:-:S13]  /*aa00*/  LDL.LU.64 R20, [R1+0x10a8] ;  /* 0x0010a80001147983 */ /* 0x000e9a0000300a00 */
[----:B------:R-:W-:Y:S04]  /*aa10*/  STL.64 [R1+0xf0], R16 ;  /* 0x0000f01001007387 */ /* 0x000fe80000100a00 */
[----:B------:R0:W-:Y:S04]  /*aa20*/  STL.64 [R1+0xf8], R18 ;  /* 0x0000f81201007387 */ /* 0x0001e80000100a00 */
[----:B0-----:R-:W3:Y:S04]  /*aa30*/  LDL.LU.64 R18, [R1+0x10a0] ;  /* 0x0010a00001127983 */ /* 0x001ee80000300a00 */
[----:B------:R-:W3:Y:S02]  /*aa40*/  LDL.LU.64 R16, [R1+0x1098] ;  /* 0x0010980001107983 */ /* 0x000ee40000300a00 */
[----:B---3--:R-:W-:Y:S02]  /*aa50*/  HMMA.16816.F32 R8, R8, R12, R16 ;  /* 0x0000000c0808723c */ /* 0x008fe40000001810 */
[----:B------:R-:W2:Y:S04]  /*aa60*/  LDL.LU.64 R18, [R1+0x1090] ;  /* 0x0010900001127983 */ /* 0x000ea80000300a00 */
[----:B------:R-:W2:Y:S04]  /*aa70*/  LDL.LU.64 R16, [R1+0x1088] ;  /* 0x0010880001107983 */ /* 0x000ea80000300a00 */
[----:B------:R-:W2:Y:S09]  /*aa80*/  LDL.LU.64 R14, [R1+0x1080] ;  /* 0x00108000010e7983 */ /* 0x000eb20000300a00 */
[----:B------:R-:W-:Y:S04]  /*aa90*/  STL.64 [R1+0x130], R8 ;  /* 0x0001300801007387 */ /* 0x000fe80000100a00 */
[----:B------:R-:W-:Y:S01]  /*aaa0*/  STL.64 [R1+0x138], R10 ;  /* 0x0001380a01007387 */ /* 0x000fe20000100a00 */
[----:B--2---:R-:W-:Y:S03]  /*aab0*/  HMMA.16816.F32 R12, R4, R14, R16 ;  /* 0x0000000e040c723c */ /* 0x004fe60000001810 */
[----:B------:R-:W2:-:S15]  /*aac0*/  LDL.LU.64 R18, [R1+0x1078] ;  /* 0x0010780001127983 */ /* 0x000e9e0000300a00 */
[----:B------:R-:W-:Y:S01]  /*aad0*/  NOP ;  /* 0x0000000000007918 */ /* 0x000fe20000000000 */
[----:B------:R-:W-:Y:S04]  /*aae0*/  STL.64 [R1+0x50], R12 ;  /* 0x0000500c01007387 */ /* 0x000fe80000100a00 */
[----:B------:R0:W-:Y:S04]  /*aaf0*/  STL.64 [R1+0x58], R14 ;  /* 0x0000580e01007387 */ /* 0x0001e80000100a00 */
[----:B0-----:R-:W2:Y:S04]  /*ab00*/  LDL.LU.64 R14, [R1+0x1070] ;  /* 0x00107000010e7983 */ /* 0x001ea80000300a00 */
[----:B------:R-:W2:Y:S01]  /*ab10*/  LDL.LU.64 R12, [R1+0x1068] ;  /* 0x00106800010c7983 */ /* 0x000ea20000300a00 */
[----:B------:R-:W-:Y:S01]  /*ab20*/  IMAD.MOV.U32 R11, RZ, RZ, R28 ;  /* 0x000000ffff0b7224 */ /* 0x000fe200078e001c */
[----:B--2---:R-:W-:Y:S02]  /*ab30*/  HMMA.16816.F32 R12, R4, R18, R12 ;  /* 0x00000012040c723c */ /* 0x004fe4000000180c */
[----:B------:R-:W4:Y:S04]  /*ab40*/  LDL.LU.64 R18, [R1+0x1060] ;  /* 0x0010600001127983 */ /* 0x000f280000300a00 */
[----:B------:R-:W4:-:S13]  /*ab50*/  LDL.LU.64 R16, [R1+0x1058] ;  /* 0x0010580001107983 */ /* 0x000f1a0000300a00 */
[----:B------:R-:W-:Y:S01]  /*ab60*/  IMAD.MOV.U32 R28, RZ, RZ, R13 ;  /* 0x000000ffff1c7224 */ /* 0x000fe200078e000d */
[----:B------:R-:W-:Y:S04]  /*ab70*/  STL [R1+0x40], R12 ;  /* 0x0000400c01007387 */ /* 0x000fe80000100800 */
[----:B------:R0:W-:Y:S04]  /*ab80*/  STL.64 [R1+0x48], R14 ;  /* 0x0000480e01007387 */ /* 0x0001e80000100a00 */
[----:B------:R1:W-:Y:S01]  /*ab90*/  STL [R1+0x1018], R28 ;  /* 0x0010181c01007387 */ /* 0x0003e20000100800 */
[----:B0-----:R-:W-:Y:S01]  /*aba0*/  IMAD.MOV.U32 R14, RZ, RZ, R21 ;  /* 0x000000ffff0e7224 */ /* 0x001fe200078e0015 */
[----:B------:R-:W-:-:S02]  /*abb0*/  MOV R15, R20 ;  /* 0x00000014000f7202 */ /* 0x000fc40000000f00 */
[----:B-1----:R-:W2:Y:S01]  /*abc0*/  LDL R28, [R1+0x244] ;  /* 0x00024400011c7983 */ /* 0x002ea20000100800 */
[----:B----4-:R-:W-:Y:S03]  /*abd0*/  HMMA.16816.F32 R16, R4, R22, R16 ;  /* 0x000000160410723c */ /* 0x010fe60000001810 */
[----:B------:R-:W5:Y:S04]  /*abe0*/  LDL.LU.64 R22, [R1+0x1050] ;  /* 0x0010500001167983 */ /* 0x000f680000300a00 */
[----:B------:R-:W5:Y:S01]  /*abf0*/  LDL.LU.64 R20, [R1+0x1048] ;  /* 0x0010480001147983 */ /* 0x000f620000300a00 */
[----:B------:R-:W-:Y:S01]  /*ac00*/  MOV R12, R25 ;  /* 0x00000019000c7202 */ /* 0x000fe20000000f00 */
[----:B------:R-:W-:-:S10]  /*ac10*/  IMAD.MOV.U32 R13, RZ, RZ, R24 ;  /* 0x000000ffff0d7224 */ /* 0x000fd400078e0018 */
[----:B------:R-:W-:Y:S04]  /*ac20*/  STL [R1+0x20], R16 ;  /* 0x0000201001007387 */ /* 0x000fe80000100800 */
[----:B------:R0:W-:Y:S04]  /*ac30*/  STL.64 [R1+0x28], R18 ;  /* 0x0000281201007387 */ /* 0x0001e80000100a00 */
[----:B0-----:R-:W3:Y:S01]  /*ac40*/  LDL.LU R18, [R1+0x178] ;  /* 0x0001780001127983 */ /* 0x001ee20000300800 */
[----:B-----5:R-:W-:Y:S03]  /*ac50*/  HMMA.16816.F32 R20, R4, R26, R20 ;  /* 0x0000001a0414723c */ /* 0x020fe60000001814 */
[----:B------:R-:W3:Y:S04]  /*ac60*/  LDL.LU.64 R26, [R1+0x1040] ;  /* 0x00104000011a7983 */ /* 0x000ee80000300a00 */
[----:B------:R-:W3:Y:S01]  /*ac70*/  LDL.LU.64 R24, [R1+0x1038] ;  /* 0x0010380001187983 */ /* 0x000ee20000300a00 */
[----:B------:R-:W-:-:S02]  /*ac80*/  IMAD.MOV.U32 R19, RZ, RZ, R0 ;  /* 0x000000ffff137224 */ /* 0x000fc400078e0000 */
[----:B------:R-:W0:Y:S01]  /*ac90*/  S2R R0, SR_TID.X ;  /* 0x0000000000007919 */ /* 0x000e220000002100 */
[----:B------:R-:W-:Y:S01]  /*aca0*/  MOV R10, R29 ;  /* 0x0000001d000a7202 */ /* 0x000fe20000000f00 */
[----:B------:R-:W-:-:S06]  /*acb0*/  IMAD.MOV.U32 R29, RZ, RZ, R17 ;  /* 0x000000ffff1d7224 */ /* 0x000fcc00078e0011 */
[----:B------:R-:W-:Y:S01]  /*acc0*/  HMMA.16816.F32 R8, R4, R10, R12 ;  /* 0x0000000a0408723c */ /* 0x000fe2000000180c */
[----:B------:R-:W-:Y:S04]  /*acd0*/  STL.64 [R1+0x10], R20 ;  /* 0x0000101401007387 */ /* 0x000fe80000100a00 */
[----:B------:R1:W-:Y:S04]  /*ace0*/  STL.64 [R1+0x18], R22 ;  /* 0x0000181601007387 */ /* 0x0003e80000100a00 */
[----:B-1----:R-:W4:Y:S04]  /*acf0*/  LDL.LU R22, [R1+0x1a8] ;  /* 0x0001a80001167983 */ /* 0x002f280000300800 */
[----:B------:R-:W4:Y:S01]  /*ad00*/  LDL.LU R23, [R1+0x1ac] ;  /* 0x0001ac0001177983 */ /* 0x000f220000300800 */
[----:B0-----:R-:W-:-:S04]  /*ad10*/  SHF.L.U32 R0, R0, 0x1, RZ ;  /* 0x0000000100007819 */ /* 0x001fc800000006ff */
[----:B------:R-:W-:-:S04]  /*ad20*/  LOP3.LUT R0, R0, 0x6, RZ, 0xc0, !PT ;  /* 0x0000000600007812 */ /* 0x000fc800078ec0ff */
[----:B------:R-:W-:-:S04]  /*ad30*/  IADD3 R0, P5, PT, R0, UR4, RZ ;  /* 0x0000000400007c10 */ /* 0x000fc8000ffbe0ff */
[----:B------:R-:W-:-:S04]  /*ad40*/  LOP3.LUT R12, R0, 0x79, RZ, 0xfc, !PT ;  /* 0x00000079000c7812 */ /* 0x000fc800078efcff */
[----:B--2---:R-:W-:Y:S01]  /*ad50*/  ISETP.GT.U32.AND P3, PT, R12, R28, PT ;  /* 0x0000001c0c00720c */ /* 0x004fe20003f64070 */
[----:B---3--:R-:W-:-:S15]  /*ad60*/  HMMA.16816.F32 R16, R4, R18, R24 ;  /* 0x000000120410723c */ /* 0x008fde0000001818 */
[----:B------:R-:W-:-:S04]  /*ad70*/  NOP ;  /* 0x0000000000007918 */ /* 0x000fc80000000000 */
[----:B------:R-:W-:Y:S04]  /*ad80*/  STL.64 [R1], R16 ;  /* 0x0000001001007387 */ /* 0x000fe80000100a00 */
[----:B------:R0:W-:Y:S04]  /*ad90*/  STL.64 [R1+0x8], R18 ;  /* 0x0000081201007387 */ /* 0x0001e80000100a00 */
[----:B0-----:R-:W2:Y:S04]  /*ada0*/  LDL.LU R18, [R1+0x1b8] ;  /* 0x0001b80001127983 */ /* 0x001ea80000300800 */
[----:B------:R-:W2:Y:S04]  /*adb0*/  LDL.LU R19, [R1+0x1bc] ;  /* 0x0001bc0001137983 */ /* 0x000ea80000300800 */
[----:B------:R-:W2:Y:S04]  /*adc0*/  LDL.LU R24, [R1+0x70] ;  /* 0x0000700001187983 */ /* 0x000ea80000300800 */
[----:B------:R-:W2:Y:S04]  /*add0*/  LDL.LU R25, [R1+0x74] ;  /* 0x0000740001197983 */ /* 0x000ea80000300800 */
[----:B------:R-:W2:Y:S04]  /*ade0*/  LDL.LU R26, [R1+0x78] ;  /* 0x00007800011a7983 */ /* 0x000ea80000300800 */
[----:B------:R0:W-:Y:S04]  /*adf0*/  STL [R1+0x1004], R10 ;  /* 0x0010040a01007387 */ /* 0x0001e80000100800 */
[----:B------:R1:W-:Y:S01]  /*ae00*/  STL [R1+0x1000], R11 ;  /* 0x0010000b01007387 */ /* 0x0003e20000100800 */
[----:B0-----:R-:W-:-:S04]  /*ae10*/  LOP3.LUT R10, R28, 0x8, RZ, 0xfc, !PT ;  /* 0x000000081c0a7812 */ /* 0x001fc800078efcff */
[----:B------:R-:W-:Y:S02]  /*ae20*/  ISETP.GT.U32.AND P2, PT, R12, R10, PT ;  /* 0x0000000a0c00720c */ /* 0x000fe40003f44070 */
[----:B------:R-:W4:Y:S04]  /*ae30*/  LDL.LU R12, [R1+0x60] ;  /* 0x00006000010c7983 */ /* 0x000f280000300800 */
[----:B------:R-:W4:Y:S04]  /*ae40*/  LDL.LU R13, [R1+0x64] ;  /* 0x00006400010d7983 */ /* 0x000f280000300800 */
[----:B------:R-:W4:Y:S04]  /*ae50*/  LDL.LU R14, [R1+0x68] ;  /* 0x00006800010e7983 */ /* 0x000f280000300800 */
[----:B------:R-:W4:Y:S01]  /*ae60*/  LDL.LU R15, [R1+0x6c] ;  /* 0x00006c00010f7983 */ /* 0x000f220000300800 */
[C---:B------:R-:W-:Y:S01]  /*ae70*/  LOP3.LUT R2, R0.reuse, 0x70, RZ, 0xfc, !PT ;  /* 0x0000007000027812 */ /* 0x040fe200078efcff */
[----:B------:R-:W-:Y:S01]  /*ae80*/  IMAD.MOV.U32 R27, RZ, RZ, R3 ;  /* 0x000000ffff1b7224 */ /* 0x000fe200078e0003 */
[----:B------:R-:W-:Y:S01]  /*ae90*/  LOP3.LUT R3, R0, 0x71, RZ, 0xfc, !PT ;  /* 0x0000007100037812 */ /* 0x000fe200078efcff */
[----:B-1----:R-:W-:Y:S01]  /*aea0*/  IMAD.X R11, RZ, RZ, UR5, P5 ;  /* 0x00000005ff0b7e24 */ /* 0x002fe2000a8e06ff */
[----:B------:R-:W-:-:S02]  /*aeb0*/  ISETP.GT.U32.AND P6, PT, R2, R28, PT ;  /* 0x0000001c0200720c */ /* 0x000fc40003fc4070 */
[----:B------:R-:W-:Y:S02]  /*aec0*/  ISETP.GT.U32.AND P1, PT, R2, R10, PT ;  /* 0x0000000a0200720c */ /* 0x000fe40003f24070 */
[C---:B------:R-:W-:Y:S02]  /*aed0*/  ISETP.GT.U32.AND P0, PT, R3.reuse, R28, PT ;  /* 0x0000001c0300720c */ /* 0x040fe40003f04070 */
[----:B------:R-:W-:Y:S02]  /*aee0*/  ISETP.GT.U32.AND P4, PT, R3, R10, PT ;  /* 0x0000000a0300720c */ /* 0x000fe40003f84070 */
[C---:B------:R-:W-:Y:S02]  /*aef0*/  ISETP.GT.U32.AND.EX P6, PT, R11.reuse, RZ, PT, P6 ;  /* 0x000000ff0b00720c */ /* 0x040fe40003fc4160 */
[----:B------:R-:W-:Y:S02]  /*af00*/  LOP3.LUT R3, R0, 0x78, RZ, 0xfc, !PT ;  /* 0x0000007800037812 */ /* 0x000fe400078efcff */
[----:B------:R-:W-:-:S02]  /*af10*/  ISETP.GT.U32.AND.EX P1, PT, R11, RZ, PT, P1 ;  /* 0x000000ff0b00720c */ /* 0x000fc40003f24110 */
[----:B------:R-:W-:Y:S01]  /*af20*/  ISETP.GT.U32.AND P5, PT, R3, R28, PT ;  /* 0x0000001c0300720c */ /* 0x000fe20003fa4070 */
[----:B----4-:R-:W-:-:S15]  /*af30*/  HMMA.16816.F32 R12, R4, R22, R12 ;  /* 0x00000016040c723c */ /* 0x010fde000000180c */
[----:B------:R-:W-:-:S04]  /*af40*/  NOP ;  /* 0x0000000000007918 */ /* 0x000fc80000000000 */
[----:B------:R-:W-:Y:S04]  /*af50*/  STL.64 [R1+0x1010], R14 ;  /* 0x0010100e01007387 */ /* 0x000fe80000100a00 */
[----:B------:R0:W-:Y:S04]  /*af60*/  STL.64 [R1+0x1008], R12 ;  /* 0x0010080c01007387 */ /* 0x0001e80000100a00 */
[----:B------:R-:W-:Y:S01]  /*af70*/  STL [R1+0x30], R11 ;  /* 0x0000300b01007387 */ /* 0x000fe20000100800 */
[----:B0-----:R-:W-:Y:S02]  /*af80*/  SEL R12, RZ, 0x7fff8, !P6 ;  /* 0x0007fff8ff0c7807 */ /* 0x001fe40007000000 */
[----:B------:R-:W-:-:S02]  /*af90*/  ISETP.GT.U32.AND P6, PT, R3, R10, PT ;  /* 0x0000000a0300720c */ /* 0x000fc40003fc4070 */
[----:B------:R-:W-:Y:S01]  /*afa0*/  SEL R3, RZ, 0x1fffe, !P1 ;  /* 0x0001fffeff037807 */ /* 0x000fe20004800000 */
[----:B------:R-:W-:Y:S04]  /*afb0*/  STL [R1+0x104], R12 ;  /* 0x0001040c01007387 */ /* 0x000fe80000100800 */
[----:B------:R-:W3:Y:S04]  /*afc0*/  LDL.LU R22, [R1+0xa8] ;  /* 0x0000a80001167983 */ /* 0x000ee80000300800 */
[----:B------:R-:W-:Y:S04]  /*afd0*/  STL [R1+0xa0], R3 ;  /* 0x0000a00301007387 */ /* 0x000fe80000100800 */
[----:B------:R-:W3:Y:S04]  /*afe0*/  LDL.LU R23, [R1+0xac] ;  /* 0x0000ac0001177983 */ /* 0x000ee80000300800 */
[----:B---3--:R0:W-:Y:S04]  /*aff0*/  STL.64 [R1+0x1020], R22 ;  /* 0x0010201601007387 */ /* 0x0081e80000100a00 */
[----:B0-----:R-:W3:Y:S04]  /*b000*/  LDL.LU R22, [R1+0x1c8] ;  /* 0x0001c80001167983 */ /* 0x001ee80000300800 */
[----:B------:R-:W3:Y:S04]  /*b010*/  LDL.LU R23, [R1+0x1cc] ;  /* 0x0001cc0001177983 */ /* 0x000ee80000300800 */
[----:B------:R-:W4:Y:S04]  /*b020*/  LDL.LU R12, [R1+0x80] ;  /* 0x00008000010c7983 */ /* 0x000f280000300800 */
[----:B------:R-:W4:Y:S04]  /*b030*/  LDL.LU R13, [R1+0x84] ;  /* 0x00008400010d7983 */ /* 0x000f280000300800 */
[----:B------:R-:W5:Y:S04]  /*b040*/  LDL.LU R14, [R1+0x88] ;  /* 0x00008800010e7983 */ /* 0x000f680000300800 */
[----:B------:R-:W5:Y:S01]  /*b050*/  LDL.LU R15, [R1+0x8c] ;  /* 0x00008c00010f7983 */ /* 0x000f620000300800 */
[----:B------:R-:W-:-:S02]  /*b060*/  ISETP.GT.U32.AND.EX P4, PT, R11, RZ, PT, P4 ;  /* 0x000000ff0b00720c */ /* 0x000fc40003f84140 */
[C---:B------:R-:W-:Y:S02]  /*b070*/  ISETP.GT.U32.AND.EX P0, PT, R11.reuse, RZ, PT, P0 ;  /* 0x000000ff0b00720c */ /* 0x040fe40003f04100 */
[----:B------:R-:W-:Y:S02]  /*b080*/  SEL R3, RZ, 0x1, !P4 ;  /* 0x00000001ff037807 */ /* 0x000fe40006000000 */
[----:B------:R-:W-:Y:S01]  /*b090*/  SEL R20, RZ, 0x4, !P0 ;  /* 0x00000004ff147807 */ /* 0x000fe20004000000 */
[----:B-----5:R-:W-:Y:S04]  /*b0a0*/  STL.64 [R1+0x1030], R14 ;  /* 0x0010300e01007387 */ /* 0x020fe80000100a00 */
[----:B----4-:R0:W-:Y:S04]  /*b0b0*/  STL.64 [R1+0x1028], R12 ;  /* 0x0010280c01007387 */ /* 0x0101e80000100a00 */
[----:B0-----:R-:W3:Y:S04]  /*b0c0*/  LDL.LU R12, [R1+0x90] ;  /* 0x00009000010c7983 */ /* 0x001ee80000300800 */
[----:B------:R-:W3:Y:S04]  /*b0d0*/  LDL.LU R13, [R1+0x94] ;  /* 0x00009400010d7983 */ /* 0x000ee80000300800 */
[----:B------:R-:W3:Y:S04]  /*b0e0*/  LDL.LU R14, [R1+0x98] ;  /* 0x00009800010e7983 */ /* 0x000ee80000300800 */
[----:B------:R-:W3:Y:S01]  /*b0f0*/  LDL.LU R15, [R1+0x9c] ;  /* 0x00009c00010f7983 */ /* 0x000ee20000300800 */
[----:B------:R-:W-:-:S03]  /*b100*/  ISETP.GT.U32.AND.EX P3, PT, R11, RZ, PT, P3 ;  /* 0x000000ff0b00720c */ /* 0x000fc60003f64130 */
[----:B------:R-:W-:Y:S01]  /*b110*/  STL [R1+0xa4], R3 ;  /* 0x0000a40301007387 */ /* 0x000fe20000100800 */
[----:B------:R-:W-:-:S03]  /*b120*/  LOP3.LUT R2, R0, 0x60, RZ, 0xfc, !PT ;  /* 0x0000006000027812 */ /* 0x000fc600078efcff */
[----:B------:R0:W-:Y:S01]  /*b130*/  STL [R1+0x7c], R20 ;  /* 0x00007c1401007387 */ /* 0x0001e20000100800 */
[C---:B------:R-:W-:Y:S02]  /*b140*/  ISETP.GT.U32.AND P1, PT, R2.reuse, R28, PT ;  /* 0x0000001c0200720c */ /* 0x040fe40003f24070 */
[----:B------:R-:W-:Y:S02]  /*b150*/  ISETP.GT.U32.AND P4, PT, R2, R10, PT ;  /* 0x0000000a0200720c */ /* 0x000fe40003f84070 */
[----:B0-----:R-:W-:Y:S02]  /*b160*/  SEL R20, RZ, 0x4, !P3 ;  /* 0x00000004ff147807 */ /* 0x001fe40005800000 */
[----:B------:R-:W-:-:S03]  /*b170*/  LOP3.LUT R2, R0, 0x61, RZ, 0xfc, !PT ;  /* 0x0000006100027812 */ /* 0x000fc600078efcff */
[----:B------:R-:W-:Y:S01]  /*b180*/  STL [R1+0xc4], R20 ;  /* 0x0000c41401007387 */ /* 0x000fe20000100800 */
[C---:B------:R-:W-:Y:S02]  /*b190*/  ISETP.GT.U32.AND.EX P6, PT, R11.reuse, RZ, PT, P6 ;  /* 0x000000ff0b00720c */ /* 0x040fe40003fc4160 */
[C---:B------:R-:W-:Y:S02]  /*b1a0*/  ISETP.GT.U32.AND P0, PT, R2.reuse, R28, PT ;  /* 0x0000001c0200720c */ /* 0x040fe40003f04070 */
[----:B------:R-:W-:Y:S02]  /*b1b0*/  ISETP.GT.U32.AND P3, PT, R2, R10, PT ;  /* 0x0000000a0200720c */ /* 0x000fe40003f64070 */
[----:B------:R-:W-:Y:S01]  /*b1c0*/  SEL R2, RZ, 0x1fffe, !P6 ;  /* 0x0001fffeff027807 */ /* 0x000fe20007000000 */
[----:B--2---:R-:W-:Y:S01]  /*b1d0*/  HMMA.16816.F32 R16, R4, R18, R24 ;  /* 0x000000120410723c */ /* 0x004fe20000001818 */
[----:B------:R-:W-:Y:S01]  /*b1e0*/  ISETP.GT.U32.AND.EX P5, PT, R11, RZ, PT, P5 ;  /* 0x000000ff0b00720c */ /* 0x000fe20003fa4150 */
[----:B------:R-:W2:Y:S01]  /*b1f0*/  LDL.LU R26, [R1+0x40] ;  /* 0x00004000011a7983 */ /* 0x000ea20000300800 */
[----:B------:R-:W-:-:S03]  /*b200*/  LOP3.LUT R3, R0, 0x69, RZ, 0xfc, !PT ;  /* 0x0000006900037812 */ /* 0x000fc600078efcff */
[----:B------:R-:W4:Y:S04]  /*b210*/  LDL.LU R25, [R1+0x54] ;  /* 0x0000540001197983 */ /* 0x000f280000300800 */
[----:B------:R0:W-:Y:S01]  /*b220*/  STL [R1+0x74], R2 ;  /* 0x0000740201007387 */ /* 0x0001e20000100800 */
[----:B------:R-:W-:-:S03]  /*b230*/  ISETP.GT.U32.AND P6, PT, R3, R28, PT ;  /* 0x0000001c0300720c */ /* 0x000fc60003fc4070 */
[----:B------:R-:W5:Y:S04]  /*b240*/  LDL.LU R24, [R1+0x48] ;  /* 0x0000480001187983 */ /* 0x000f680000300800 */
[----:B------:R-:W2:Y:S01]  /*b250*/  LDL.LU R27, [R1+0x58] ;  /* 0x00005800011b7983 */ /* 0x000ea20000300800 */
[----:B0-----:R-:W-:Y:S02]  /*b260*/  SEL R2, RZ, 0x7fff8, !P5 ;  /* 0x0007fff8ff027807 */ /* 0x001fe40006800000 */
[----:B------:R-:W-:Y:S02]  /*b270*/  ISETP.GT.U32.AND P5, PT, R3, R10, PT ;  /* 0x0000000a0300720c */ /* 0x000fe40003fa4070 */
[----:B------:R-:W4:Y:S04]  /*b280*/  LDL.LU R3, [R1+0x50] ;  /* 0x0000500001037983 */ /* 0x000f280000300800 */
[----:B------:R-:W-:Y:S01]  /*b290*/  STL [R1+0xc0], R2 ;  /* 0x0000c00201007387 */ /* 0x000fe20000100800 */
[----:B---3--:R-:W-:Y:S03]  /*b2a0*/  HMMA.16816.F32 R20, R4, R22, R12 ;  /* 0x000000160414723c */ /* 0x008fe6000000180c */
[----:B------:R-:W3:Y:S04]  /*b2b0*/  LDL.LU.64 R14, [R1+0x1030] ;  /* 0x00103000010e7983 */ /* 0x000ee80000300a00 */
[----:B------:R-:W3:-:S12]  /*b2c0*/  LDL.LU.64 R12, [R1+0x1028] ;  /* 0x00102800010c7983 */ /* 0x000ed80000300a00 */
[----:B------:R-:W-:Y:S04]  /*b2d0*/  STL.64 [R1+0x60], R20 ;  /* 0x0000601401007387 */ /* 0x000fe80000100a00 */
[----:B------:R0:W-:Y:S04]  /*b2e0*/  STL.64 [R1+0x68], R22 ;  /* 0x0000681601007387 */ /* 0x0001e80000100a00 */
[----:B0-----:R-:W3:Y:S01]  /*b2f0*/  LDL.LU.64 R22, [R1+0x1020] ;  /* 0x0010200001167983 */ /* 0x001ee20000300a00 */
[C---:B------:R-:W-:Y:S02]  /*b300*/  ISETP.GT.U32.AND.EX P1, PT, R11.reuse, RZ, PT, P1 ;  /* 0x000000ff0b00720c */ /* 0x040fe40003f24110 */
[----:B------:R-:W-:-:S02]  /*b310*/  ISETP.GT.U32.AND.EX P4, PT, R11, RZ, PT, P4 ;  /* 0x000000ff0b00720c */ /* 0x000fc40003f84140 */
[----:B------:R-:W-:Y:S02]  /*b320*/  SEL R20, RZ, 0x7fff8, !P1 ;  /* 0x0007fff8ff147807 */ /* 0x000fe40004800000 */
[----:B------:R-:W-:Y:S02]  /*b330*/  SEL R21, RZ, 0x1fffe, !P4 ;  /* 0x0001fffeff157807 */ /* 0x000fe40006000000 */
[----:B------:R-:W-:Y:S01]  /*b340*/  IADD3 R2, P1, PT, R0, 0x8, RZ ;  /* 0x0000000800027810 */ /* 0x000fe20007f3e0ff */
[----:B------:R-:W-:Y:S01]  /*b350*/  STL [R1+0x78], R20 ;  /* 0x0000781401007387 */ /* 0x000fe20000100800 */
[----:B------:R-:W-:Y:S02]  /*b360*/  ISETP.GT.U32.AND.EX P3, PT, R11, RZ, PT, P3 ;  /* 0x000000ff0b00720c */ /* 0x000fe40003f64130 */
[----:B------:R-:W-:Y:S01]  /*b370*/  ISETP.GT.U32.AND P4, PT, R2, R28, PT ;  /* 0x0000001c0200720c */ /* 0x000fe20003f84070 */
[----:B------:R3:W-:Y:S01]  /*b380*/  STL [R1+0x3c], R21 ;  /* 0x00003c1501007387 */ /* 0x0007e20000100800 */
[----:B------:R-:W-:-:S02]  /*b390*/  IADD3.X R2, PT, PT, RZ, R11, RZ, P1, !PT ;  /* 0x0000000bff027210 */ /* 0x000fc40000ffe4ff */
[----:B------:R-:W-:Y:S01]  /*b3a0*/  ISETP.GT.U32.AND.EX P0, PT, R11, RZ, PT, P0 ;  /* 0x000000ff0b00720c */ /* 0x000fe20003f04100 */
[----:B--2---:R-:W-:Y:S01]  /*b3b0*/  FMUL R26, R26, UR10 ;  /* 0x0000000a1a1a7c20 */ /* 0x004fe20008400000 */
[----:B------:R-:W-:Y:S01]  /*b3c0*/  ISETP.GT.U32.AND.EX P4, PT, R2, RZ, PT, P4 ;  /* 0x000000ff0200720c */ /* 0x000fe20003f84140 */
[----:B----4-:R-:W-:Y:S01]  /*b3d0*/  FMUL R2, R3, UR10 ;  /* 0x0000000a03027c20 */ /* 0x010fe20008400000 */
[----:B------:R-:W-:Y:S01]  /*b3e0*/  FMUL R3, R27, UR10 ;  /* 0x0000000a1b037c20 */ /* 0x000fe20008400000 */
[----:B-----5:R-:W-:Y:S01]  /*b3f0*/  FMUL R24, R24, UR10 ;  /* 0x0000000a18187c20 */ /* 0x020fe20008400000 */
[----:B------:R-:W-:Y:S02]  /*b400*/  FSEL R26, R26, -INF , !P4 ;  /* 0xff8000001a1a7808 */ /* 0x000fe40006000000 */
[----:B------:R-:W-:Y:S01]  /*b410*/  ISETP.GE.U32.AND P1, PT, R0, R28, PT ;  /* 0x0000001c0000720c */ /* 0x000fe20003f26070 */
[----:B------:R-:W-:-:S03]  /*b420*/  FMUL R25, R25, UR10 ;  /* 0x0000000a19197c20 */ /* 0x000fc60008400000 */
[----:B------:R-:W-:-:S04]  /*b430*/  ISETP.GE.U32.AND.EX P1, PT, R11, RZ, PT, P1 ;  /* 0x000000ff0b00720c */ /* 0x000fc80003f26110 */
[----:B------:R-:W-:Y:S01]  /*b440*/  FSEL R25, R25, -INF , !P1 ;  /* 0xff80000019197808 */ /* 0x000fe20004800000 */
[----:B---3--:R-:W-:Y:S01]  /*b450*/  HMMA.16816.F32 R20, R4, R22, R12 ;  /* 0x000000160414723c */ /* 0x008fe2000000180c */
[----:B------:R-:W-:Y:S02]  /*b460*/  SEL R12, RZ, 0x1, !P3 ;  /* 0x00000001ff0c7807 */ /* 0x000fe40005800000 */
[----:B------:R-:W-:Y:S02]  /*b470*/  ISETP.GT.U32.AND P3, PT, R0, R28, PT ;  /* 0x0000001c0000720c */ /* 0x000fe40003f64070 */
[----:B------:R-:W-:Y:S02]  /*b480*/  SEL R13, RZ, 0x4, !P0 ;  /* 0x00000004ff0d7807 */ /* 0x000fe40004000000 */
[----:B------:R-:W-:Y:S01]  /*b490*/  ISETP.GT.U32.AND.EX P3, PT, R11, RZ, PT, P3 ;  /* 0x000000ff0b00720c */ /* 0x000fe20003f64130 */
[----:B------:R0:W-:Y:S03]  /*b4a0*/  STL [R1+0x38], R12 ;  /* 0x0000380c01007387 */ /* 0x0001e60000100800 */
[----:B------:R-:W-:Y:S01]  /*b4b0*/  FSEL R27, R2, -INF , !P3 ;  /* 0xff800000021b7808 */ /* 0x000fe20005800000 */
[----:B0-----:R-:W2:Y:S04]  /*b4c0*/  LDL.LU R12, [R1+0xb0] ;  /* 0x0000b000010c7983 */ /* 0x001ea80000300800 */
[----:B------:R0:W-:Y:S04]  /*b4d0*/  STL [R1+0x70], R13 ;  /* 0x0000700d01007387 */ /* 0x0001e80000100800 */
[----:B0-----:R-:W2:Y:S04]  /*b4e0*/  LDL.LU R13, [R1+0xb4] ;  /* 0x0000b400010d7983 */ /* 0x001ea80000300800 */
[----:B------:R-:W2:Y:S04]  /*b4f0*/  LDL.LU R14, [R1+0xb8] ;  /* 0x0000b800010e7983 */ /* 0x000ea80000300800 */
[----:B------:R-:W2:Y:S04]  /*b500*/  LDL.LU R15, [R1+0xbc] ;  /* 0x0000bc00010f7983 */ /* 0x000ea80000300800 */
[----:B------:R0:W-:Y:S04]  /*b510*/  STL [R1+0x94], R26 ;  /* 0x0000941a01007387 */ /* 0x0001e80000100800 */
[----:B------:R-:W-:Y:S01]  /*b520*/  STL [R1+0x88], R27 ;  /* 0x0000881b01007387 */ /* 0x000fe20000100800 */
[----:B0-----:R-:W-:-:S03]  /*b530*/  FSEL R26, R24, -INF , !P3 ;  /* 0xff800000181a7808 */ /* 0x001fc60005800000 */
[----:B------:R-:W3:Y:S04]  /*b540*/  LDL.LU R24, [R1+0x5c] ;  /* 0x00005c0001187983 */ /* 0x000ee80000300800 */
[----:B------:R0:W-:Y:S04]  /*b550*/  STL [R1+0xa8], R26 ;  /* 0x0000a81a01007387 */ /* 0x0001e80000100800 */
[----:B0-----:R-:W2:Y:S04]  /*b560*/  LDL.LU R26, [R1+0xc8] ;  /* 0x0000c800011a7983 */ /* 0x001ea80000300800 */
[----:B------:R-:W-:Y:S04]  /*b570*/  STL [R1+0x84], R25 ;  /* 0x0000841901007387 */ /* 0x000fe80000100800 */
[----:B------:R-:W2:Y:S01]  /*b580*/  LDL.LU R27, [R1+0xcc] ;  /* 0x0000cc00011b7983 */ /* 0x000ea20000300800 */
[----:B------:R-:W-:-:S02]  /*b590*/  ISETP.GT.U32.AND P0, PT, R0, R10, PT ;  /* 0x0000000a0000720c */ /* 0x000fc40003f04070 */
[C---:B------:R-:W-:Y:S02]  /*b5a0*/  IADD3 R2, P4, PT, R0.reuse, 0x9, RZ ;  /* 0x0000000900027810 */ /* 0x040fe40007f9e0ff */
[----:B------:R-:W-:Y:S02]  /*b5b0*/  ISETP.GT.U32.AND.EX P0, PT, R11, RZ, PT, P0 ;  /* 0x000000ff0b00720c */ /* 0x000fe40003f04100 */
[----:B------:R-:W-:Y:S02]  /*b5c0*/  ISETP.GE.U32.AND P3, PT, R0, R10, PT ;  /* 0x0000000a0000720c */ /* 0x000fe40003f66070 */
[----:B------:R-:W-:Y:S02]  /*b5d0*/  FSEL R3, R3, -INF , !P0 ;  /* 0xff80000003037808 */ /* 0x000fe40004000000 */
[C---:B------:R-:W-:Y:S02]  /*b5e0*/  ISETP.GT.U32.AND P1, PT, R2.reuse, R28, PT ;  /* 0x0000001c0200720c */ /* 0x040fe40003f24070 */
[----:B------:R-:W-:-:S02]  /*b5f0*/  ISETP.GT.U32.AND P0, PT, R2, R10, PT ;  /* 0x0000000a0200720c */ /* 0x000fc40003f04070 */
[----:B------:R-:W-:Y:S01]  /*b600*/  ISETP.GE.U32.AND.EX P3, PT, R11, RZ, PT, P3 ;  /* 0x000000ff0b00720c */ /* 0x000fe20003f66130 */
[----:B------:R0:W-:Y:S02]  /*b610*/  STL [R1+0x9c], R3 ;  /* 0x00009c0301007387 */ /* 0x0001e40000100800 */
[----:B0-----:R-:W-:Y:S01]  /*b620*/  LOP3.LUT R3, R0, 0x68, RZ, 0xfc, !PT ;  /* 0x0000006800037812 */ /* 0x001fe200078efcff */
[----:B---3--:R-:W-:-:S05]  /*b630*/  FMUL R2, R24, UR10 ;  /* 0x0000000a18027c20 */ /* 0x008fca0008400000 */
[----:B------:R-:W-:Y:S02]  /*b640*/  FSEL R2, R2, -INF , !P3 ;  /* 0xff80000002027808 */ /* 0x000fe40005800000 */
[C---:B------:R-:W-:Y:S02]  /*b650*/  ISETP.GT.U32.AND P3, PT, R3.reuse, R28, PT ;  /* 0x0000001c0300720c */ /* 0x040fe40003f64070 */
[----:B------:R-:W3:Y:S04]  /*b660*/  LDL.LU R28, [R1+0x1018] ;  /* 0x00101800011c7983 */ /* 0x000ee80000300800 */
[----:B------:R0:W-:Y:S02]  /*b670*/  STL [R1+0x98], R2 ;  /* 0x0000980201007387 */ /* 0x0001e40000100800 */
[----:B0-----:R-:W-:Y:S01]  /*b680*/  IMAD.X R2, RZ, RZ, R11, P4 ;  /* 0x000000ffff027224 */ /* 0x001fe200020e060b */
[----:B------:R-:W-:-:S02]  /*b690*/  ISETP.GT.U32.AND P4, PT, R3, R10, PT ;  /* 0x0000000a0300720c */ /* 0x000fc40003f84070 */
[----:B------:R-:W4:Y:S01]  /*b6a0*/  LDL.LU R3, [R1+0x4c] ;  /* 0x00004c0001037983 */ /* 0x000f220000300800 */
[----:B--2---:R-:W-:Y:S03]  /*b6b0*/  HMMA.16816.F32 R24, R4, R26, R12 ;  /* 0x0000001a0418723c */ /* 0x004fe6000000180c */
[----:B------:R-:W2:Y:S04]  /*b6c0*/  LDL.LU.64 R14, [R1+0x1010] ;  /* 0x00101000010e7983 */ /* 0x000ea80000300a00 */
[----:B------:R-:W5:Y:S04]  /*b6d0*/  LDL.LU.64 R12, [R1+0x1008] ;  /* 0x00100800010c7983 */ /* 0x000f680000300a00 */
[----:B------:R0:W-:Y:S04]  /*b6e0*/  STL [R1+0xffc], R6 ;  /* 0x000ffc0601007387 */ /* 0x0001e80000100800 */
[----:B0-----:R-:W2:Y:S01]  /*b6f0*/  LDL R6, [R1+0x244] ;  /* 0x0002440001067983 */ /* 0x001ea20000100800 */
[----:B------:R-:W-:-:S02]  /*b700*/  ISETP.GT.U32.AND.EX P6, PT, R11, RZ, PT, P6 ;  /* 0x000000ff0b00720c */ /* 0x000fc40003fc4160 */
[C---:B------:R-:W-:Y:S01]  /*b710*/  ISETP.GT.U32.AND.EX P1, PT, R2.reuse, RZ, PT, P1 ;  /* 0x000000ff0200720c */ /* 0x040fe20003f24110 */
[----:B------:R0:W-:Y:S01]  /*b720*/  STL [R1+0xff8], R7 ;  /* 0x000ff80701007387 */ /* 0x0001e20000100800 */
[----:B------:R-:W-:Y:S02]  /*b730*/  ISETP.GT.U32.AND.EX P0, PT, R2, RZ, PT, P0 ;  /* 0x000000ff0200720c */ /* 0x000fe40003f04100 */
[----:B------:R-:W-:Y:S02]  /*b740*/  ISETP.GT.U32.AND.EX P5, PT, R11, RZ, PT, P5 ;  /* 0x000000ff0b00720c */ /* 0x000fe40003fa4150 */
[----:B0-----:R-:W-:Y:S02]  /*b750*/  SEL R7, RZ, 0x4, !P6 ;  /* 0x00000004ff077807 */ /* 0x001fe40007000000 */
[----:B------:R-:W-:-:S03]  /*b760*/  IADD3 R2, P6, PT, R0, 0x10, RZ ;  /* 0x0000001000027810 */ /* 0x000fc60007fde0ff */
[----:B------:R0:W-:Y:S02]  /*b770*/  STL [R1+0x40], R7 ;  /* 0x0000400701007387 */ /* 0x0001e40000100800 */
[----:B0-----:R-:W-:Y:S01]  /*b780*/  SEL R7, RZ, 0x1, !P5 ;  /* 0x00000001ff077807 */ /* 0x001fe20006800000 */
[----:B---3--:R-:W-:-:S05]  /*b790*/  FMUL R28, R28, UR10 ;  /* 0x0000000a1c1c7c20 */ /* 0x008fca0008400000 */
[----:B------:R-:W-:Y:S02]  /*b7a0*/  FSEL R28, R28, -INF , !P1 ;  /* 0xff8000001c1c7808 */ /* 0x000fe40004800000 */
[----:B------:R-:W-:-:S03]  /*b7b0*/  ISETP.GT.U32.AND P1, PT, R2, R10, PT ;  /* 0x0000000a0200720c */ /* 0x000fc60003f24070 */
[----:B------:R0:W-:Y:S01]  /*b7c0*/  STL [R1+0x80], R28 ;  /* 0x0000801c01007387 */ /* 0x0001e20000100800 */
[----:B----4-:R-:W-:-:S05]  /*b7d0*/  FMUL R3, R3, UR10 ;  /* 0x0000000a03037c20 */ /* 0x010fca0008400000 */
[----:B------:R-:W-:Y:S01]  /*b7e0*/  FSEL R3, R3, -INF , !P0 ;  /* 0xff80000003037808 */ /* 0x000fe20004000000 */
[----:B0-----:R-:W-:-:S04]  /*b7f0*/  IMAD.X R28, RZ, RZ, R11, P6 ;  /* 0x000000ffff1c7224 */ /* 0x001fc800030e060b */
[----:B------:R0:W-:Y:S01]  /*b800*/  STL [R1+0x90], R3 ;  /* 0x0000900301007387 */ /* 0x0001e20000100800 */
[----:B------:R-:W-:Y:S02]  /*b810*/  ISETP.GT.U32.AND.EX P1, PT, R28, RZ, PT, P1 ;  /* 0x000000ff1c00720c */ /* 0x000fe40003f24110 */
[-C--:B--2---:R-:W-:Y:S02]  /*b820*/  ISETP.GT.U32.AND P5, PT, R2, R6.reuse, PT ;  /* 0x000000060200720c */ /* 0x084fe40003fa4070 */
[----:B------:R-:W-:Y:S02]  /*b830*/  IADD3 R2, P0, PT, R0, 0x11, RZ ;  /* 0x0000001100027810 */ /* 0x000fe40007f1e0ff */
[----:B------:R-:W-:Y:S02]  /*b840*/  ISETP.GT.U32.AND.EX P5, PT, R28, RZ, PT, P5 ;  /* 0x000000ff1c00720c */ /* 0x000fe40003fa4150 */
[----:B0-----:R-:W-:Y:S02]  /*b850*/  IADD3.X R3, PT, PT, RZ, R11, RZ, P0, !PT ;  /* 0x0000000bff037210 */ /* 0x001fe400007fe4ff */
[----:B------:R-:W-:-:S02]  /*b860*/  ISETP.GT.U32.AND P6, PT, R2, R6, PT ;  /* 0x000000060200720c */ /* 0x000fc40003fc4070 */
[----:B------:R-:W-:Y:S02]  /*b870*/  ISETP.GT.U32.AND P0, PT, R2, R10, PT ;  /* 0x0000000a0200720c */ /* 0x000fe40003f04070 */
[----:B------:R-:W2:Y:S04]  /*b880*/  LDL.LU R2, [R1+0x20] ;  /* 0x0000200001027983 */ /* 0x000ea80000300800 */
[----:B------:R-:W3:Y:S01]  /*b890*/  LDL.LU R28, [R1+0x28] ;  /* 0x00002800011c7983 */ /* 0x000ee20000300800 */
[C---:B------:R-:W-:Y:S02]  /*b8a0*/  ISETP.GT.U32.AND.EX P6, PT, R3.reuse, RZ, PT, P6 ;  /* 0x000000ff0300720c */ /* 0x040fe40003fc4160 */
[----:B------:R-:W-:Y:S02]  /*b8b0*/  ISETP.GT.U32.AND.EX P0, PT, R3, RZ, PT, P0 ;  /* 0x000000ff0300720c */ /* 0x000fe40003f04100 */
[----:B------:R-:W4:Y:S01]  /*b8c0*/  LDL.LU R3, [R1+0x2c] ;  /* 0x00002c0001037983 */ /* 0x000f220000300800 */
[----:B------:R-:W-:Y:S01]  /*b8d0*/  FMUL R29, R29, UR10 ;  /* 0x0000000a1d1d7c20 */ /* 0x000fe20008400000 */
[----:B--2---:R-:W-:Y:S01]  /*b8e0*/  FMUL R2, R2, UR10 ;  /* 0x0000000a02027c20 */ /* 0x004fe20008400000 */
[----:B---3--:R-:W-:-:S04]  /*b8f0*/  FMUL R28, R28, UR10 ;  /* 0x0000000a1c1c7c20 */ /* 0x008fc80008400000 */
[----:B------:R-:W-:Y:S02]  /*b900*/  FSEL R2, R2, -INF , !P5 ;  /* 0xff80000002027808 */ /* 0x000fe40006800000 */
[----:B------:R-:W-:-:S03]  /*b910*/  FSEL R28, R28, -INF , !P1 ;  /* 0xff8000001c1c7808 */ /* 0x000fc60004800000 */
[----:B------:R0:W-:Y:S01]  /*b920*/  STL [R1+0x1bc], R2 ;  /* 0x0001bc0201007387 */ /* 0x0001e20000100800 */
[----:B----4-:R-:W-:-:S03]  /*b930*/  FMUL R3, R3, UR10 ;  /* 0x0000000a03037c20 */ /* 0x010fc60008400000 */
[----:B------:R1:W-:Y:S02]  /*b940*/  STL [R1+0x1c8], R28 ;  /* 0x0001c81c01007387 */ /* 0x0003e40000100800 */
[----:B------:R-:W-:Y:S02]  /*b950*/  FSEL R3, R3, -INF , !P0 ;  /* 0xff80000003037808 */ /* 0x000fe40004000000 */
[----:B0-----:R-:W-:Y:S02]  /*b960*/  IADD3 R2, P5, PT, R0, 0x18, RZ ;  /* 0x0000001800027810 */ /* 0x001fe40007fbe0ff */
[----:B-1----:R-:W-:Y:S02]  /*b970*/  FSEL R28, R29, -INF , !P6 ;  /* 0xff8000001d1c7808 */ /* 0x002fe40007000000 */
[C---:B------:R-:W-:Y:S01]  /*b980*/  ISETP.GT.U32.AND P1, PT, R2.reuse, R6, PT ;  /* 0x000000060200720c */ /* 0x040fe20003f24070 */
[----:B------:R-:W2:Y:S01]  /*b990*/  LDL.LU R29, [R1+0x14] ;  /* 0x00001400011d7983 */ /* 0x000ea20000300800 */
[----:B------:R-:W-:-:S02]  /*b9a0*/  ISETP.GT.U32.AND P6, PT, R2, R10, PT ;  /* 0x0000000a0200720c */ /* 0x000fc40003fc4070 */
[----:B------:R-:W-:Y:S01]  /*b9b0*/  IADD3 R2, P0, PT, R0, 0x19, RZ ;  /* 0x0000001900027810 */ /* 0x000fe20007f1e0ff */
[----:B------:R0:W-:Y:S04]  /*b9c0*/  STL [R1+0x1b8], R28 ;  /* 0x0001b81c01007387 */ /* 0x0001e80000100800 */
[----:B------:R1:W-:Y:S01]  /*b9d0*/  STL [R1+0x1cc], R3 ;  /* 0x0001cc0301007387 */ /* 0x0003e20000100800 */
[--C-:B0-----:R-:W-:Y:S01]  /*b9e0*/  IMAD.X R28, RZ, RZ, R11.reuse, P5 ;  /* 0x000000ffff1c7224 */ /* 0x101fe200028e060b */
[C---:B------:R-:W-:Y:S01]  /*b9f0*/  ISETP.GT.U32.AND P5, PT, R2.reuse, R6, PT ;  /* 0x000000060200720c */ /* 0x040fe20003fa4070 */
[----:B-1----:R-:W-:Y:S01]  /*ba00*/  IMAD.X R3, RZ, RZ, R11, P0 ;  /* 0x000000ffff037224 */ /* 0x002fe200000e060b */
[----:B------:R-:W-:Y:S02]  /*ba10*/  ISETP.GT.U32.AND P0, PT, R2, R10, PT ;  /* 0x0000000a0200720c */ /* 0x000fe40003f04070 */
[----:B------:R-:W3:Y:S01]  /*ba20*/  LDL.LU R2, [R1+0x10] ;  /* 0x0000100001027983 */ /* 0x000ee20000300800 */
[----:B------:R-:W-:-:S02]  /*ba30*/  ISETP.GT.U32.AND.EX P1, PT, R28, RZ, PT, P1 ;  /* 0x000000ff1c00720c */ /* 0x000fc40003f24110 */
[----:B------:R-:W-:Y:S02]  /*ba40*/  ISETP.GT.U32.AND.EX P6, PT, R28, RZ, PT, P6 ;  /* 0x000000ff1c00720c */ /* 0x000fe40003fc4160 */
[----:B------:R-:W4:Y:S01]  /*ba50*/  LDL.LU R28, [R1+0x18] ;  /* 0x00001800011c7983 */ /* 0x000f220000300800 */
[C---:B------:R-:W-:Y:S02]  /*ba60*/  ISETP.GT.U32.AND.EX P5, PT, R3.reuse, RZ, PT, P5 ;  /* 0x000000ff0300720c */ /* 0x040fe40003fa4150 */
[----:B------:R-:W-:Y:S02]  /*ba70*/  ISETP.GT.U32.AND.EX P0, PT, R3, RZ, PT, P0 ;  /* 0x000000ff0300720c */ /* 0x000fe40003f04100 */
[----:B------:R-:W5:Y:S01]  /*ba80*/  LDL.LU R3, [R1+0x1c] ;  /* 0x00001c0001037983 */ /* 0x000f620000300800 */
[----:B--2---:R-:W-:Y:S01]  /*ba90*/  FMUL R29, R29, UR10 ;  /* 0x0000000a1d1d7c20 */ /* 0x004fe20008400000 */
[----:B---3--:R-:W-:Y:S01]  /*baa0*/  FMUL R2, R2, UR10 ;  /* 0x0000000a02027c20 */ /* 0x008fe20008400000 */
[----:B----4-:R-:W-:-:S04]  /*bab0*/  FMUL R28, R28, UR10 ;  /* 0x0000000a1c1c7c20 */ /* 0x010fc80008400000 */
[----:B------:R-:W-:Y:S02]  /*bac0*/  FSEL R2, R2, -INF , !P1 ;  /* 0xff80000002027808 */ /* 0x000fe40004800000 */
[----:B------:R-:W-:-:S03]  /*bad0*/  FSEL R28, R28, -INF , !P6 ;  /* 0xff8000001c1c7808 */ /* 0x000fc60007000000 */
[----:B------:R0:W-:Y:S01]  /*bae0*/  STL [R1+0x1b4], R2 ;  /* 0x0001b40201007387 */ /* 0x0001e20000100800 */
[----:B-----5:R-:W-:-:S03]  /*baf0*/  FMUL R3, R3, UR10 ;  /* 0x0000000a03037c20 */ /* 0x020fc60008400000 */
        /* <DEDUP_REMOVED lines=10> */
[----:B0-----:R-:W-:Y:S02]  /*bba0*/  IADD3.X R28, PT, PT, RZ, R11, RZ, P1, !PT ;  /* 0x0000000bff1c7210 */ /* 0x001fe40000ffe4ff */
[C---:B------:R-:W-:Y:S01]  /*bbb0*/  ISETP.GT.U32.AND P1, PT, R2.reuse, R6, PT ;  /* 0x000000060200720c */ /* 0x040fe20003f24070 */
[----:B-1----:R-:W-:Y:S01]  /*bbc0*/  IMAD.X R3, RZ, RZ, R11, P0 ;  /* 0x000000ffff037224 */ /* 0x002fe200000e060b */
[----:B------:R-:W-:-:S02]  /*bbd0*/  ISETP.GT.U32.AND P0, PT, R2, R10, PT ;  /* 0x0000000a0200720c */ /* 0x000fc40003f04070 */
[----:B------:R-:W3:Y:S01]  /*bbe0*/  LDL.LU R2, [R1] ;  /* 0x0000000001027983 */ /* 0x000ee20000300800 */
[C---:B------:R-:W-:Y:S02]  /*bbf0*/  ISETP.GT.U32.AND.EX P6, PT, R28.reuse, RZ, PT, P6 ;  /* 0x000000ff1c00720c */ /* 0x040fe40003fc4160 */
[----:B------:R-:W-:Y:S02]  /*bc00*/  ISETP.GT.U32.AND.EX P5, PT, R28, RZ, PT, P5 ;  /* 0x000000ff1c00720c */ /* 0x000fe40003fa4150 */
[----:B------:R-:W4:Y:S01]  /*bc10*/  LDL.LU R28, [R1+0x8] ;  /* 0x00000800011c7983 */ /* 0x000f220000300800 */
[C---:B------:R-:W-:Y:S02]  /*bc20*/  ISETP.GT.U32.AND.EX P1, PT, R3.reuse, RZ, PT, P1 ;  /* 0x000000ff0300720c */ /* 0x040fe40003f24110 */
[----:B------:R-:W-:Y:S02]  /*bc30*/  ISETP.GT.U32.AND.EX P0, PT, R3, RZ, PT, P0 ;  /* 0x000000ff0300720c */ /* 0x000fe40003f04100 */
[----:B------:R-:W5:Y:S01]  /*bc40*/  LDL.LU R3, [R1+0xc] ;  /* 0x00000c0001037983 */ /* 0x000f620000300800 */
[----:B--2---:R-:W-:-:S05]  /*bc50*/  FMUL R29, R29, UR10 ;  /* 0x0000000a1d1d7c20 */ /* 0x004fca0008400000 */
[----:B------:R-:W-:Y:S01]  /*bc60*/  FSEL R29, R29, -INF , !P1 ;  /* 0xff8000001d1d7808 */ /* 0x000fe20004800000 */
[----:B---3--:R-:W-:Y:S01]  /*bc70*/  FMUL R2, R2, UR10 ;  /* 0x0000000a02027c20 */ /* 0x008fe20008400000 */
[----:B----4-:R-:W-:-:S04]  /*bc80*/  FMUL R28, R28, UR10 ;  /* 0x0000000a1c1c7c20 */ /* 0x010fc80008400000 */
[----:B------:R-:W-:Y:S02]  /*bc90*/  FSEL R2, R2, -INF , !P6 ;  /* 0xff80000002027808 */ /* 0x000fe40007000000 */
[----:B------:R-:W-:-:S03]  /*bca0*/  FSEL R28, R28, -INF , !P5 ;  /* 0xff8000001c1c7808 */ /* 0x000fc60006800000 */
[----:B------:R-:W-:Y:S04]  /*bcb0*/  STL [R1+0x1d4], R2 ;  /* 0x0001d40201007387 */ /* 0x000fe80000100800 */
[----:B------:R0:W-:Y:S01]  /*bcc0*/  STL [R1+0x1f0], R28 ;  /* 0x0001f01c01007387 */ /* 0x0001e20000100800 */
[----:B-----5:R-:W-:Y:S01]  /*bcd0*/  FMUL R3, R3, UR10 ;  /* 0x0000000a03037c20 */ /* 0x020fe20008400000 */
[----:B0-----:R-:W-:Y:S02]  /*bce0*/  IMAD.MOV.U32 R28, RZ, RZ, R10 ;  /* 0x000000ffff1c7224 */ /* 0x001fe400078e000a */
[----:B------:R-:W2:Y:S01]  /*bcf0*/  LDL.LU R10, [R1+0x1004] ;  /* 0x00100400010a7983 */ /* 0x000ea20000300800 */
[----:B------:R-:W-:-:S03]  /*bd00*/  IADD3 R2, P6, PT, R0, 0x28, RZ ;  /* 0x0000002800027810 */ /* 0x000fc60007fde0ff */
[----:B------:R0:W-:Y:S01]  /*bd10*/  STL [R1+0x1e0], R29 ;  /* 0x0001e01d01007387 */ /* 0x0001e20000100800 */
[----:B------:R-:W-:Y:S02]  /*bd20*/  ISETP.GT.U32.AND P5, PT, R2, R6, PT ;  /* 0x000000060200720c */ /* 0x000fe40003fa4070 */
[----:B------:R-:W-:Y:S02]  /*bd30*/  FSEL R3, R3, -INF , !P0 ;  /* 0xff80000003037808 */ /* 0x000fe40004000000 */
[----:B0-----:R-:W-:-:S04]  /*bd40*/  MOV R29, R28 ;  /* 0x0000001c001d7202 */ /* 0x001fc80000000f00 */
[-C--:B------:R-:W-:Y:S02]  /*bd50*/  ISETP.GT.U32.AND P1, PT, R2, R29.reuse, PT ;  /* 0x0000001d0200720c */ /* 0x080fe40003f24070 */
[----:B------:R-:W-:Y:S01]  /*bd60*/  IADD3 R2, P0, PT, R0, 0x29, RZ ;  /* 0x0000002900027810 */ /* 0x000fe20007f1e0ff */
[----:B------:R0:W-:Y:S01]  /*bd70*/  STL [R1+0x1f4], R3 ;  /* 0x0001f40301007387 */ /* 0x0001e20000100800 */
[--C-:B------:R-:W-:Y:S02]  /*bd80*/  IMAD.X R28, RZ, RZ, R11.reuse, P6 ;  /* 0x000000ffff1c7224 */ /* 0x100fe400030e060b */
[C---:B------:R-:W-:Y:S01]  /*bd90*/  ISETP.GT.U32.AND P6, PT, R2.reuse, R6, PT ;  /* 0x000000060200720c */ /* 0x040fe20003fc4070 */
[----:B0-----:R-:W-:Y:S01]  /*bda0*/  IMAD.X R3, RZ, RZ, R11, P0 ;  /* 0x000000ffff037224 */ /* 0x001fe200000e060b */
[----:B------:R-:W-:Y:S02]  /*bdb0*/  ISETP.GT.U32.AND P0, PT, R2, R29, PT ;  /* 0x0000001d0200720c */ /* 0x000fe40003f04070 */
[----:B------:R-:W-:-:S02]  /*bdc0*/  MOV R2, R11 ;  /* 0x0000000b00027202 */ /* 0x000fc40000000f00 */
[----:B------:R-:W3:Y:S01]  /*bdd0*/  LDL.LU R11, [R1+0x1000] ;  /* 0x00100000010b7983 */ /* 0x000ee20000300800 */
[C---:B------:R-:W-:Y:S02]  /*bde0*/  ISETP.GT.U32.AND.EX P5, PT, R28.reuse, RZ, PT, P5 ;  /* 0x000000ff1c00720c */ /* 0x040fe40003fa4150 */
[----:B------:R-:W-:Y:S01]  /*bdf0*/  ISETP.GT.U32.AND.EX P1, PT, R28, RZ, PT, P1 ;  /* 0x000000ff1c00720c */ /* 0x000fe20003f24110 */
[----:B------:R-:W-:Y:S02]  /*be00*/  IMAD.MOV.U32 R28, RZ, RZ, R2 ;  /* 0x000000ffff1c7224 */ /* 0x000fe400078e0002 */
[----:B------:R-:W-:Y:S01]  /*be10*/  FMUL R2, R8, UR10 ;  /* 0x0000000a08027c20 */ /* 0x000fe20008400000 */
[----:B------:R-:W-:Y:S01]  /*be20*/  FMUL R9, R9, UR10 ;  /* 0x0000000a09097c20 */ /* 0x000fe20008400000 */
[----:B------:R-:W-:-:S03]  /*be30*/  ISETP.GT.U32.AND.EX P6, PT, R3, RZ, PT, P6 ;  /* 0x000000ff0300720c */ /* 0x000fc60003fc4160 */
[----:B------:R-:W-:Y:S02]  /*be40*/  FSEL R8, R2, -INF , !P5 ;  /* 0xff80000002087808 */ /* 0x000fe40006800000 */
[----:B------:R-:W-:Y:S02]  /*be50*/  ISETP.GT.U32.AND.EX P0, PT, R3, RZ, PT, P0 ;  /* 0x000000ff0300720c */ /* 0x000fe40003f04100 */
[----:B------:R-:W-:Y:S01]  /*be60*/  IADD3 R2, P5, PT, R0, 0x30, RZ ;  /* 0x0000003000027810 */ /* 0x000fe20007fbe0ff */
[----:B------:R0:W-:Y:S02]  /*be70*/  STL [R1+0x1d0], R8 ;  /* 0x0001d00801007387 */ /* 0x0001e40000100800 */
[----:B0-----:R-:W-:Y:S02]  /*be80*/  FSEL R8, R9, -INF , !P6 ;  /* 0xff80000009087808 */ /* 0x001fe40007000000 */
[----:B------:R-:W-:Y:S01]  /*be90*/  ISETP.GT.U32.AND P6, PT, R2, R29, PT ;  /* 0x0000001d0200720c */ /* 0x000fe20003fc4070 */
[----:B------:R-:W-:Y:S01]  /*bea0*/  FMUL R9, R13, UR10 ;  /* 0x0000000a0d097c20 */ /* 0x000fe20008400000 */
[----:B------:R-:W-:-:S02]  /*beb0*/  ISETP.GT.U32.AND.EX P4, PT, R28, RZ, PT, P4 ;  /* 0x000000ff1c00720c */ /* 0x000fc40003f84140 */
[----:B------:R-:W-:Y:S01]  /*bec0*/  ISETP.GT.U32.AND.EX P3, PT, R28, RZ, PT, P3 ;  /* 0x000000ff1c00720c */ /* 0x000fe20003f64130 */
[----:B--2---:R-:W-:-:S05]  /*bed0*/  FMUL R10, R10, UR10 ;  /* 0x0000000a0a0a7c20 */ /* 0x004fca0008400000 */
[----:B------:R-:W-:Y:S02]  /*bee0*/  FSEL R10, R10, -INF , !P1 ;  /* 0xff8000000a0a7808 */ /* 0x000fe40004800000 */
[----:B------:R-:W-:-:S03]  /*bef0*/  ISETP.GT.U32.AND P1, PT, R2, R6, PT ;  /* 0x000000060200720c */ /* 0x000fc60003f24070 */
[----:B------:R-:W-:Y:S04]  /*bf00*/  STL [R1+0x220], R10 ;  /* 0x0002200a01007387 */ /* 0x000fe80000100800 */
[----:B------:R0:W-:Y:S02]  /*bf10*/  STL [R1+0x1e4], R8 ;  /* 0x0001e40801007387 */ /* 0x0001e40000100800 */
[----:B0-----:R-:W-:Y:S02]  /*bf20*/  IMAD.X R8, RZ, RZ, R28, P5 ;  /* 0x000000ffff087224 */ /* 0x001fe400028e061c */
[----:B---3--:R-:W-:-:S05]  /*bf30*/  FMUL R3, R11, UR10 ;  /* 0x0000000a0b037c20 */ /* 0x008fca0008400000 */
[----:B------:R-:W-:Y:S02]  /*bf40*/  FSEL R3, R3, -INF , !P0 ;  /* 0xff80000003037808 */ /* 0x000fe40004000000 */
[----:B------:R-:W-:-:S03]  /*bf50*/  IADD3 R2, P0, PT, R0, 0x31, RZ ;  /* 0x0000003100027810 */ /* 0x000fc60007f1e0ff */
[----:B------:R0:W-:Y:S01]  /*bf60*/  STL [R1+0x25c], R3 ;  /* 0x00025c0301007387 */ /* 0x0001e20000100800 */
[----:B------:R-:W-:Y:S02]  /*bf70*/  ISETP.GT.U32.AND P5, PT, R2, R6, PT ;  /* 0x000000060200720c */ /* 0x000fe40003fa4070 */
[----:B------:R-:W-:Y:S02]  /*bf80*/  ISETP.GT.U32.AND.EX P1, PT, R8, RZ, PT, P1 ;  /* 0x000000ff0800720c */ /* 0x000fe40003f24110 */
[----:B0-----:R-:W-:Y:S02]  /*bf90*/  IADD3.X R3, PT, PT, RZ, R28, RZ, P0, !PT ;  /* 0x0000001cff037210 */ /* 0x001fe400007fe4ff */
[----:B------:R-:W-:Y:S01]  /*bfa0*/  ISETP.GT.U32.AND P0, PT, R2, R29, PT ;  /* 0x0000001d0200720c */ /* 0x000fe20003f04070 */
[----:B------:R-:W-:Y:S01]  /*bfb0*/  FMUL R2, R12, UR10 ;  /* 0x0000000a0c027c20 */ /* 0x000fe20008400000 */
[----:B------:R-:W-:Y:S01]  /*bfc0*/  ISETP.GT.U32.AND.EX P6, PT, R8, RZ, PT, P6 ;  /* 0x000000ff0800720c */ /* 0x000fe20003fc4160 */
[----:B------:R-:W-:-:S03]  /*bfd0*/  FMUL R8, R14, UR10 ;  /* 0x0000000a0e087c20 */ /* 0x000fc60008400000 */
[----:B------:R-:W-:Y:S02]  /*bfe0*/  FSEL R10, R2, -INF , !P1 ;  /* 0xff800000020a7808 */ /* 0x000fe40004800000 */
[----:B------:R-:W-:-:S03]  /*bff0*/  ISETP.GT.U32.AND.EX P5, PT, R3, RZ, PT, P5 ;  /* 0x000000ff0300720c */ /* 0x000fc60003fa4150 */
[----:B------:R0:W-:Y:S01]  /*c000*/  STL [R1+0x378], R10 ;  /* 0x0003780a01007387 */ /* 0x0001e20000100800 */
[----:B------:R-:W-:Y:S01]  /*c010*/  ISETP.GT.U32.AND.EX P0, PT, R3, RZ, PT, P0 ;  /* 0x000000ff0300720c */ /* 0x000fe20003f04100 */
[----:B------:R-:W-:Y:S01]  /*c020*/  FMUL R3, R15, UR10 ;  /* 0x0000000a0f037c20 */ /* 0x000fe20008400000 */
[----:B------:R-:W-:Y:S02]  /*c030*/  IADD3 R2, P1, PT, R0, 0x38, RZ ;  /* 0x0000003800027810 */ /* 0x000fe40007f3e0ff */
[----:B0-----:R-:W-:Y:S02]  /*c040*/  FSEL R10, R8, -INF , !P6 ;  /* 0xff800000080a7808 */ /* 0x001fe40007000000 */
[----:B------:R-:W-:-:S03]  /*c050*/  FSEL R8, R9, -INF , !P5 ;  /* 0xff80000009087808 */ /* 0x000fc60006800000 */
[----:B------:R-:W-:Y:S01]  /*c060*/  STL [R1+0x37c], R10 ;  /* 0x00037c0a01007387 */ /* 0x000fe20000100800 */
[----:B------:R-:W-:-:S03]  /*c070*/  ISETP.GT.U32.AND P6, PT, R2, R6, PT ;  /* 0x000000060200720c */ /* 0x000fc60003fc4070 */
[----:B------:R0:W-:Y:S01]  /*c080*/  STL [R1+0x374], R8 ;  /* 0x0003740801007387 */ /* 0x0001e20000100800 */
[----:B------:R-:W-:Y:S01]  /*c090*/  ISETP.GT.U32.AND P5, PT, R2, R29, PT ;  /* 0x0000001d0200720c */ /* 0x000fe20003fa4070 */
[----:B------:R-:W-:Y:S01]  /*c0a0*/  FMUL R9, R16, UR10 ;  /* 0x0000000a10097c20 */ /* 0x000fe20008400000 */
[----:B0-----:R-:W-:Y:S01]  /*c0b0*/  FSEL R8, R3, -INF , !P0 ;  /* 0xff80000003087808 */ /* 0x001fe20004000000 */
[----:B------:R-:W-:Y:S01]  /*c0c0*/  IMAD.X R3, RZ, RZ, R28, P1 ;  /* 0x000000ffff037224 */ /* 0x000fe200008e061c */
[----:B------:R-:W-:-:S04]  /*c0d0*/  IADD3 R2, P0, PT, R0, 0x39, RZ ;  /* 0x0000003900027810 */ /* 0x000fc80007f1e0ff */
[C---:B------:R-:W-:Y:S02]  /*c0e0*/  ISETP.GT.U32.AND.EX P6, PT, R3.reuse, RZ, PT, P6 ;  /* 0x000000ff0300720c */ /* 0x040fe40003fc4160 */
[----:B------:R-:W-:Y:S01]  /*c0f0*/  ISETP.GT.U32.AND.EX P5, PT, R3, RZ, PT, P5 ;  /* 0x000000ff0300720c */ /* 0x000fe20003fa4150 */
[----:B------:R-:W-:Y:S01]  /*c100*/  FMUL R3, R18, UR10 ;  /* 0x0000000a12037c20 */ /* 0x000fe20008400000 */
[----:B------:R0:W-:Y:S01]  /*c110*/  STL [R1+0x388], R8 ;  /* 0x0003880801007387 */ /* 0x0001e20000100800 */
[----:B------:R-:W-:Y:S02]  /*c120*/  ISETP.GT.U32.AND P1, PT, R2, R29, PT ;  /* 0x0000001d0200720c */ /* 0x000fe40003f24070 */
[----:B------:R-:W-:Y:S02]  /*c130*/  FSEL R9, R9, -INF , !P6 ;  /* 0xff80000009097808 */ /* 0x000fe40007000000 */
[----:B------:R-:W-:Y:S02]  /*c140*/  FSEL R3, R3, -INF , !P5 ;  /* 0xff80000003037808 */ /* 0x000fe40006800000 */
[----:B0-----:R-:W-:-:S02]  /*c150*/  SEL R8, RZ, 0x1fffe, !P4 ;  /* 0x0001fffeff087807 */ /* 0x001fc40006000000 */
[-C--:B------:R-:W-:Y:S02]  /*c160*/  ISETP.GT.U32.AND P4, PT, R2, R6.reuse, PT ;  /* 0x000000060200720c */ /* 0x080fe40003f84070 */
[----:B------:R-:W-:Y:S01]  /*c170*/  LOP3.LUT R2, R0, 0x59, RZ, 0xfc, !PT ;  /* 0x0000005900027812 */ /* 0x000fe200078efcff */
[----:B------:R0:W-:Y:S03]  /*c180*/  STL [R1+0x370], R9 ;  /* 0x0003700901007387 */ /* 0x0001e60000100800 */
[C---:B------:R-:W-:Y:S02]  /*c190*/  ISETP.GT.U32.AND P6, PT, R2.reuse, R29, PT ;  /* 0x0000001d0200720c */ /* 0x040fe40003fc4070 */
[----:B------:R-:W-:Y:S01]  /*c1a0*/  ISETP.GT.U32.AND P5, PT, R2, R6, PT ;  /* 0x000000060200720c */ /* 0x000fe20003fa4070 */
[----:B------:R-:W-:Y:S01]  /*c1b0*/  IMAD.X R2, RZ, RZ, R28, P0 ;  /* 0x000000ffff027224 */ /* 0x000fe200000e061c */
[----:B------:R1:W-:Y:S01]  /*c1c0*/  STL [R1+0x384], R3 ;  /* 0x0003840301007387 */ /* 0x0003e20000100800 */
[----:B------:R-:W-:Y:S01]  /*c1d0*/  SEL R18, RZ, 0x7fff8, !P3 ;  /* 0x0007fff8ff127807 */ /* 0x000fe20005800000 */
[----:B0-----:R-:W-:-:S02]  /*c1e0*/  FMUL R9, R17, UR10 ;  /* 0x0000000a11097c20 */ /* 0x001fc40008400000 */
[----:B------:R-:W-:Y:S02]  /*c1f0*/  ISETP.GT.U32.AND.EX P4, PT, R2, RZ, PT, P4 ;  /* 0x000000ff0200720c */ /* 0x000fe40003f84140 */
[----:B-1----:R-:W-:Y:S02]  /*c200*/  LOP3.LUT R3, R0, 0x58, RZ, 0xfc, !PT ;  /* 0x0000005800037812 */ /* 0x002fe400078efcff */
[----:B------:R-:W-:Y:S02]  /*c210*/  ISETP.GT.U32.AND.EX P1, PT, R2, RZ, PT, P1 ;  /* 0x000000ff0200720c */ /* 0x000fe40003f24110 */
[C---:B------:R-:W-:Y:S02]  /*c220*/  ISETP.GT.U32.AND P3, PT, R3.reuse, R29, PT ;  /* 0x0000001d0300720c */ /* 0x040fe40003f64070 */
[----:B------:R-:W-:Y:S01]  /*c230*/  ISETP.GT.U32.AND P0, PT, R3, R6, PT ;  /* 0x000000060300720c */ /* 0x000fe20003f04070 */
[----:B------:R-:W-:Y:S01]  /*c240*/  FMUL R3, R19, UR10 ;  /* 0x0000000a13037c20 */ /* 0x000fe20008400000 */
[----:B------:R-:W-:-:S02]  /*c250*/  FSEL R9, R9, -INF , !P4 ;  /* 0xff80000009097808 */ /* 0x000fc40006000000 */
[----:B------:R-:W-:Y:S02]  /*c260*/  MOV R17, R28 ;  /* 0x0000001c00117202 */ /* 0x000fe40000000f00 */
[----:B------:R-:W-:Y:S01]  /*c270*/  FSEL R3, R3, -INF , !P1 ;  /* 0xff80000003037808 */ /* 0x000fe20004800000 */
[----:B------:R0:W-:Y:S01]  /*c280*/  STL [R1+0x36c], R9 ;  /* 0x00036c0901007387 */ /* 0x0001e20000100800 */
[----:B------:R-:W-:-:S03]  /*c290*/  ISETP.GT.U32.AND.EX P5, PT, R17, RZ, PT, P5 ;  /* 0x000000ff1100720c */ /* 0x000fc60003fa4150 */
[----:B------:R1:W-:Y:S01]  /*c2a0*/  STL [R1+0x380], R3 ;  /* 0x0003800301007387 */ /* 0x0003e20000100800 */
[----:B------:R-:W-:Y:S01]  /*c2b0*/  ISETP.GT.U32.AND.EX P6, PT, R17, RZ, PT, P6 ;  /* 0x000000ff1100720c */ /* 0x000fe20003fc4160 */
[----:B0-----:R-:W-:Y:S01]  /*c2c0*/  FMUL R9, R25, UR10 ;  /* 0x0000000a19097c20 */ /* 0x001fe20008400000 */
[----:B-1----:R-:W-:-:S04]  /*c2d0*/  FMUL R3, R27, UR10 ;  /* 0x0000000a1b037c20 */ /* 0x002fc80008400000 */
[----:B------:R-:W-:Y:S02]  /*c2e0*/  FSEL R9, R9, -INF , !P5 ;  /* 0xff80000009097808 */ /* 0x000fe40006800000 */
[----:B------:R-:W-:-:S03]  /*c2f0*/  FSEL R3, R3, -INF , !P6 ;  /* 0xff80000003037808 */ /* 0x000fc60007000000 */
        /* <DEDUP_REMOVED lines=8> */
[----:B------:R0:W-:Y:S04]  /*c380*/  STL [R1+0x3dc], R9 ;  /* 0x0003dc0901007387 */ /* 0x0001e80000100800 */
[----:B------:R-:W2:Y:S04]  /*c390*/  LDL.LU R24, [R1+0xa0] ;  /* 0x0000a00001187983 */ /* 0x000ea80000300800 */
[----:B------:R-:W2:Y:S04]  /*c3a0*/  LDL.LU R27, [R1+0xa4] ;  /* 0x0000a400011b7983 */ /* 0x000ea80000300800 */
[----:B------:R1:W-:Y:S04]  /*c3b0*/  STL [R1+0x3ec], R3 ;  /* 0x0003ec0301007387 */ /* 0x0003e80000100800 */
[----:B------:R-:W3:Y:S01]  /*c3c0*/  LDL.LU R19, [R1+0x64] ;  /* 0x0000640001137983 */ /* 0x000ee20000300800 */
[----:B------:R-:W-:Y:S01]  /*c3d0*/  LOP3.LUT R2, R0, 0x51, RZ, 0xfc, !PT ;  /* 0x0000005100027812 */ /* 0x000fe200078efcff */
[----:B0-----:R-:W-:Y:S01]  /*c3e0*/  FMUL R9, R21, UR10 ;  /* 0x0000000a15097c20 */ /* 0x001fe20008400000 */
[----:B------:R-:W-:Y:S01]  /*c3f0*/  IMAD.MOV.U32 R26, RZ, RZ, R29 ;  /* 0x000000ffff1a7224 */ /* 0x000fe200078e001d */
[----:B------:R-:W4:Y:S01]  /*c400*/  LDL.LU R16, [R1+0x74] ;  /* 0x0000740001107983 */ /* 0x000f220000300800 */
[----:B------:R-:W-:-:S02]  /*c410*/  ISETP.GT.U32.AND P1, PT, R2, R6, PT ;  /* 0x000000060200720c */ /* 0x000fc40003f24070 */
[-C--:B------:R-:W-:Y:S01]  /*c420*/  ISETP.GT.U32.AND P4, PT, R2, R29.reuse, PT ;  /* 0x0000001d0200720c */ /* 0x080fe20003f84070 */
[----:B-1----:R-:W-:Y:S01]  /*c430*/  FMUL R3, R23, UR10 ;  /* 0x0000000a17037c20 */ /* 0x002fe20008400000 */
[----:B------:R-:W-:Y:S01]  /*c440*/  LOP3.LUT R2, R0, 0x50, RZ, 0xfc, !PT ;  /* 0x0000005000027812 */ /* 0x000fe200078efcff */
[----:B------:R-:W5:Y:S01]  /*c450*/  LDL.LU R12, [R1+0x3c] ;  /* 0x00003c00010c7983 */ /* 0x000f620000300800 */
[C---:B------:R-:W-:Y:S02]  /*c460*/  ISETP.GT.U32.AND.EX P1, PT, R17.reuse, RZ, PT, P1 ;  /* 0x000000ff1100720c */ /* 0x040fe40003f24110 */
[----:B------:R-:W-:Y:S01]  /*c470*/  ISETP.GT.U32.AND.EX P4, PT, R17, RZ, PT, P4 ;  /* 0x000000ff1100720c */ /* 0x000fe20003f84140 */
[----:B------:R-:W5:Y:S01]  /*c480*/  LDL.LU R11, [R1+0x38] ;  /* 0x00003800010b7983 */ /* 0x000f620000300800 */
[C---:B------:R-:W-:Y:S02]  /*c490*/  ISETP.GT.U32.AND P5, PT, R2.reuse, R29, PT ;  /* 0x0000001d0200720c */ /* 0x040fe40003fa4070 */
[----:B------:R-:W-:-:S02]  /*c4a0*/  ISETP.GT.U32.AND P6, PT, R2, R6, PT ;  /* 0x000000060200720c */ /* 0x000fc40003fc4070 */
[----:B------:R-:W-:Y:S02]  /*c4b0*/  FSEL R9, R9, -INF , !P1 ;  /* 0xff80000009097808 */ /* 0x000fe40004800000 */
[----:B------:R-:W-:Y:S02]  /*c4c0*/  LOP3.LUT R2, R0, 0x49, RZ, 0xfc, !PT ;  /* 0x0000004900027812 */ /* 0x000fe400078efcff */
[----:B------:R-:W-:Y:S01]  /*c4d0*/  FSEL R3, R3, -INF , !P4 ;  /* 0xff80000003037808 */ /* 0x000fe20006000000 */
[----:B------:R-:W-:Y:S01]  /*c4e0*/  STL [R1+0x3d4], R9 ;  /* 0x0003d40901007387 */ /* 0x000fe20000100800 */
[C---:B------:R-:W-:Y:S02]  /*c4f0*/  ISETP.GT.U32.AND P0, PT, R2.reuse, R26, PT ;  /* 0x0000001a0200720c */ /* 0x040fe40003f04070 */
[----:B------:R-:W-:Y:S01]  /*c500*/  ISETP.GT.U32.AND P3, PT, R2, R6, PT ;  /* 0x000000060200720c */ /* 0x000fe20003f64070 */
[----:B------:R-:W2:Y:S01]  /*c510*/  LDL.LU R25, [R1+0x7c] ;  /* 0x00007c0001197983 */ /* 0x000ea20000300800 */
[----:B------:R-:W-:-:S03]  /*c520*/  LOP3.LUT R2, R0, 0x48, RZ, 0xfc, !PT ;  /* 0x0000004800027812 */ /* 0x000fc600078efcff */
[----:B------:R-:W2:Y:S01]  /*c530*/  LDL.LU R15, [R1+0x104] ;  /* 0x00010400010f7983 */ /* 0x000ea20000300800 */
[----:B------:R-:W-:-:S03]  /*c540*/  ISETP.GT.U32.AND P1, PT, R2, R26, PT ;  /* 0x0000001a0200720c */ /* 0x000fc60003f24070 */
[----:B------:R0:W-:Y:S01]  /*c550*/  STL [R1+0x3e4], R3 ;  /* 0x0003e40301007387 */ /* 0x0001e20000100800 */
[----:B------:R-:W-:Y:S01]  /*c560*/  ISETP.GT.U32.AND P4, PT, R2, R6, PT ;  /* 0x000000060200720c */ /* 0x000fe20003f84070 */
[----:B------:R-:W-:Y:S01]  /*c570*/  FMUL R2, R22, UR10 ;  /* 0x0000000a16027c20 */ /* 0x000fe20008400000 */
[C---:B------:R-:W-:Y:S01]  /*c580*/  ISETP.GT.U32.AND.EX P6, PT, R17.reuse, RZ, PT, P6 ;  /* 0x000000ff1100720c */ /* 0x040fe20003fc4160 */
[----:B------:R-:W2:Y:S01]  /*c590*/  LDL.LU R14, [R1+0xc4] ;  /* 0x0000c400010e7983 */ /* 0x000ea20000300800 */
[----:B------:R-:W-:Y:S02]  /*c5a0*/  ISETP.GT.U32.AND.EX P5, PT, R17, RZ, PT, P5 ;  /* 0x000000ff1100720c */ /* 0x000fe40003fa4150 */
[----:B------:R-:W-:Y:S01]  /*c5b0*/  LOP3.LUT R10, R0, 0x41, RZ, 0xfc, !PT ;  /* 0x00000041000a7812 */ /* 0x000fe200078efcff */
[----:B------:R-:W2:Y:S01]  /*c5c0*/  LDL.LU R13, [R1+0xc0] ;  /* 0x0000c000010d7983 */ /* 0x000ea20000300800 */
[----:B0-----:R-:W-:Y:S01]  /*c5d0*/  FMUL R3, R20, UR10 ;  /* 0x0000000a14037c20 */ /* 0x001fe20008400000 */
[----:B------:R-:W-:-:S02]  /*c5e0*/  LOP3.LUT R9, R0, 0x40, RZ, 0xfc, !PT ;  /* 0x0000004000097812 */ /* 0x000fc400078efcff */
[----:B------:R-:W2:Y:S01]  /*c5f0*/  LDL.LU R28, [R1+0x70] ;  /* 0x00007000011c7983 */ /* 0x000ea20000300800 */
[----:B------:R-:W-:Y:S02]  /*c600*/  FSEL R0, R2, -INF , !P5 ;  /* 0xff80000002007808 */ /* 0x000fe40006800000 */
[----:B------:R-:W-:Y:S01]  /*c610*/  FSEL R3, R3, -INF , !P6 ;  /* 0xff80000003037808 */ /* 0x000fe20007000000 */
[----:B------:R-:W2:Y:S01]  /*c620*/  LDL.LU R29, [R1+0x78] ;  /* 0x00007800011d7983 */ /* 0x000ea20000300800 */
[----:B------:R-:W-:-:S03]  /*c630*/  ISETP.GT.U32.AND P5, PT, R9, R26, PT ;  /* 0x0000001a0900720c */ /* 0x000fc60003fa4070 */
[----:B------:R-:W-:Y:S04]  /*c640*/  STL [R1+0x3d0], R3 ;  /* 0x0003d00301007387 */ /* 0x000fe80000100800 */
[----:B------:R3:W-:Y:S04]  /*c650*/  STL [R1+0xac], R9 ;  /* 0x0000ac0901007387 */ /* 0x0007e80000100800 */
[----:B------:R5:W-:Y:S01]  /*c660*/  STL [R1+0x3d8], R0 ;  /* 0x0003d80001007387 */ /* 0x000be20000100800 */
[----:B---3--:R-:W-:-:S03]  /*c670*/  FMUL R9, R19, UR10 ;  /* 0x0000000a13097c20 */ /* 0x008fc60008400000 */
[----:B------:R-:W3:Y:S01]  /*c680*/  LDL.LU R19, [R1+0x40] ;  /* 0x0000400001137983 */ /* 0x000ee20000300800 */
[C---:B------:R-:W-:Y:S02]  /*c690*/  ISETP.GT.U32.AND.EX P2, PT, R17.reuse, RZ, PT, P2 ;  /* 0x000000ff1100720c */ /* 0x040fe40003f44120 */
[----:B------:R-:W-:Y:S02]  /*c6a0*/  ISETP.GT.U32.AND.EX P3, PT, R17, RZ, PT, P3 ;  /* 0x000000ff1100720c */ /* 0x000fe40003f64130 */
[----:B------:R-:W-:Y:S02]  /*c6b0*/  SEL R3, RZ, 0x1, !P2 ;  /* 0x00000001ff037807 */ /* 0x000fe40005000000 */
[----:B------:R-:W-:Y:S02]  /*c6c0*/  FSEL R9, R9, -INF , !P3 ;  /* 0xff80000009097808 */ /* 0x000fe40005800000 */
[----:B----4-:R-:W-:Y:S02]  /*c6d0*/  IADD3 R3, PT, PT, R3, R16, RZ ;  /* 0x0000001003037210 */ /* 0x010fe40007ffe0ff */
[C---:B------:R-:W-:Y:S01]  /*c6e0*/  ISETP.GT.U32.AND P3, PT, R10.reuse, R6, PT ;  /* 0x000000060a00720c */ /* 0x040fe20003f64070 */
[----:B-----5:R-:W-:Y:S01]  /*c6f0*/  IMAD.IADD R0, R11, 0x1, R12 ;  /* 0x000000010b007824 */ /* 0x020fe200078e020c */
[----:B------:R-:W-:Y:S01]  /*c700*/  ISETP.GT.U32.AND P6, PT, R10, R26, PT ;  /* 0x0000001a0a00720c */ /* 0x000fe20003fc4070 */
[----:B------:R-:W-:Y:S01]  /*c710*/  IMAD.IADD R12, R7, 0x1, R8 ;  /* 0x00000001070c7824 */ /* 0x000fe200078e0208 */
[----:B---3--:R0:W-:Y:S04]  /*c720*/  STL.64 [R1+0xff0], R18 ;  /* 0x000ff01201007387 */ /* 0x0081e80000100a00 */
[----:B------:R-:W3:Y:S04]  /*c730*/  LDL.LU R16, [R1+0x120] ;  /* 0x0001200001107983 */ /* 0x000ee80000300800 */
[----:B------:R-:W3:Y:S04]  /*c740*/  LDL.LU R17, [R1+0x124] ;  /* 0x0001240001117983 */ /* 0x000ee80000300800 */
[----:B0-----:R-:W3:Y:S04]  /*c750*/  LDL.LU R18, [R1+0x128] ;  /* 0x0001280001127983 */ /* 0x001ee80000300800 */
[----:B------:R-:W3:Y:S04]  /*c760*/  LDL.LU R19, [R1+0x12c] ;  /* 0x00012c0001137983 */ /* 0x000ee80000300800 */
[----:B------:R-:W3:Y:S04]  /*c770*/  LDL.LU R6, [R1+0xffc] ;  /* 0x000ffc0001067983 */ /* 0x000ee80000300800 */
[----:B------:R-:W-:Y:S04]  /*c780*/  STL [R1+0x38c], R9 ;  /* 0x00038c0901007387 */ /* 0x000fe80000100800 */
[----:B------:R-:W4:Y:S04]  /*c790*/  LDL.64 R22, [R1+0x518] ;  /* 0x0005180001167983 */ /* 0x000f280000100a00 */
[----:B------:R-:W3:Y:S04]  /*c7a0*/  LDL.LU R7, [R1+0xff8] ;  /* 0x000ff80001077983 */ /* 0x000ee80000300800 */
[----:B------:R-:W3:Y:S04]  /*c7b0*/  LDL.LU R10, [R1+0x1d8] ;  /* 0x0001d800010a7983 */ /* 0x000ee80000300800 */
[----:B------:R-:W3:Y:S01]  /*c7c0*/  LDL.LU R11, [R1+0x1dc] ;  /* 0x0001dc00010b7983 */ /* 0x000ee20000300800 */
[----:B--2---:R-:W-:-:S03]  /*c7d0*/  IMAD.IADD R2, R27, 0x1, R24 ;  /* 0x000000011b027824 */ /* 0x004fc600078e0218 */
[----:B------:R-:W2:Y:S02]  /*c7e0*/  LDL.LU R26, [R1+0x198] ;  /* 0x00019800011a7983 */ /* 0x000ea40000300800 */
[----:B------:R-:W-:-:S04]  /*c7f0*/  LOP3.LUT R2, R2, 0x3, RZ, 0xc0, !PT ;  /* 0x0000000302027812 */ /* 0x000fc800078ec0ff */
[----:B------:R-:W-:-:S05]  /*c800*/  IADD3 R8, PT, PT, R2, R15, R25 ;  /* 0x0000000f02087210 */ /* 0x000fca0007ffe019 */
[----:B------:R3:W-:Y:S01]  /*c810*/  STL [R1+0x3c], R8 ;  /* 0x00003c0801007387 */ /* 0x0007e20000100800 */
[----:B------:R-:W-:Y:S02]  /*c820*/  LOP3.LUT R3, R3, 0x3, RZ, 0xc0, !PT ;  /* 0x0000000303037812 */ /* 0x000fe400078ec0ff */
[----:B------:R-:W-:Y:S02]  /*c830*/  LOP3.LUT R0, R0, 0x3, RZ, 0xc0, !PT ;  /* 0x0000000300007812 */ /* 0x000fe400078ec0ff */
[----:B------:R-:W-:Y:S02]  /*c840*/  IADD3 R2, PT, PT, R3, R13, R14 ;  /* 0x0000000d03027210 */ /* 0x000fe40007ffe00e */
[----:B------:R-:W-:-:S03]  /*c850*/  IADD3 R0, PT, PT, R0, R29, R28 ;  /* 0x0000001d00007210 */ /* 0x000fc60007ffe01c */
[----:B------:R-:W-:Y:S04]  /*c860*/  STL [R1+0x34], R2 ;  /* 0x0000340201007387 */ /* 0x000fe80000100800 */
[----:B------:R-:W2:Y:S04]  /*c870*/  LDL.LU R27, [R1+0x19c] ;  /* 0x00019c00011b7983 */ /* 0x000ea80000300800 */
[----:B------:R-:W5:Y:S04]  /*c880*/  LDL.64 R20, [R1+0x510] ;  /* 0x0005100001147983 */ /* 0x000f680000100a00 */
[----:B------:R-:W-:Y:S01]  /*c890*/  STL [R1+0x38], R0 ;  /* 0x0000380001007387 */ /* 0x000fe20000100800 */
[----:B---3--:R-:W-:Y:S03]  /*c8a0*/  HMMA.16816.F32 R8, R4, R10, R16 ;  /* 0x0000000a0408723c */ /* 0x008fe60000001810 */
[----:B------:R-:W3:Y:S04]  /*c8b0*/  LDL.LU.64 R18, [R1+0xff0] ;  /* 0x000ff00001127983 */ /* 0x000ee80000300a00 */
[----:B------:R-:W4:Y:S04]  /*c8c0*/  LDL.64 R14, [R1+0x508] ;  /* 0x00050800010e7983 */ /* 0x000f280000100a00 */
[----:B------:R-:W4:Y:S08]  /*c8d0*/  LDL.64 R16, [R1+0x500] ;  /* 0x0005000001107983 */ /* 0x000f300000100a00 */
[----:B------:R0:W-:Y:S04]  /*c8e0*/  STL [R1+0xfac], R10 ;  /* 0x000fac0a01007387 */ /* 0x0001e80000100800 */
[----:B0-----:R-:W4:Y:S04]  /*c8f0*/  LDL R10, [R1+0x248] ;  /* 0x00024800010a7983 */ /* 0x001f280000100800 */
[----:B------:R3:W-:Y:S04]  /*c900*/  STL [R1+0xfa8], R11 ;  /* 0x000fa80b01007387 */ /* 0x0007e80000100800 */
[----:B------:R-:W5:Y:S01]  /*c910*/  LDL.64 R24, [R1+0x4e8] ;  /* 0x0004e80001187983 */ /* 0x000f620000100a00 */
[----:B------:R-:W-:-:S03]  /*c920*/  LOP3.LUT R0, R12, 0x3, RZ, 0xc0, !PT ;  /* 0x000000030c007812 */ /* 0x000fc600078ec0ff */
[----:B------:R-:W5:Y:S04]  /*c930*/  LDL.64 R28, [R1+0x4f0] ;  /* 0x0004f000011c7983 */ /* 0x000f680000100a00 */
[----:B--2---:R-:W-:Y:S01]  /*c940*/  STL.64 [R1+0xfe8], R26 ;  /* 0x000fe81a01007387 */ /* 0x004fe20000100a00 */
[----:B---3--:R-:W-:Y:S01]  /*c950*/  IADD3 R11, PT, PT, R0, R18, R19 ;  /* 0x00000012000b7210 */ /* 0x008fe20007ffe013 */
[----:B----4-:R-:W-:-:S04]  /*c960*/  IMAD.WIDE R2, R10, 0x2, R22 ;  /* 0x000000020a027825 */ /* 0x010fc800078e0216 */
[C---:B------:R-:W-:Y:S01]  /*c970*/  IMAD.WIDE R14, R10.reuse, 0x2, R14 ;  /* 0x000000020a0e7825 */ /* 0x040fe200078e020e */
[----:B------:R-:W2:Y:S04]  /*c980*/  LDG.E.U16 R0, desc[UR8][R2.64] ;  /* 0x0000000802007981 */ /* 0x000ea8000c1e1500 */
[----:B-----5:R0:W-:Y:S01]  /*c990*/  STL.64 [R1+0xfe0], R24 ;  /* 0x000fe01801007387 */ /* 0x0201e20000100a00 */
[----:B------:R-:W-:-:S03]  /*c9a0*/  IMAD.WIDE R12, R10, 0x2, R20 ;  /* 0x000000020a0c7825 */ /* 0x000fc600078e0214 */
[----:B------:R-:W3:Y:S04]  /*c9b0*/  LDG.E.U16 R3, desc[UR8][R14.64] ;  /* 0x000000080e037981 */ /* 0x000ee8000c1e1500 */
[----:B------:R1:W4:Y:S04]  /*c9c0*/  LDG.E.U16 R2, desc[UR8][R12.64] ;  /* 0x000000080c027981 */ /* 0x000328000c1e1500 */
[----:B0-----:R-:W1:Y:S04]  /*c9d0*/  LDL.LU R24, [R1+0xe0] ;  /* 0x0000e00001187983 */ /* 0x001e680000300800 */
[----:B------:R-:W1:Y:S04]  /*c9e0*/  LDL.LU R25, [R1+0xe4] ;  /* 0x0000e40001197983 */ /* 0x000e680000300800 */
[----:B------:R-:W1:Y:S04]  /*c9f0*/  LDL.LU R26, [R1+0xe8] ;  /* 0x0000e800011a7983 */ /* 0x000e680000300800 */
[----:B------:R-:W1:Y:S04]  /*ca00*/  LDL.LU R27, [R1+0xec] ;  /* 0x0000ec00011b7983 */ /* 0x000e680000300800 */
[----:B------:R-:W5:Y:S04]  /*ca10*/  LDL.64 R20, [R1+0x4e0] ;  /* 0x0004e00001147983 */ /* 0x000f680000100a00 */
[----:B------:R-:W3:Y:S04]  /*ca20*/  LDL.64 R22, [R1+0x4d8] ;  /* 0x0004d80001167983 */ /* 0x000ee80000100a00 */
[----:B------:R-:W3:Y:S04]  /*ca30*/  LDL.64 R18, [R1+0x4f8] ;  /* 0x0004f80001127983 */ /* 0x000ee80000100a00 */
[----:B------:R-:W1:Y:S04]  /*ca40*/  LDL.LU R14, [R1+0x108] ;  /* 0x00010800010e7983 */ /* 0x000e680000300800 */
[----:B------:R-:W1:Y:S04]  /*ca50*/  LDL.LU R15, [R1+0x10c] ;  /* 0x00010c00010f7983 */ /* 0x000e680000300800 */
[----:B--2---:R0:W-:Y:S01]  /*ca60*/  STL [R1+0x8c], R0 ;  /* 0x00008c0001007387 */ /* 0x0041e20000100800 */
[----:B-1----:R-:W-:Y:S03]  /*ca70*/  HMMA.16816.F32 R12, R4, R14, R24 ;  /* 0x0000000e040c723c */ /* 0x002fe60000001818 */
[----:B------:R-:W2:Y:S04]  /*ca80*/  LDL.LU.64 R26, [R1+0xfe8] ;  /* 0x000fe800011a7983 */ /* 0x000ea80000300a00 */
[----:B------:R-:W2:Y:S01]  /*ca90*/  LDL.LU.64 R24, [R1+0xfe0] ;  /* 0x000fe00001187983 */ /* 0x000ea20000300a00 */
[----:B------:R-:W-:-:S05]  /*caa0*/  IMAD.WIDE R16, R10, 0x2, R16 ;  /* 0x000000020a107825 */ /* 0x000fca00078e0210 */
[----:B0-----:R0:W5:Y:S06]  /*cab0*/  LDG.E.U16 R0, desc[UR8][R16.64] ;  /* 0x0000000810007981 */ /* 0x00116c000c1e1500 */
[----:B------:R1:W-:Y:S01]  /*cac0*/  STL.64 [R1+0xfb8], R14 ;  /* 0x000fb80e01007387 */ /* 0x0003e20000100a00 */
[----:B0-----:R-:W-:-:S03]  /*cad0*/  IMAD.WIDE R16, R10, 0x2, R28 ;  /* 0x000000020a107825 */ /* 0x001fc600078e021c */
[----:B------:R-:W-:Y:S04]  /*cae0*/  STL.64 [R1+0xfb0], R12 ;  /* 0x000fb00c01007387 */ /* 0x000fe80000100a00 */
[----:B---3--:R-:W-:Y:S04]  /*caf0*/  STL [R1+0x7c], R3 ;  /* 0x00007c0301007387 */ /* 0x008fe80000100800 */
[----:B----4-:R0:W-:Y:S04]  /*cb00*/  STL [R1+0xa4], R2 ;  /* 0x0000a40201007387 */ /* 0x0101e80000100800 */
[----:B-1----:R-:W3:Y:S04]  /*cb10*/  LDL.LU R14, [R1+0x1f8] ;  /* 0x0001f800010e7983 */ /* 0x002ee80000300800 */
[----:B------:R-:W3:Y:S01]  /*cb20*/  LDL.LU R15, [R1+0x1fc] ;  /* 0x0001fc00010f7983 */ /* 0x000ee20000300800 */
[----:B0-----:R-:W-:-:S03]  /*cb30*/  IMAD.WIDE R2, R10, 0x2, R18 ;  /* 0x000000020a027825 */ /* 0x001fc600078e0212 */
[----:B------:R-:W4:Y:S04]  /*cb40*/  LDG.E.U16 R13, desc[UR8][R16.64] ;  /* 0x00000008100d7981 */ /* 0x000f28000c1e1500 */
[----:B------:R-:W3:Y:S04]  /*cb50*/  LDG.E.U16 R12, desc[UR8][R2.64] ;  /* 0x00000008020c7981 */ /* 0x000ee8000c1e1500 */
[----:B------:R-:W3:Y:S04]  /*cb60*/  LDL.LU R16, [R1+0xd0] ;  /* 0x0000d00001107983 */ /* 0x000ee80000300800 */
[----:B------:R-:W3:Y:S01]  /*cb70*/  LDL.LU R17, [R1+0xd4] ;  /* 0x0000d40001117983 */ /* 0x000ee20000300800 */
[----:B--2---:R-:W-:-:S05]  /*cb80*/  IMAD.WIDE R18, R10, 0x2, R24 ;  /* 0x000000020a127825 */ /* 0x004fca00078e0218 */
[----:B------:R3:W2:Y:S04]  /*cb90*/  LDG.E.U16 R29, desc[UR8][R18.64] ;  /* 0x00000008121d7981 */ /* 0x0006a8000c1e1500 */
[----:B------:R-:W3:Y:S04]  /*cba0*/  LDL.LU R18, [R1+0xd8] ;  /* 0x0000d80001127983 */ /* 0x000ee80000300800 */
[----:B------:R-:W3:Y:S01]  /*cbb0*/  LDL.LU R19, [R1+0xdc] ;  /* 0x0000dc0001137983 */ /* 0x000ee20000300800 */
[----:B-----5:R-:W-:-:S04]  /*cbc0*/  IMAD.WIDE R20, R10, 0x2, R20 ;  /* 0x000000020a147825 */ /* 0x020fc800078e0214 */
[C---:B------:R-:W-:Y:S01]  /*cbd0*/  IMAD.WIDE R22, R10.reuse, 0x2, R22 ;  /* 0x000000020a167825 */ /* 0x040fe200078e0216 */
[----:B------:R0:W-:Y:S04]  /*cbe0*/  STL [R1+0xa0], R0 ;  /* 0x0000a00001007387 */ /* 0x0001e80000100800 */
[----:B------:R-:W5:Y:S04]  /*cbf0*/  LDG.E.U16 R28, desc[UR8][R20.64] ;  /* 0x00000008141c7981 */ /* 0x000f68000c1e1500 */
[----:B------:R-:W2:Y:S04]  /*cc00*/  LDL.64 R2, [R1+0x4d0] ;  /* 0x0004d00001027983 */ /* 0x000ea80000100a00 */
[----:B0-----:R0:W2:Y:S04]  /*cc10*/  LDG.E.U16 R0, desc[UR8][R22.64] ;  /* 0x0000000816007981 */ /* 0x0010a8000c1e1500 */
[----:B------:R-:W2:Y:S04]  /*cc20*/  LDL.64 R20, [R1+0x4c8] ;  /* 0x0004c80001147983 */ /* 0x000ea80000100a00 */
[----:B------:R-:W2:Y:S04]  /*cc30*/  LDL.64 R24, [R1+0x4b8] ;  /* 0x0004b80001187983 */ /* 0x000ea80000100a00 */
[----:B------:R-:W0:Y:S01]  /*cc40*/  LDL.64 R22, [R1+0x4c0] ;  /* 0x0004c00001167983 */ /* 0x000e220000100a00 */
[----:B---3--:R-:W-:Y:S03]  /*cc50*/  HMMA.16816.F32 R16, R4, R26, R16 ;  /* 0x0000001a0410723c */ /* 0x008fe60000001810 */
[----:B------:R-:W3:Y:S04]  /*cc60*/  LDL.64 R26, [R1+0x4a8] ;  /* 0x0004a800011a7983 */ /* 0x000ee80000100a00 */
[----:B----4-:R-:W-:Y:S04]  /*cc70*/  STL [R1+0x78], R13 ;  /* 0x0000780d01007387 */ /* 0x010fe80000100800 */
[----:B------:R1:W-:Y:S04]  /*cc80*/  STL [R1+0x70], R12 ;  /* 0x0000700c01007387 */ /* 0x0003e80000100800 */
[----:B-1----:R-:W4:Y:S04]  /*cc90*/  LDL.64 R12, [R1+0x4a0] ;  /* 0x0004a000010c7983 */ /* 0x002f280000100a00 */
[----:B------:R-:W-:Y:S01]  /*cca0*/  STL.64 [R1+0xfd8], R14 ;  /* 0x000fd80e01007387 */ /* 0x000fe20000100a00 */
[----:B--2---:R-:W-:-:S04]  /*ccb0*/  IMAD.WIDE R2, R10, 0x2, R2 ;  /* 0x000000020a027825 */ /* 0x004fc800078e0202 */
[C---:B0-----:R-:W-:Y:S01]  /*ccc0*/  IMAD.WIDE R22, R10.reuse, 0x2, R22 ;  /* 0x000000020a167825 */ /* 0x041fe200078e0216 */
[----:B----4-:R0:W-:Y:S04]  /*ccd0*/  STL.64 [R1+0xfd0], R12 ;  /* 0x000fd00c01007387 */ /* 0x0101e80000100a00 */
[----:B0-----:R-:W2:Y:S04]  /*cce0*/  LDL.LU R12, [R1+0xf0] ;  /* 0x0000f000010c7983 */ /* 0x001ea80000300800 */
[----:B------:R-:W2:Y:S04]  /*ccf0*/  LDL.LU R13, [R1+0xf4] ;  /* 0x0000f400010d7983 */ /* 0x000ea80000300800 */
[----:B------:R-:W2:Y:S04]  /*cd00*/  LDL.LU R14, [R1+0xf8] ;  /* 0x0000f800010e7983 */ /* 0x000ea80000300800 */
[----:B------:R-:W2:Y:S04]  /*cd10*/  LDL.LU R15, [R1+0xfc] ;  /* 0x0000fc00010f7983 */ /* 0x000ea80000300800 */
[----:B------:R-:W-:Y:S04]  /*cd20*/  STL [R1+0xf44], R19 ;  /* 0x000f441301007387 */ /* 0x000fe80000100800 */
[----:B------:R-:W-:Y:S04]  /*cd30*/  STL [R1+0xfc8], R18 ;  /* 0x000fc81201007387 */ /* 0x000fe80000100800 */
[----:B------:R0:W-:Y:S04]  /*cd40*/  STL.64 [R1+0xfc0], R16 ;  /* 0x000fc01001007387 */ /* 0x0001e80000100a00 */
[----:B------:R1:W-:Y:S04]  /*cd50*/  STL [R1+0x64], R29 ;  /* 0x0000641d01007387 */ /* 0x0003e80000100800 */
[----:B0-----:R-:W4:Y:S04]  /*cd60*/  LDL.LU R16, [R1+0x130] ;  /* 0x0001300001107983 */ /* 0x001f280000300800 */
[----:B------:R-:W4:Y:S04]  /*cd70*/  LDL.LU R17, [R1+0x134] ;  /* 0x0001340001117983 */ /* 0x000f280000300800 */
[----:B------:R-:W4:Y:S04]  /*cd80*/  LDL.LU R18, [R1+0x138] ;  /* 0x0001380001127983 */ /* 0x000f280000300800 */
[----:B------:R-:W4:Y:S04]  /*cd90*/  LDL.LU R19, [R1+0x13c] ;  /* 0x00013c0001137983 */ /* 0x000f280000300800 */
[----:B-----5:R-:W-:Y:S04]  /*cda0*/  STL [R1+0x74], R28 ;  /* 0x0000741c01007387 */ /* 0x020fe80000100800 */
[----:B------:R0:W-:Y:S04]  /*cdb0*/  STL [R1+0x5c], R0 ;  /* 0x00005c0001007387 */ /* 0x0001e80000100800 */
[----:B-1----:R-:W5:Y:S04]  /*cdc0*/  LDG.E.U16 R29, desc[UR8][R22.64] ;  /* 0x00000008161d7981 */ /* 0x002f68000c1e1500 */
[----:B0-----:R-:W2:Y:S04]  /*cdd0*/  LDG.E.U16 R0, desc[UR8][R2.64] ;  /* 0x0000000802007981 */ /* 0x001ea8000c1e1500 */
[----:B------:R-:W3:Y:S04]  /*cde0*/  LDL.64 R2, [R1+0x4b0] ;  /* 0x0004b00001027983 */ /* 0x000ee80000100a00 */
[----:B------:R-:W3:Y:S04]  /*cdf0*/  LDL.LU R22, [R1+0x1e8] ;  /* 0x0001e80001167983 */ /* 0x000ee80000300800 */
[----:B------:R-:W3:Y:S01]  /*ce00*/  LDL.LU R23, [R1+0x1ec] ;  /* 0x0001ec0001177983 */ /* 0x000ee20000300800 */
[----:B------:R-:W-:-:S05]  /*ce10*/  IMAD.WIDE R20, R10, 0x2, R20 ;  /* 0x000000020a147825 */ /* 0x000fca00078e0214 */
[----:B------:R3:W4:Y:S01]  /*ce20*/  LDG.E.U16 R28, desc[UR8][R20.64] ;  /* 0x00000008141c7981 */ /* 0x000722000c1e1500 */
[----:B------:R-:W-:-:S03]  /*ce30*/  IMAD.WIDE R24, R10, 0x2, R24 ;  /* 0x000000020a187825 */ /* 0x000fc600078e0218 */
[----:B--2---:R0:W-:Y:S04]  /*ce40*/  STL [R1+0x58], R0 ;  /* 0x0000580001007387 */ /* 0x0041e80000100800 */
[----:B0-----:R0:W2:Y:S01]  /*ce50*/  LDG.E.U16 R0, desc[UR8][R24.64] ;  /* 0x0000000818007981 */ /* 0x0010a2000c1e1500 */
[----:B---3--:R-:W-:Y:S03]  /*ce60*/  HMMA.16816.F32 R20, R4, R22, R12 ;  /* 0x000000160414723c */ /* 0x008fe6000000180c */
[----:B------:R-:W3:Y:S04]  /*ce70*/  LDL.LU.64 R14, [R1+0xfd8] ;  /* 0x000fd800010e7983 */ /* 0x000ee80000300a00 */
[----:B------:R-:W3:Y:S01]  /*ce80*/  LDL.LU.64 R12, [R1+0xfd0] ;  /* 0x000fd000010c7983 */ /* 0x000ee20000300a00 */
[----:B------:R-:W-:-:S03]  /*ce90*/  IMAD.WIDE R2, R10, 0x2, R2 ;  /* 0x000000020a027825 */ /* 0x000fc600078e0202 */
[----:B-----5:R-:W-:Y:S01]  /*cea0*/  STL [R1+0x50], R29 ;  /* 0x0000501d01007387 */ /* 0x020fe20000100800 */
[----:B0-----:R-:W-:-:S03]  /*ceb0*/  IMAD.WIDE R24, R10, 0x2, R26 ;  /* 0x000000020a187825 */ /* 0x001fc600078e021a */
[----:B----4-:R0:W-:Y:S04]  /*cec0*/  STL [R1+0x54], R28 ;  /* 0x0000541c01007387 */ /* 0x0101e80000100800 */
[----:B0-----:R-:W4:Y:S04]  /*ced0*/  LDL.64 R28, [R1+0x480] ;  /* 0x00048000011c7983 */ /* 0x001f280000100a00 */
[----:B------:R0:W-:Y:S04]  /*cee0*/  STL [R1+0xf48], R22 ;  /* 0x000f481601007387 */ /* 0x0001e80000100800 */
[----:B------:R1:W-:Y:S04]  /*cef0*/  STL [R1+0xf40], R23 ;  /* 0x000f401701007387 */ /* 0x0003e80000100800 */
[----:B0-----:R0:W5:Y:S04]  /*cf00*/  LDG.E.U16 R22, desc[UR8][R2.64] ;  /* 0x0000000802167981 */ /* 0x001168000c1e1500 */
[----:B-1----:R-:W4:Y:S04]  /*cf10*/  LDG.E.U16 R23, desc[UR8][R24.64] ;  /* 0x0000000818177981 */ /* 0x002f28000c1e1500 */
[----:B------:R-:W0:Y:S04]  /*cf20*/  LDL.64 R2, [R1+0x498] ;  /* 0x0004980001027983 */ /* 0x000e280000100a00 */
[----:B------:R-:W5:Y:S04]  /*cf30*/  LDL.64 R24, [R1+0x490] ;  /* 0x0004900001187983 */ /* 0x000f680000100a00 */
[----:B--2---:R1:W-:Y:S01]  /*cf40*/  STL [R1+0x4c], R0 ;  /* 0x00004c0001007387 */ /* 0x0043e20000100800 */
[----:B---3--:R-:W-:-:S05]  /*cf50*/  IMAD.WIDE R26, R10, 0x2, R12 ;  /* 0x000000020a1a7825 */ /* 0x008fca00078e020c */
[----:B-1----:R-:W2:Y:S01]  /*cf60*/  LDG.E.U16 R0, desc[UR8][R26.64] ;  /* 0x000000081a007981 */ /* 0x002ea2000c1e1500 */
[----:B------:R-:W-:Y:S03]  /*cf70*/  HMMA.16816.F32 R4, R4, R14, R16 ;  /* 0x0000000e0404723c */ /* 0x000fe60000001810 */
[----:B------:R-:W3:Y:S04]  /*cf80*/  LDL.64 R26, [R1+0x488] ;  /* 0x00048800011a7983 */ /* 0x000ee80000100a00 */
[----:B------:R-:W3:Y:S04]  /*cf90*/  LDL.LU R18, [R1+0xfc8] ;  /* 0x000fc80001127983 */ /* 0x000ee80000300800 */
[----:B------:R-:W3:Y:S04]  /*cfa0*/  LDL.LU.64 R16, [R1+0xfc0] ;  /* 0x000fc00001107983 */ /* 0x000ee80000300a00 */
[----:B------:R-:W3:Y:S04]  /*cfb0*/  LDL.LU.64 R14, [R1+0xfb8] ;  /* 0x000fb800010e7983 */ /* 0x000ee80000300a00 */
[----:B------:R-:W3:Y:S04]  /*cfc0*/  LDL.LU.64 R12, [R1+0xfb0] ;  /* 0x000fb000010c7983 */ /* 0x000ee80000300a00 */
[----:B----4-:R-:W-:Y:S01]  /*cfd0*/  STL [R1+0x44], R23 ;  /* 0x0000441701007387 */ /* 0x010fe20000100800 */
[----:B0-----:R-:W-:-:S03]  /*cfe0*/  IMAD.WIDE R2, R10, 0x2, R2 ;  /* 0x000000020a027825 */ /* 0x001fc600078e0202 */
[----:B-----5:R0:W-:Y:S04]  /*cff0*/  STL [R1+0x48], R22 ;  /* 0x0000481601007387 */ /* 0x0201e80000100800 */
[----:B------:R-:W4:Y:S01]  /*d000*/  LDG.E.U16 R19, desc[UR8][R2.64] ;  /* 0x0000000802137981 */ /* 0x000f22000c1e1500 */
[----:B------:R-:W-:-:S03]  /*d010*/  IMAD.WIDE R24, R10, 0x2, R24 ;  /* 0x000000020a187825 */ /* 0x000fc600078e0218 */
[----:B0-----:R-:W5:Y:S04]  /*d020*/  LDL.64 R22, [R1+0x448] ;  /* 0x0004480001167983 */ /* 0x001f680000100a00 */
[----:B------:R-:W-:Y:S04]  /*d030*/  STL [R1+0xf54], R4 ;  /* 0x000f540401007387 */ /* 0x000fe80000100800 */
[----:B------:R0:W-:Y:S04]  /*d040*/  STL [R1+0xf50], R5 ;  /* 0x000f500501007387 */ /* 0x0001e80000100800 */
[----:B------:R-:W-:Y:S04]  /*d050*/  STL [R1+0xf4c], R6 ;  /* 0x000f4c0601007387 */ /* 0x000fe80000100800 */
[----:B------:R1:W-:Y:S04]  /*d060*/  STL [R1+0xf3c], R7 ;  /* 0x000f3c0701007387 */ /* 0x0003e80000100800 */
[----:B------:R-:W5:Y:S04]  /*d070*/  LDL.64 R2, [R1+0x478] ;  /* 0x0004780001027983 */ /* 0x000f680000100a00 */
[----:B0-----:R-:W5:Y:S04]  /*d080*/  LDL.64 R4, [R1+0x428] ;  /* 0x0004280001047983 */ /* 0x001f680000100a00 */
[----:B-1----:R-:W5:Y:S04]  /*d090*/  LDL.64 R6, [R1+0x438] ;  /* 0x0004380001067983 */ /* 0x002f680000100a00 */
[----:B--2---:R0:W-:Y:S04]  /*d0a0*/  STL [R1+0x40], R0 ;  /* 0x0000400001007387 */ /* 0x0041e80000100800 */
[----:B0-----:R-:W2:Y:S04]  /*d0b0*/  LDG.E.U16 R0, desc[UR8][R24.64] ;  /* 0x0000000818007981 */ /* 0x001ea8000c1e1500 */
[----:B------:R-:W2:Y:S01]  /*d0c0*/  LDL.64 R24, [R1+0x468] ;  /* 0x0004680001187983 */ /* 0x000ea20000100a00 */
[----:B---3--:R-:W-:-:S04]  /*d0d0*/  IMAD.WIDE R26, R10, 0x2, R26 ;  /* 0x000000020a1a7825 */ /* 0x008fc800078e021a */
[----:B------:R-:W-:-:S06]  /*d0e0*/  IMAD.WIDE R28, R10, 0x2, R28 ;  /* 0x000000020a1c7825 */ /* 0x000fcc00078e021c */
[----:B------:R-:W3:Y:S04]  /*d0f0*/  LDG.E.U16 R29, desc[UR8][R28.64] ;  /* 0x000000081c1d7981 */ /* 0x000ee8000c1e1500 */
[----:B----4-:R0:W-:Y:S04]  /*d100*/  STL [R1+0x28], R19 ;  /* 0x0000281301007387 */ /* 0x0101e80000100800 */
[----:B0-----:R-:W4:Y:S04]  /*d110*/  LDG.E.U16 R19, desc[UR8][R26.64] ;  /* 0x000000081a137981 */ /* 0x001f28000c1e1500 */
[----:B------:R-:W3:Y:S01]  /*d120*/  LDL.64 R26, [R1+0x458] ;  /* 0x00045800011a7983 */ /* 0x000ee20000100a00 */
[----:B-----5:R-:W-:-:S05]  /*d130*/  IMAD.WIDE R2, R10, 0x2, R2 ;  /* 0x000000020a027825 */ /* 0x020fca00078e0202 */
[----:B------:R0:W5:Y:S04]  /*d140*/  LDG.E.U16 R28, desc[UR8][R2.64] ;  /* 0x00000008021c7981 */ /* 0x000168000c1e1500 */
[----:B--2---:R1:W-:Y:S01]  /*d150*/  STL [R1+0x24], R0 ;  /* 0x0000240001007387 */ /* 0x0043e20000100800 */
[----:B------:R-:W-:-:S05]  /*d160*/  IMAD.WIDE R24, R10, 0x2, R24 ;  /* 0x000000020a187825 */ /* 0x000fca00078e0218 */
[----:B-1----:R1:W2:Y:S01]  /*d170*/  LDG.E.U16 R0, desc[UR8][R24.64] ;  /* 0x0000000818007981 */ /* 0x0022a2000c1e1500 */
[----:B0-----:R-:W-:-:S05]  /*d180*/  IMAD.WIDE R2, R10, 0x2, R22 ;  /* 0x000000020a027825 */ /* 0x001fca00078e0216 */
[----:B------:R-:W2:Y:S01]  /*d190*/  LDG.E.U16 R22, desc[UR8][R2.64] ;  /* 0x0000000802167981 */ /* 0x000ea2000c1e1500 */
[----:B-1----:R-:W-:-:S03]  /*d1a0*/  IMAD.WIDE R24, R10, 0x2, R6 ;  /* 0x000000020a187825 */ /* 0x002fc600078e0206 */
[----:B----4-:R0:W-:Y:S04]  /*d1b0*/  STL [R1+0x20], R19 ;  /* 0x0000201301007387 */ /* 0x0101e80000100800 */
[----:B------:R-:W4:Y:S01]  /*d1c0*/  LDL.LU R23, [R1+0x30] ;  /* 0x0000300001177983 */ /* 0x000f220000300800 */
[----:B---3--:R-:W-:-:S03]  /*d1d0*/  IMAD.WIDE R26, R10, 0x2, R26 ;  /* 0x000000020a1a7825 */ /* 0x008fc600078e021a */
[----:B------:R1:W-:Y:S04]  /*d1e0*/  STL [R1+0x1c], R29 ;  /* 0x00001c1d01007387 */ /* 0x0003e80000100800 */
[----:B0-----:R0:W3:Y:S04]  /*d1f0*/  LDG.E.U16 R19, desc[UR8][R26.64] ;  /* 0x000000081a137981 */ /* 0x0010e8000c1e1500 */
[----:B-1----:R-:W4:Y:S04]  /*d200*/  LDL.LU R29, [R1+0x3c] ;  /* 0x00003c00011d7983 */ /* 0x002f280000300800 */
[----:B------:R-:W4:Y:S01]  /*d210*/  LDL.LU R7, [R1+0x38] ;  /* 0x0000380001077983 */ /* 0x000f220000300800 */
[----:B0-----:R-:W-:-:S03]  /*d220*/  IMAD.WIDE R26, R10, 0x2, R4 ;  /* 0x000000020a1a7825 */ /* 0x001fc600078e0204 */
[----:B------:R-:W4:Y:S04]  /*d230*/  LDL.LU R6, [R1+0x6c] ;  /* 0x00006c0001067983 */ /* 0x000f280000300800 */
[----:B------:R-:W4:Y:S04]  /*d240*/  LDL.64 R2, [R1+0x450] ;  /* 0x0004500001027983 */ /* 0x000f280000100a00 */
[----:B------:R-:W4:Y:S04]  /*d250*/  LDL R5, [R1+0x244] ;  /* 0x0002440001057983 */ /* 0x000f280000100800 */
[----:B------:R-:W4:Y:S04]  /*d260*/  LDL.LU R4, [R1+0xac] ;  /* 0x0000ac0001047983 */ /* 0x000f280000300800 */
[----:B-----5:R0:W-:Y:S04]  /*d270*/  STL [R1+0x18], R28 ;  /* 0x0000181c01007387 */ /* 0x0201e80000100800 */
[----:B0-----:R0:W5:Y:S04]  /*d280*/  LDG.E.U16 R28, desc[UR8][R24.64] ;  /* 0x00000008181c7981 */ /* 0x001168000c1e1500 */
[----:B------:R-:W0:Y:S04]  /*d290*/  LDL.64 R24, [R1+0x470] ;  /* 0x0004700001187983 */ /* 0x000e280000100a00 */
[----:B--2---:R1:W-:Y:S04]  /*d2a0*/  STL [R1+0x14], R0 ;  /* 0x0000140001007387 */ /* 0x0043e80000100800 */
[----:B-1----:R1:W2:Y:S04]  /*d2b0*/  LDG.E.U16 R0, desc[UR8][R26.64] ;  /* 0x000000081a007981 */ /* 0x0022a8000c1e1500 */
[----:B------:R-:W1:Y:S04]  /*d2c0*/  LDL.64 R26, [R1+0x460] ;  /* 0x00046000011a7983 */ /* 0x000e680000100a00 */
[----:B---3--:R3:W-:Y:S01]  /*d2d0*/  STL [R1+0x10], R19 ;  /* 0x0000101301007387 */ /* 0x0087e20000100800 */
[----:B0-----:R-:W-:-:S05]  /*d2e0*/  IMAD.WIDE R24, R10, 0x2, R24 ;  /* 0x000000020a187825 */ /* 0x001fca00078e0218 */
[----:B---3--:R0:W3:Y:S04]  /*d2f0*/  LDG.E.U16 R19, desc[UR8][R24.64] ;  /* 0x0000000818137981 */ /* 0x0080e8000c1e1500 */
[----:B------:R-:W0:Y:S04]  /*d300*/  LDL.64 R24, [R1+0x430] ;  /* 0x0004300001187983 */ /* 0x000e280000100a00 */
[----:B------:R4:W-:Y:S04]  /*d310*/  STL [R1+0xc], R22 ;  /* 0x00000c1601007387 */ /* 0x0009e80000100800 */
[----:B----4-:R-:W4:Y:S04]  /*d320*/  LDL.LU R22, [R1+0x60] ;  /* 0x0000600001167983 */ /* 0x010f280000300800 */
[----:B-----5:R5:W-:Y:S01]  /*d330*/  STL [R1+0x8], R28 ;  /* 0x0000081c01007387 */ /* 0x020be20000100800 */
[----:B-1----:R-:W-:-:S05]  /*d340*/  IMAD.WIDE R26, R10, 0x2, R26 ;  /* 0x000000020a1a7825 */ /* 0x002fca00078e021a */
[----:B-----5:R-:W5:Y:S01]  /*d350*/  LDG.E.U16 R28, desc[UR8][R26.64] ;  /* 0x000000081a1c7981 */ /* 0x020f62000c1e1500 */
[----:B------:R-:W-:-:S03]  /*d360*/  IMAD.WIDE R2, R10, 0x2, R2 ;  /* 0x000000020a027825 */ /* 0x000fc600078e0202 */
[----:B------:R-:W2:Y:S04]  /*d370*/  LDL.64 R26, [R1+0x420] ;  /* 0x00042000011a7983 */ /* 0x000ea80000100a00 */
[----:B-----5:R1:W-:Y:S04]  /*d380*/  STL [R1+0xf1c], R28 ;  /* 0x000f1c1c01007387 */ /* 0x0203e80000100800 */
[----:B-1----:R-:W5:Y:S04]  /*d390*/  LDL.LU R28, [R1+0x34] ;  /* 0x00003400011c7983 */ /* 0x002f680000300800 */
[----:B--2---:R1:W-:Y:S04]  /*d3a0*/  STL [R1+0x4], R0 ;  /* 0x0000040001007387 */ /* 0x0043e80000100800 */
[----:B-1----:R1:W2:Y:S04]  /*d3b0*/  LDG.E.U16 R0, desc[UR8][R2.64] ;  /* 0x0000000802007981 */ /* 0x0022a8000c1e1500 */
[----:B------:R-:W1:Y:S01]  /*d3c0*/  LDL.64 R2, [R1+0x440] ;  /* 0x0004400001027983 */ /* 0x000e620000100a00 */
[----:B0-----:R-:W-:-:S04]  /*d3d0*/  IMAD.WIDE R24, R10, 0x2, R24 ;  /* 0x000000020a187825 */ /* 0x001fc800078e0218 */
[C---:B------:R-:W-:Y:S02]  /*d3e0*/  IMAD.WIDE R26, R10.reuse, 0x2, R26 ;  /* 0x000000020a1a7825 */ /* 0x040fe400078e021a */
[----:B------:R0:W2:Y:S04]  /*d3f0*/  LDG.E.U16 R24, desc[UR8][R24.64] ;  /* 0x0000000818187981 */ /* 0x0000a8000c1e1500 */
[----:B------:R-:W3:Y:S01]  /*d400*/  LDG.E.U16 R26, desc[UR8][R26.64] ;  /* 0x000000081a1a7981 */ /* 0x000ee2000c1e1500 */
[----:B-1----:R-:W-:-:S06]  /*d410*/  IMAD.WIDE R2, R10, 0x2, R2 ;  /* 0x000000020a027825 */ /* 0x002fcc00078e0202 */
[----:B------:R5:W4:Y:S04]  /*d420*/  LDG.E.U16 R3, desc[UR8][R2.64] ;  /* 0x0000000802037981 */ /* 0x000b28000c1e1500 */
[----:B--2---:R-:W-:Y:S04]  /*d430*/  STL [R1+0xf20], R0 ;  /* 0x000f200001007387 */ /* 0x004fe80000100800 */
[----:B---3--:R1:W-:Y:S04]  /*d440*/  STL [R1], R19 ;  /* 0x0000001301007387 */ /* 0x0083e80000100800 */
[----:B-1----:R-:W2:Y:S01]  /*d450*/  LDL.LU R19, [R1+0x68] ;  /* 0x0000680001137983 */ /* 0x002ea20000300800 */
[----:B0-----:R-:W-:-:S03]  /*d460*/  SHF.L.U32 R25, R11, 0x8, RZ ;  /* 0x000000080b197819 */ /* 0x001fc600000006ff */
[----:B------:R-:W3:Y:S01]  /*d470*/  LDL.LU R10, [R1+0xfac] ;  /* 0x000fac00010a7983 */ /* 0x000ee20000300800 */
[----:B-----5:R-:W-:Y:S02]  /*d480*/  LOP3.LUT R2, R28, 0xf, RZ, 0xc0, !PT ;  /* 0x0000000f1c027812 */ /* 0x020fe400078ec0ff */
[----:B------:R-:W-:-:S03]  /*d490*/  LOP3.LUT R25, R25, 0xf00, RZ, 0xe2, !PT ;  /* 0x00000f0019197812 */ /* 0x000fc600078ee2ff */
[----:B------:R-:W-:Y:S02]  /*d4a0*/  IMAD R2, R29, 0x10, R2 ;  /* 0x000000101d027824 */ /* 0x000fe400078e0202 */
[----:B------:R-:W-:Y:S01]  /*d4b0*/  FMUL R27, R6, UR10 ;  /* 0x0000000a061b7c20 */ /* 0x000fe20008400000 */
[C---:B------:R-:W-:Y:S02]  /*d4c0*/  ISETP.GT.U32.AND.EX P0, PT, R23.reuse, RZ, PT, P0 ;  /* 0x000000ff1700720c */ /* 0x040fe40003f04100 */
[C---:B------:R-:W-:Y:S02]  /*d4d0*/  ISETP.GT.U32.AND.EX P4, PT, R23.reuse, RZ, PT, P4 ;  /* 0x000000ff1700720c */ /* 0x040fe40003f84140 */
[C---:B------:R-:W-:Y:S01]  /*d4e0*/  ISETP.GT.U32.AND.EX P1, PT, R23.reuse, RZ, PT, P1 ;  /* 0x000000ff1700720c */ /* 0x040fe20003f24110 */
[----:B------:R-:W-:Y:S01]  /*d4f0*/  FMUL R8, R8, UR10 ;  /* 0x0000000a08087c20 */ /* 0x000fe20008400000 */
[C---:B------:R-:W-:Y:S02]  /*d500*/  ISETP.GT.U32.AND.EX P6, PT, R23.reuse, RZ, PT, P6 ;  /* 0x000000ff1700720c */ /* 0x040fe40003fc4160 */
[----:B------:R-:W-:-:S02]  /*d510*/  ISETP.GT.U32.AND.EX P5, PT, R23, RZ, PT, P5 ;  /* 0x000000ff1700720c */ /* 0x000fc40003fa4150 */
[----:B------:R-:W-:Y:S01]  /*d520*/  ISETP.GT.U32.AND.EX P3, PT, R23, RZ, PT, P3 ;  /* 0x000000ff1700720c */ /* 0x000fe20003f64130 */
[----:B------:R-:W-:Y:S01]  /*d530*/  FMUL R9, R9, UR10 ;  /* 0x0000000a09097c20 */ /* 0x000fe20008400000 */
[----:B------:R-:W-:Y:S06]  /*d540*/  BAR.SYNC.DEFER_BLOCKING 0x0 ;  /* 0x0000000000007b1d */ /* 0x000fec0000010000 */
[----:B----4-:R-:W-:Y:S04]  /*d550*/  STL [R1+0xf24], R3 ;  /* 0x000f240301007387 */ /* 0x010fe80000100800 */
[----:B------:R-:W-:Y:S04]  /*d560*/  STL [R1+0xf28], R24 ;  /* 0x000f281801007387 */ /* 0x000fe80000100800 */
[----:B------:R-:W-:Y:S04]  /*d570*/  STL [R1+0xf2c], R26 ;  /* 0x000f2c1a01007387 */ /* 0x000fe80000100800 */
[----:B------:R-:W4:Y:S01]  /*d580*/  LDL.LU R11, [R1+0xfa8] ;  /* 0x000fa800010b7983 */ /* 0x000f220000300800 */
[----:B------:R-:W-:Y:S01]  /*d590*/  IMAD R25, R7, 0x1000, R25 ;  /* 0x0000100007197824 */ /* 0x000fe200078e0219 */
[----:B------:R-:W-:-:S04]  /*d5a0*/  LOP3.LUT R2, R2, 0xff, RZ, 0xc0, !PT ;  /* 0x000000ff02027812 */ /* 0x000fc800078ec0ff */
[----:B------:R-:W-:Y:S01]  /*d5b0*/  IADD3 R2, PT, PT, R25, R2, RZ ;  /* 0x0000000219027210 */ /* 0x000fe20007ffe0ff */
[----:B------:R-:W-:Y:S01]  /*d5c0*/  FMUL R25, R22, UR10 ;  /* 0x0000000a16197c20 */ /* 0x000fe20008400000 */
[----:B------:R-:W-:Y:S02]  /*d5d0*/  FSEL R0, R27, -INF , !P0 ;  /* 0xff8000001b007808 */ /* 0x000fe40004000000 */
[----:B------:R-:W-:-:S03]  /*d5e0*/  LOP3.LUT R2, R2, 0xffff, RZ, 0xc0, !PT ;  /* 0x0000ffff02027812 */ /* 0x000fc600078ec0ff */
[----:B------:R0:W-:Y:S01]  /*d5f0*/  STL [R1+0x368], R0 ;  /* 0x0003680001007387 */ /* 0x0001e20000100800 */
[--C-:B------:R-:W-:Y:S02]  /*d600*/  SHF.R.U32.HI R27, RZ, 0xf, R2.reuse ;  /* 0x0000000fff1b7819 */ /* 0x100fe40000011602 */
[----:B------:R-:W-:Y:S02]  /*d610*/  ISETP.GT.U32.AND P0, PT, R4, R5, PT ;  /* 0x000000050400720c */ /* 0x000fe40003f04070 */
[----:B0-----:R-:W-:Y:S01]  /*d620*/  FSEL R0, R25, -INF , !P4 ;  /* 0xff80000019007808 */ /* 0x001fe20006000000 */
[----:B--2---:R-:W-:Y:S01]  /*d630*/  FMUL R25, R19, UR10 ;  /* 0x0000000a13197c20 */ /* 0x004fe20008400000 */
[----:B------:R-:W-:Y:S02]  /*d640*/  LOP3.LUT P4, RZ, R27, 0x1, RZ, 0xc0, !PT ;  /* 0x000000011bff7812 */ /* 0x000fe4000788c0ff */
[----:B------:R-:W-:Y:S02]  /*d650*/  SHF.R.U32.HI R27, RZ, 0xe, R2 ;  /* 0x0000000eff1b7819 */ /* 0x000fe40000011602 */
[----:B------:R-:W-:Y:S01]  /*d660*/  ISETP.GT.U32.AND.EX P0, PT, R23, RZ, PT, P0 ;  /* 0x000000ff1700720c */ /* 0x000fe20003f04100 */
[----:B------:R0:W-:Y:S01]  /*d670*/  STL [R1+0x298], R0 ;  /* 0x0002980001007387 */ /* 0x0001e20000100800 */
[----:B------:R-:W-:-:S02]  /*d680*/  FSEL R23, R25, -INF , !P1 ;  /* 0xff80000019177808 */ /* 0x000fc40004800000 */
[----:B------:R-:W-:Y:S01]  /*d690*/  SHF.R.U32.HI R25, RZ, 0xd, R2 ;  /* 0x0000000dff197819 */ /* 0x000fe20000011602 */
[----:B------:R-:W2:Y:S01]  /*d6a0*/  LDL.LU R3, [R1+0x84] ;  /* 0x0000840001037983 */ /* 0x000ea20000300800 */
[----:B------:R-:W-:-:S03]  /*d6b0*/  LOP3.LUT P1, RZ, R27, 0x1, RZ, 0xc0, !PT ;  /* 0x000000011bff7812 */ /* 0x000fc6000782c0ff */
[----:B------:R-:W5:Y:S01]  /*d6c0*/  LDL.LU R28, [R1+0x9c] ;  /* 0x00009c00011c7983 */ /* 0x000f620000300800 */
[----:B0-----:R-:W-:-:S03]  /*d6d0*/  FSEL R0, R8, -INF , !P0 ;  /* 0xff80000008007808 */ /* 0x001fc60004000000 */
[----:B------:R-:W2:Y:S01]  /*d6e0*/  LDL.LU R27, [R1+0x90] ;  /* 0x00009000011b7983 */ /* 0x000ea20000300800 */
[----:B------:R-:W-:Y:S02]  /*d6f0*/  LOP3.LUT P0, RZ, R25, 0x1, RZ, 0xc0, !PT ;  /* 0x0000000119ff7812 */ /* 0x000fe4000780c0ff */
[----:B------:R-:W-:Y:S01]  /*d700*/  SHF.R.U32.HI R8, RZ, 0xc, R2 ;  /* 0x0000000cff087819 */ /* 0x000fe20000011602 */
[----:B------:R-:W-:Y:S01]  /*d710*/  STL [R1+0x364], R23 ;  /* 0x0003641701007387 */ /* 0x000fe20000100800 */
[----:B---3--:R-:W-:-:S03]  /*d720*/  FMUL R10, R10, UR10 ;  /* 0x0000000a0a0a7c20 */ /* 0x008fc60008400000 */
[----:B------:R-:W-:Y:S04]  /*d730*/  STL [R1+0xf58], R23 ;  /* 0x000f581701007387 */ /* 0x000fe80000100800 */
[----:B------:R-:W2:Y:S04]  /*d740*/  LDL.LU R25, [R1+0x94] ;  /* 0x0000940001197983 */ /* 0x000ea80000300800 */
[----:B------:R0:W-:Y:S01]  /*d750*/  STL [R1+0x254], R0 ;  /* 0x0002540001007387 */ /* 0x0001e20000100800 */
[----:B------:R-:W-:Y:S02]  /*d760*/  FSEL R22, R10, -INF , !P5 ;  /* 0xff8000000a167808 */ /* 0x000fe40006800000 */
[----:B0-----:R-:W-:-:S02]  /*d770*/  FSEL R0, R9, -INF , !P3 ;  /* 0xff80000009007808 */ /* 0x001fc40005800000 */
[----:B------:R-:W-:Y:S02]  /*d780*/  LOP3.LUT P3, RZ, R8, 0x1, RZ, 0xc0, !PT ;  /* 0x0000000108ff7812 */ /* 0x000fe4000786c0ff */
[--C-:B------:R-:W-:Y:S01]  /*d790*/  SHF.R.U32.HI R8, RZ, 0xb, R2.reuse ;  /* 0x0000000bff087819 */ /* 0x100fe20000011602 */
[----:B------:R0:W-:Y:S03]  /*d7a0*/  STL [R1+0x258], R0 ;  /* 0x0002580001007387 */ /* 0x0001e60000100800 */
[----:B------:R-:W-:Y:S02]  /*d7b0*/  LOP3.LUT P5, RZ, R8, 0x1, RZ, 0xc0, !PT ;  /* 0x0000000108ff7812 */ /* 0x000fe400078ac0ff */
[----:B------:R-:W-:Y:S01]  /*d7c0*/  SHF.R.U32.HI R8, RZ, 0xa, R2 ;  /* 0x0000000aff087819 */ /* 0x000fe20000011602 */
[----:B------:R-:W-:Y:S04]  /*d7d0*/  STL [R1+0x29c], R22 ;  /* 0x00029c1601007387 */ /* 0x000fe80000100800 */
[----:B------:R-:W-:Y:S01]  /*d7e0*/  STL [R1+0xf5c], R22 ;  /* 0x000f5c1601007387 */ /* 0x000fe20000100800 */
[----:B----4-:R-:W-:-:S05]  /*d7f0*/  FMUL R11, R11, UR10 ;  /* 0x0000000a0b0b7c20 */ /* 0x010fca0008400000 */
[----:B0-----:R-:W-:Y:S02]  /*d800*/  FSEL R0, R11, -INF , !P6 ;  /* 0xff8000000b007808 */ /* 0x001fe40007000000 */
[----:B------:R-:W-:Y:S01]  /*d810*/  LOP3.LUT P6, RZ, R8, 0x1, RZ, 0xc0, !PT ;  /* 0x0000000108ff7812 */ /* 0x000fe200078cc0ff */
[----:B------:R-:W-:Y:S02]  /*d820*/  FMUL R8, R12, UR10 ;  /* 0x0000000a0c087c20 */ /* 0x000fe40008400000 */
[----:B------:R0:W-:Y:S04]  /*d830*/  STL [R1+0x360], R0 ;  /* 0x0003600001007387 */ /* 0x0001e80000100800 */
[----:B------:R-:W3:Y:S01]  /*d840*/  LDL.LU R12, [R1+0x88] ;  /* 0x00008800010c7983 */ /* 0x000ee20000300800 */
[----:B0-----:R-:W-:Y:S01]  /*d850*/  FSEL R0, R8, -INF , !P4 ;  /* 0xff80000008007808 */ /* 0x001fe20006000000 */
[----:B------:R-:W-:-:S04]  /*d860*/  FMUL R8, R13, UR10 ;  /* 0x0000000a0d087c20 */ /* 0x000fc80008400000 */
[----:B------:R0:W-:Y:S04]  /*d870*/  STL [R1+0x3b4], R0 ;  /* 0x0003b40001007387 */ /* 0x0001e80000100800 */
[----:B------:R-:W5:Y:S04]  /*d880*/  LDL.LU R13, [R1+0xa8] ;  /* 0x0000a800010d7983 */ /* 0x000f680000300800 */
[----:B------:R-:W4:Y:S01]  /*d890*/  LDL R19, [R1+0x1bc] ;  /* 0x0001bc0001137983 */ /* 0x000f220000100800 */
[----:B0-----:R-:W-:Y:S01]  /*d8a0*/  FSEL R0, R8, -INF , !P1 ;  /* 0xff80000008007808 */ /* 0x001fe20004800000 */
[----:B------:R-:W-:-:S05]  /*d8b0*/  FMUL R8, R14, UR10 ;  /* 0x0000000a0e087c20 */ /* 0x000fca0008400000 */
[----:B------:R-:W-:Y:S01]  /*d8c0*/  FSEL R7, R8, -INF , !P0 ;  /* 0xff80000008077808 */ /* 0x000fe20004000000 */
[----:B------:R-:W-:-:S05]  /*d8d0*/  FMUL R8, R15, UR10 ;  /* 0x0000000a0f087c20 */ /* 0x000fca0008400000 */
[----:B------:R-:W-:Y:S01]  /*d8e0*/  FSEL R24, R8, -INF , !P3 ;  /* 0xff80000008187808 */ /* 0x000fe20005800000 */
[----:B------:R-:W-:Y:S01]  /*d8f0*/  FMUL R8, R16, UR10 ;  /* 0x0000000a10087c20 */ /* 0x000fe20008400000 */
[----:B------:R0:W-:Y:S01]  /*d900*/  STL [R1+0x3bc], R0 ;  /* 0x0003bc0001007387 */ /* 0x0001e20000100800 */
[----:B------:R-:W-:-:S03]  /*d910*/  SHF.R.U32.HI R9, RZ, 0x9, R2 ;  /* 0x00000009ff097819 */ /* 0x000fc60000011602 */
[----:B------:R-:W4:Y:S01]  /*d920*/  LDL.LU R15, [R1+0x80] ;  /* 0x00008000010f7983 */ /* 0x000f220000300800 */
[----:B0-----:R-:W-:Y:S01]  /*d930*/  FSEL R0, R8, -INF , !P5 ;  /* 0xff80000008007808 */ /* 0x001fe20006800000 */
[----:B------:R-:W-:Y:S01]  /*d940*/  FMUL R8, R17, UR10 ;  /* 0x0000000a11087c20 */ /* 0x000fe20008400000 */
[----:B------:R-:W-:Y:S02]  /*d950*/  LOP3.LUT P4, RZ, R9, 0x1, RZ, 0xc0, !PT ;  /* 0x0000000109ff7812 */ /* 0x000fe4000788c0ff */
[----:B------:R-:W-:Y:S02]  /*d960*/  SHF.R.U32.HI R9, RZ, 0x8, R2 ;  /* 0x00000008ff097819 */ /* 0x000fe40000011602 */
[----:B------:R-:W-:Y:S01]  /*d970*/  FSEL R17, R8, -INF , !P6 ;  /* 0xff80000008117808 */ /* 0x000fe20007000000 */
[----:B------:R-:W-:Y:S01]  /*d980*/  FMUL R8, R18, UR10 ;  /* 0x0000000a12087c20 */ /* 0x000fe20008400000 */
[----:B------:R-:W-:Y:S01]  /*d990*/  STL [R1+0x3c4], R7 ;  /* 0x0003c40701007387 */ /* 0x000fe20000100800 */
[----:B------:R-:W-:-:S03]  /*d9a0*/  LOP3.LUT P1, RZ, R9, 0x1, RZ, 0xc0, !PT ;  /* 0x0000000109ff7812 */ /* 0x000fc6000782c0ff */
[----:B------:R-:W-:Y:S01]  /*d9b0*/  STL [R1+0xf60], R7 ;  /* 0x000f600701007387 */ /* 0x000fe20000100800 */
[----:B------:R-:W-:Y:S02]  /*d9c0*/  SHF.R.U32.HI R9, RZ, 0x7, R2 ;  /* 0x00000007ff097819 */ /* 0x000fe40000011602 */
[----:B------:R-:W-:Y:S01]  /*d9d0*/  FSEL R26, R8, -INF , !P4 ;  /* 0xff800000081a7808 */ /* 0x000fe20006000000 */
[----:B------:R-:W5:Y:S01]  /*d9e0*/  LDL.LU R16, [R1+0x98] ;  /* 0x0000980001107983 */ /* 0x000f620000300800 */
[----:B------:R-:W-:-:S03]  /*d9f0*/  FMUL R8, R20, UR10 ;  /* 0x0000000a14087c20 */ /* 0x000fc60008400000 */
[----:B------:R-:W-:Y:S01]  /*da00*/  STL [R1+0x3c8], R24 ;  /* 0x0003c81801007387 */ /* 0x000fe20000100800 */
[----:B------:R-:W-:-:S03]  /*da10*/  LOP3.LUT P0, RZ, R9, 0x1, RZ, 0xc0, !PT ;  /* 0x0000000109ff7812 */ /* 0x000fc6000780c0ff */
[----:B------:R-:W-:Y:S04]  /*da20*/  STL [R1+0xf64], R24 ;  /* 0x000f641801007387 */ /* 0x000fe80000100800 */
[----:B------:R-:W-:Y:S04]  /*da30*/  STL [R1+0x3b8], R0 ;  /* 0x0003b80001007387 */ /* 0x000fe80000100800 */
[----:B------:R-:W-:Y:S04]  /*da40*/  STL [R1+0x3c0], R17 ;  /* 0x0003c01101007387 */ /* 0x000fe80000100800 */
[----:B------:R-:W-:Y:S01]  /*da50*/  STL [R1+0xf68], R17 ;  /* 0x000f681101007387 */ /* 0x000fe20000100800 */
[----:B------:R-:W-:-:S03]  /*da60*/  FSEL R18, R8, -INF , !P0 ;  /* 0xff80000008127808 */ /* 0x000fc60004000000 */
[----:B------:R-:W-:Y:S04]  /*da70*/  STL [R1+0x3cc], R26 ;  /* 0x0003cc1a01007387 */ /* 0x000fe80000100800 */
[----:B------:R-:W-:Y:S04]  /*da80*/  STL [R1+0xf6c], R26 ;  /* 0x000f6c1a01007387 */ /* 0x000fe80000100800 */
[----:B---3--:R0:W-:Y:S01]  /*da90*/  STL [R1+0xf78], R12 ;  /* 0x000f780c01007387 */ /* 0x0081e20000100800 */
[----:B--2---:R-:W-:-:S03]  /*daa0*/  FMNMX3 R8, R12, R3, R25, !PT ;  /* 0x000000030c087276 */ /* 0x004fc60007800019 */
[----:B------:R-:W-:Y:S04]  /*dab0*/  STL [R1+0xf74], R3 ;  /* 0x000f740301007387 */ /* 0x000fe80000100800 */
[----:B------:R-:W-:Y:S04]  /*dac0*/  STL [R1+0xf70], R25 ;  /* 0x000f701901007387 */ /* 0x000fe80000100800 */
[----:B0-----:R-:W2:Y:S04]  /*dad0*/  LDL R12, [R1+0x220] ;  /* 0x00022000010c7983 */ /* 0x001ea80000100800 */
[----:B------:R-:W3:Y:S04]  /*dae0*/  LDL R11, [R1+0x1b4] ;  /* 0x0001b400010b7983 */ /* 0x000ee80000100800 */
[----:B------:R-:W3:Y:S04]  /*daf0*/  LDL R0, [R1+0x1b8] ;  /* 0x0001b80001007983 */ /* 0x000ee80000100800 */
[----:B------:R-:W3:Y:S04]  /*db00*/  LDL R29, [R1+0x1b0] ;  /* 0x0001b000011d7983 */ /* 0x000ee80000100800 */
[----:B--2---:R0:W-:Y:S04]  /*db10*/  STL [R1+0xf7c], R12 ;  /* 0x000f7c0c01007387 */ /* 0x0041e80000100800 */
[----:B0-----:R-:W2:Y:S04]  /*db20*/  LDL R12, [R1+0x374] ;  /* 0x00037400010c7983 */ /* 0x001ea80000100800 */
        /* <DEDUP_REMOVED lines=9> */
[----:B------:R-:W2:Y:S04]  /*dbc0*/  LDL R3, [R1+0x1f4] ;  /* 0x0001f40001037983 */ /* 0x000ea80000100800 */
[----:B0-----:R-:W3:Y:S04]  /*dbd0*/  LDL R12, [R1+0x1c8] ;  /* 0x0001c800010c7983 */ /* 0x001ee80000100800 */
[----:B--2---:R0:W-:Y:S04]  /*dbe0*/  STL [R1+0xf80], R3 ;  /* 0x000f800301007387 */ /* 0x0041e80000100800 */
[----:B0-----:R-:W2:Y:S04]  /*dbf0*/  LDL R3, [R1+0x370] ;  /* 0x0003700001037983 */ /* 0x001ea80000100800 */
[----:B--2---:R0:W-:Y:S04]  /*dc00*/  STL [R1+0xf88], R3 ;  /* 0x000f880301007387 */ /* 0x0041e80000100800 */
[----:B0-----:R-:W2:Y:S04]  /*dc10*/  LDL R3, [R1+0x1f0] ;  /* 0x0001f00001037983 */ /* 0x001ea80000100800 */
[----:B--2---:R0:W-:Y:S04]  /*dc20*/  STL [R1+0xf90], R3 ;  /* 0x000f900301007387 */ /* 0x0041e80000100800 */
[----:B0-----:R-:W2:Y:S01]  /*dc30*/  LDL R3, [R1+0x378] ;  /* 0x0003780001037983 */ /* 0x001ea20000100800 */
[----:B------:R-:W-:-:S04]  /*dc40*/  SHF.R.U32.HI R9, RZ, 0x6, R2 ;  /* 0x00000006ff097819 */ /* 0x000fc80000011602 */
[----:B------:R-:W-:Y:S02]  /*dc50*/  LOP3.LUT P3, RZ, R9, 0x1, RZ, 0xc0, !PT ;  /* 0x0000000109ff7812 */ /* 0x000fe4000786c0ff */
[----:B------:R-:W-:-:S04]  /*dc60*/  SHF.R.U32.HI R9, RZ, 0x5, R2 ;  /* 0x00000005ff097819 */ /* 0x000fc80000011602 */
[----:B------:R-:W-:Y:S02]  /*dc70*/  LOP3.LUT P5, RZ, R9, 0x1, RZ, 0xc0, !PT ;  /* 0x0000000109ff7812 */ /* 0x000fe400078ac0ff */
[--C-:B------:R-:W-:Y:S01]  /*dc80*/  SHF.R.U32.HI R9, RZ, 0x4, R2.reuse ;  /* 0x00000004ff097819 */ /* 0x100fe20000011602 */
[----:B--2---:R0:W-:Y:S04]  /*dc90*/  STL [R1+0xf98], R3 ;  /* 0x000f980301007387 */ /* 0x0041e80000100800 */
[----:B0-----:R-:W2:Y:S01]  /*dca0*/  LDL R3, [R1+0x1c4] ;  /* 0x0001c40001037983 */ /* 0x001ea20000100800 */
[----:B------:R-:W-:Y:S02]  /*dcb0*/  LOP3.LUT P6, RZ, R9, 0x1, RZ, 0xc0, !PT ;  /* 0x0000000109ff7812 */ /* 0x000fe400078cc0ff */
[----:B------:R-:W-:-:S04]  /*dcc0*/  SHF.R.U32.HI R9, RZ, 0x3, R2 ;  /* 0x00000003ff097819 */ /* 0x000fc80000011602 */
[----:B------:R-:W-:Y:S02]  /*dcd0*/  LOP3.LUT P4, RZ, R9, 0x1, RZ, 0xc0, !PT ;  /* 0x0000000109ff7812 */ /* 0x000fe4000788c0ff */
[--C-:B------:R-:W-:Y:S02]  /*dce0*/  SHF.R.U32.HI R9, RZ, 0x2, R2.reuse ;  /* 0x00000002ff097819 */ /* 0x100fe40000011602 */
[----:B----4-:R-:W-:Y:S02]  /*dcf0*/  FMNMX3 R8, R8, R15, R19, !PT ;  /* 0x0000000f08087276 */ /* 0x010fe40007800013 */
[----:B------:R-:W-:Y:S01]  /*dd00*/  LOP3.LUT P0, RZ, R9, 0x1, RZ, 0xc0, !PT ;  /* 0x0000000109ff7812 */ /* 0x000fe2000780c0ff */
[----:B------:R-:W-:Y:S01]  /*dd10*/  FMUL R9, R21, UR10 ;  /* 0x0000000a15097c20 */ /* 0x000fe20008400000 */
[----:B------:R-:W-:Y:S02]  /*dd20*/  SHF.R.U32.HI R2, RZ, 0x1, R2 ;  /* 0x00000001ff027819 */ /* 0x000fe40000011602 */
[----:B---3--:R-:W-:-:S02]  /*dd30*/  FMNMX3 R8, R8, R0, R11, !PT ;  /* 0x0000000008087276 */ /* 0x008fc4000780000b */
[----:B------:R-:W-:Y:S02]  /*dd40*/  FSEL R0, R9, -INF , !P3 ;  /* 0xff80000009007808 */ /* 0x000fe40005800000 */
[----:B------:R-:W-:Y:S01]  /*dd50*/  LOP3.LUT P3, RZ, R2, 0x1, RZ, 0xc0, !PT ;  /* 0x0000000102ff7812 */ /* 0x000fe2000786c0ff */
[----:B--2---:R0:W-:Y:S04]  /*dd60*/  STL [R1+0xfa0], R3 ;  /* 0x000fa00301007387 */ /* 0x0041e80000100800 */
[----:B------:R-:W2:Y:S04]  /*dd70*/  LDL R25, [R1+0x254] ;  /* 0x0002540001197983 */ /* 0x000ea80000100800 */
[----:B------:R-:W2:Y:S04]  /*dd80*/  LDL R26, [R1+0x36c] ;  /* 0x00036c00011a7983 */ /* 0x000ea80000100800 */
[----:B0-----:R-:W3:Y:S04]  /*dd90*/  LDL R3, [R1+0x1d0] ;  /* 0x0001d00001037983 */ /* 0x001ee80000100800 */
[----:B------:R-:W4:Y:S04]  /*dda0*/  LDL R17, [R1+0x37c] ;  /* 0x00037c0001117983 */ /* 0x000f280000100800 */
[----:B------:R-:W4:Y:S04]  /*ddb0*/  LDL R24, [R1+0x25c] ;  /* 0x00025c0001187983 */ /* 0x000f280000100800 */
[----:B------:R-:W2:Y:S04]  /*ddc0*/  LDL R7, [R1+0x298] ;  /* 0x0002980001077983 */ /* 0x000ea80000100800 */
[----:B------:R-:W2:Y:S04]  /*ddd0*/  LDL R22, [R1+0x258] ;  /* 0x0002580001167983 */ /* 0x000ea80000100800 */
[----:B------:R-:W2:Y:S04]  /*dde0*/  LDL R23, [R1+0x384] ;  /* 0x0003840001177983 */ /* 0x000ea80000100800 */
[----:B------:R-:W2:Y:S04]  /*ddf0*/  LDL R4, [R1+0x388] ;  /* 0x0003880001047983 */ /* 0x000ea80000100800 */
[----:B------:R-:W2:Y:S04]  /*de00*/  LDL R5, [R1+0x3d0] ;  /* 0x0003d00001057983 */ /* 0x000ea80000100800 */
[----:B------:R-:W2:Y:S04]  /*de10*/  LDL R6, [R1+0x38c] ;  /* 0x00038c0001067983 */ /* 0x000ea80000100800 */
[----:B------:R-:W2:Y:S04]  /*de20*/  LDL R19, [R1+0x380] ;  /* 0x0003800001137983 */ /* 0x000ea80000100800 */
[----:B------:R-:W2:Y:S04]  /*de30*/  LDL R10, [R1+0x3d4] ;  /* 0x0003d400010a7983 */ /* 0x000ea80000100800 */
[----:B------:R-:W-:Y:S04]  /*de40*/  STL [R1+0x3f0], R18 ;  /* 0x0003f01201007387 */ /* 0x000fe80000100800 */
[----:B------:R0:W-:Y:S04]  /*de50*/  STL [R1+0xf38], R15 ;  /* 0x000f380f01007387 */ /* 0x0001e80000100800 */
[----:B------:R-:W2:Y:S04]  /*de60*/  LDL R2, [R1+0x1d4] ;  /* 0x0001d40001027983 */ /* 0x000ea80000100800 */
[----:B------:R-:W3:Y:S04]  /*de70*/  LDL R11, [R1+0x3e0] ;  /* 0x0003e000010b7983 */ /* 0x000ee80000100800 */
[----:B------:R-:W3:Y:S04]  /*de80*/  LDL R21, [R1+0x3b8] ;  /* 0x0003b80001157983 */ /* 0x000ee80000100800 */
[----:B------:R-:W3:Y:S04]  /*de90*/  LDL R14, [R1+0x3bc] ;  /* 0x0003bc00010e7983 */ /* 0x000ee80000100800 */
[----:B0-----:R-:W3:Y:S04]  /*dea0*/  LDL R15, [R1+0x3ec] ;  /* 0x0003ec00010f7983 */ /* 0x001ee80000100800 */
[----:B------:R-:W3:Y:S04]  /*deb0*/  LDL R20, [R1+0x3e4] ;  /* 0x0003e40001147983 */ /* 0x000ee80000100800 */
[----:B------:R-:W3:Y:S01]  /*dec0*/  LDL R9, [R1+0x3dc] ;  /* 0x0003dc0001097983 */ /* 0x000ee20000100800 */
[----:B--2---:R-:W-:-:S03]  /*ded0*/  FMNMX3 R8, R8, R29, R2, !PT ;  /* 0x0000001d08087276 */ /* 0x004fc60007800002 */
[----:B------:R-:W2:Y:S01]  /*dee0*/  LDL R29, [R1+0x3f8] ;  /* 0x0003f800011d7983 */ /* 0x000ea20000100800 */
[----:B-----5:R-:W-:-:S03]  /*def0*/  FMNMX3 R2, R28, R16, R13, !PT ;  /* 0x000000101c027276 */ /* 0x020fc6000780000d */
[----:B------:R-:W-:Y:S01]  /*df00*/  STL [R1+0x3fc], R0 ;  /* 0x0003fc0001007387 */ /* 0x000fe20000100800 */
[----:B------:R-:W-:-:S03]  /*df10*/  FMNMX3 R2, R2, R27, R12, !PT ;  /* 0x0000001b02027276 */ /* 0x000fc6000780000c */
[----:B------:R0:W-:Y:S04]  /*df20*/  STL [R1+0xf34], R16 ;  /* 0x000f341001007387 */ /* 0x0001e80000100800 */
[----:B0-----:R-:W5:Y:S04]  /*df30*/  LDL R16, [R1+0x368] ;  /* 0x0003680001107983 */ /* 0x001f680000100800 */
[----:B------:R0:W-:Y:S04]  /*df40*/  STL [R1+0xf30], R13 ;  /* 0x000f300d01007387 */ /* 0x0001e80000100800 */
[----:B0-----:R-:W5:Y:S04]  /*df50*/  LDL R13, [R1+0x3d8] ;  /* 0x0003d800010d7983 */ /* 0x001f680000100800 */
[----:B------:R-:W3:Y:S02]  /*df60*/  LDL.LU R12, [R1+0xfa4] ;  /* 0x000fa400010c7983 */ /* 0x000ee40000300800 */
[----:B---3--:R-:W-:-:S02]  /*df70*/  FMNMX3 R8, R8, R12, R3, !PT ;  /* 0x0000000c08087276 */ /* 0x008fc40007800003 */
[----:B------:R-:W3:Y:S04]  /*df80*/  LDL.LU R3, [R1+0xfa0] ;  /* 0x000fa00001037983 */ /* 0x000ee80000300800 */
[----:B------:R-:W3:Y:S02]  /*df90*/  LDL.LU R12, [R1+0xf9c] ;  /* 0x000f9c00010c7983 */ /* 0x000ee40000300800 */
[----:B---3--:R-:W-:Y:S02]  /*dfa0*/  FMNMX3 R2, R2, R12, R3, !PT ;  /* 0x0000000c02027276 */ /* 0x008fe40007800003 */
[----:B------:R-:W3:Y:S04]  /*dfb0*/  LDL.LU R3, [R1+0xf98] ;  /* 0x000f980001037983 */ /* 0x000ee80000300800 */
        /* <DEDUP_REMOVED lines=9> */
[----:B------:R-:W3:Y:S01]  /*e050*/  LDL.LU R12, [R1+0xf7c] ;  /* 0x000f7c00010c7983 */ /* 0x000ee20000300800 */
[----:B------:R-:W-:-:S04]  /*e060*/  FMNMX3 R8, R8, R26, R25, !PT ;  /* 0x0000001a08087276 */ /* 0x000fc80007800019 */
[----:B------:R-:W-:Y:S02]  /*e070*/  FMNMX3 R8, R8, R22, R7, !PT ;  /* 0x0000001608087276 */ /* 0x000fe40007800007 */
[----:B---3--:R-:W-:Y:S02]  /*e080*/  FMNMX3 R2, R2, R3, R12, !PT ;  /* 0x0000000302027276 */ /* 0x008fe4000780000c */
[----:B------:R-:W3:Y:S02]  /*e090*/  LDL.LU R12, [R1+0xf78] ;  /* 0x000f7800010c7983 */ /* 0x000ee40000300800 */
[----:B----4-:R-:W-:Y:S02]  /*e0a0*/  FMNMX3 R2, R2, R24, R17, !PT ;  /* 0x0000001802027276 */ /* 0x010fe40007800011 */
[----:B------:R-:W4:Y:S04]  /*e0b0*/  LDL.LU R3, [R1+0xf74] ;  /* 0x000f740001037983 */ /* 0x000f280000300800 */
[----:B------:R-:W2:Y:S04]  /*e0c0*/  LDL.LU R25, [R1+0xf70] ;  /* 0x000f700001197983 */ /* 0x000ea80000300800 */
[----:B------:R-:W2:Y:S04]  /*e0d0*/  LDL.LU R26, [R1+0xf6c] ;  /* 0x000f6c00011a7983 */ /* 0x000ea80000300800 */
[----:B------:R-:W2:Y:S04]  /*e0e0*/  LDL.LU R17, [R1+0xf68] ;  /* 0x000f680001117983 */ /* 0x000ea80000300800 */
[----:B------:R-:W2:Y:S04]  /*e0f0*/  LDL.LU R24, [R1+0xf64] ;  /* 0x000f640001187983 */ /* 0x000ea80000300800 */
[----:B------:R-:W2:Y:S04]  /*e100*/  LDL.LU R7, [R1+0xf60] ;  /* 0x000f600001077983 */ /* 0x000ea80000300800 */
[----:B------:R-:W2:Y:S01]  /*e110*/  LDL.LU R22, [R1+0xf5c] ;  /* 0x000f5c0001167983 */ /* 0x000ea20000300800 */
[----:B------:R-:W-:-:S02]  /*e120*/  FMNMX3 R2, R2, R4, R23, !PT ;  /* 0x0000000402027276 */ /* 0x000fc40007800017 */
[----:B------:R-:W-:Y:S01]  /*e130*/  FMNMX3 R8, R8, R6, R5, !PT ;  /* 0x0000000608087276 */ /* 0x000fe20007800005 */
[----:B------:R-:W3:Y:S04]  /*e140*/  LDL.LU R23, [R1+0xf58] ;  /* 0x000f580001177983 */ /* 0x000ee80000300800 */
[----:B------:R-:W3:Y:S04]  /*e150*/  LDL.LU R4, [R1+0xf54] ;  /* 0x000f540001047983 */ /* 0x000ee80000300800 */
[----:B------:R-:W3:Y:S04]  /*e160*/  LDL.LU R5, [R1+0xf50] ;  /* 0x000f500001057983 */ /* 0x000ee80000300800 */
[----:B------:R-:W3:Y:S01]  /*e170*/  LDL.LU R6, [R1+0xf4c] ;  /* 0x000f4c0001067983 */ /* 0x000ee20000300800 */
[----:B--2---:R-:W-:-:S03]  /*e180*/  FMNMX3 R2, R2, R19, R22, !PT ;  /* 0x0000001302027276 */ /* 0x004fc60007800016 */
[----:B------:R-:W2:Y:S04]  /*e190*/  LDL.LU R22, [R1+0xf48] ;  /* 0x000f480001167983 */ /* 0x000ea80000300800 */
[----:B------:R-:W3:Y:S01]  /*e1a0*/  LDL.LU R19, [R1+0xf44] ;  /* 0x000f440001137983 */ /* 0x000ee20000300800 */
[----:B------:R-:W-:Y:S01]  /*e1b0*/  FMNMX3 R8, R8, R10, R9, !PT ;  /* 0x0000000a08087276 */ /* 0x000fe20007800009 */
[----:B--2---:R-:W-:Y:S02]  /*e1c0*/  FMUL R10, R22, UR10 ;  /* 0x0000000a160a7c20 */ /* 0x004fe40008400000 */
[----:B------:R-:W2:Y:S01]  /*e1d0*/  LDL R22, [R1+0x360] ;  /* 0x0003600001167983 */ /* 0x000ea20000100800 */
[----:B---3--:R-:W-:-:S03]  /*e1e0*/  FMUL R9, R19, UR10 ;  /* 0x0000000a13097c20 */ /* 0x008fc60008400000 */
[----:B------:R-:W3:Y:S01]  /*e1f0*/  LDL R19, [R1+0x3b4] ;  /* 0x0003b40001137983 */ /* 0x000ee20000100800 */
[----:B------:R-:W-:Y:S01]  /*e200*/  FMUL R4, R4, UR10 ;  /* 0x0000000a04047c20 */ /* 0x000fe20008400000 */
[----:B------:R-:W-:Y:S01]  /*e210*/  FMUL R5, R5, UR10 ;  /* 0x0000000a05057c20 */ /* 0x000fe20008400000 */
[----:B--2---:R-:W-:Y:S02]  /*e220*/  FMNMX3 R2, R2, R22, R23, !PT ;  /* 0x0000001602027276 */ /* 0x004fe40007800017 */
[----:B------:R-:W2:Y:S01]  /*e230*/  LDL.LU R23, [R1+0xf40] ;  /* 0x000f400001177983 */ /* 0x000ea20000300800 */
[----:B---3--:R-:W-:Y:S02]  /*e240*/  FMNMX3 R8, R8, R11, R19, !PT ;  /* 0x0000000b08087276 */ /* 0x008fe40007800013 */
[----:B-----5:R-:W-:Y:S02]  /*e250*/  FMNMX3 R2, R2, R16, R13, !PT ;  /* 0x0000001002027276 */ /* 0x020fe4000780000d */
[----:B------:R-:W-:-:S02]  /*e260*/  FMNMX3 R8, R8, R14, R21, !PT ;  /* 0x0000000e08087276 */ /* 0x000fc40007800015 */
[----:B------:R-:W-:Y:S02]  /*e270*/  FSEL R14, R4, -INF , !P4 ;  /* 0xff800000040e7808 */ /* 0x000fe40006000000 */
[----:B------:R-:W-:-:S03]  /*e280*/  FMNMX3 R2, R2, R20, R15, !PT ;  /* 0x0000001402027276 */ /* 0x000fc6000780000f */
[----:B------:R0:W-:Y:S01]  /*e290*/  STL [R1+0x3e8], R14 ;  /* 0x0003e80e01007387 */ /* 0x0001e20000100800 */
[----:B------:R-:W-:-:S03]  /*e2a0*/  FMNMX3 R2, R2, R29, R7, !PT ;  /* 0x0000001d02027276 */ /* 0x000fc60007800007 */
[----:B------:R-:W3:Y:S01]  /*e2b0*/  LDL.LU R7, [R1+0xf3c] ;  /* 0x000f3c0001077983 */ /* 0x000ee20000300800 */
[----:B------:R-:W-:Y:S02]  /*e2c0*/  FMNMX3 R4, R8, R17, R18, !PT ;  /* 0x0000001108047276 */ /* 0x000fe40007800012 */
[----:B------:R-:W-:Y:S01]  /*e2d0*/  FSEL R13, R5, -INF , !P0 ;  /* 0xff800000050d7808 */ /* 0x000fe20004000000 */
[----:B------:R-:W-:Y:S01]  /*e2e0*/  FMUL R6, R6, UR10 ;  /* 0x0000000a06067c20 */ /* 0x000fe20008400000 */
[----:B------:R-:W-:Y:S01]  /*e2f0*/  FMNMX3 R4, R4, R0, R14, !PT ;  /* 0x0000000004047276 */ /* 0x000fe2000780000e */
[----:B------:R-:W5:Y:S01]  /*e300*/  LDL.LU R18, [R1+0x8c] ;  /* 0x00008c0001127983 */ /* 0x000f620000300800 */
[----:B------:R-:W-:Y:S02]  /*e310*/  FSEL R0, R9, -INF , !P1 ;  /* 0xff80000009007808 */ /* 0x000fe40004800000 */
[----:B------:R-:W-:Y:S01]  /*e320*/  FSEL R5, R10, -INF , !P5 ;  /* 0xff8000000a057808 */ /* 0x000fe20006800000 */
[----:B------:R-:W-:Y:S01]  /*e330*/  STL [R1+0x3f4], R13 ;  /* 0x0003f40d01007387 */ /* 0x000fe20000100800 */
[----:B------:R-:W-:-:S03]  /*e340*/  FMNMX3 R2, R2, R24, R26, !PT ;  /* 0x0000001802027276 */ /* 0x000fc6000780001a */
[----:B------:R-:W4:Y:S01]  /*e350*/  LDL.LU R17, [R1+0x7c] ;  /* 0x00007c0001117983 */ /* 0x000f220000300800 */
[----:B------:R-:W-:-:S03]  /*e360*/  FSEL R9, R6, -INF , !P3 ;  /* 0xff80000006097808 */ /* 0x000fc60005800000 */
[----:B------:R-:W-:Y:S04]  /*e370*/  STL [R1+0x3b0], R0 ;  /* 0x0003b00001007387 */ /* 0x000fe80000100800 */
[----:B------:R1:W-:Y:S04]  /*e380*/  STL [R1+0x400], R5 ;  /* 0x0004000501007387 */ /* 0x0003e80000100800 */
[----:B------:R-:W4:Y:S04]  /*e390*/  LDL.LU R24, [R1+0x70] ;  /* 0x0000700001187983 */ /* 0x000f280000300800 */
[----:B0-----:R-:W4:Y:S01]  /*e3a0*/  LDL.LU R14, [R1+0x64] ;  /* 0x00006400010e7983 */ /* 0x001f220000300800 */
[----:B-1----:R-:W-:-:S03]  /*e3b0*/  FMNMX3 R5, R2, R0, R5, !PT ;  /* 0x0000000002057276 */ /* 0x002fc60007800005 */
[----:B------:R-:W4:Y:S01]  /*e3c0*/  LDL.LU R26, [R1+0x5c] ;  /* 0x00005c00011a7983 */ /* 0x000f220000300800 */
[----:B--2---:R-:W-:-:S05]  /*e3d0*/  FMUL R11, R23, UR10 ;  /* 0x0000000a170b7c20 */ /* 0x004fca0008400000 */
[----:B------:R-:W-:-:S05]  /*e3e0*/  FSEL R8, R11, -INF , !P6 ;  /* 0xff8000000b087808 */ /* 0x000fca0007000000 */
[----:B------:R-:W-:Y:S04]  /*e3f0*/  STL [R1+0x404], R8 ;  /* 0x0004040801007387 */ /* 0x000fe80000100800 */
[----:B------:R0:W-:Y:S04]  /*e400*/  STL [R1+0x408], R9 ;  /* 0x0004080901007387 */ /* 0x0001e80000100800 */
[----:B------:R-:W2:Y:S01]  /*e410*/  LDL.LU R0, [R1+0x224] ;  /* 0x0002240001007983 */ /* 0x000ea20000300800 */
[----:B------:R-:W-:Y:S01]  /*e420*/  FMNMX R4, R13, R4, !PT ;  /* 0x000000040d047209 */ /* 0x000fe20007800000 */
[----:B---3--:R-:W-:-:S04]  /*e430*/  FMUL R7, R7, UR10 ;  /* 0x0000000a07077c20 */ /* 0x008fc80008400000 */
[----:B------:R-:W1:Y:S01]  /*e440*/  SHFL.BFLY PT, R2, R4, 0x2, 0x1f ;  /* 0x0c401f0004027f89 */ /* 0x000e6200000e0000 */
[----:B------:R-:W-:Y:S02]  /*e450*/  FSEL R6, R7, -INF , !P2 ;  /* 0xff80000007067808 */ /* 0x000fe40005000000 */
[----:B------:R-:W-:Y:S01]  /*e460*/  FMNMX3 R5, R5, R8, R9, !PT ;  /* 0x0000000805057276 */ /* 0x000fe20007800009 */
[----:B------:R-:W3:Y:S03]  /*e470*/  S2R R29, SR_TID.X ;  /* 0x00000000001d7919 */ /* 0x000ee60000002100 */
[----:B------:R-:W-:Y:S01]  /*e480*/  FMNMX R7, R6, R5, !PT ;  /* 0x0000000506077209 */ /* 0x000fe20007800000 */
[----:B------:R-:W-:Y:S04]  /*e490*/  STL [R1+0x40c], R6 ;  /* 0x00040c0601007387 */ /* 0x000fe80000100800 */
[----:B------:R-:W3:Y:S04]  /*e4a0*/  SHFL.BFLY PT, R6, R7, 0x2, 0x1f ;  /* 0x0c401f0007067f89 */ /* 0x000ee800000e0000 */
[----:B------:R-:W2:Y:S04]  /*e4b0*/  LDL.LU R21, [R1+0x54] ;  /* 0x0000540001157983 */ /* 0x000ea80000300800 */
[----:B0-----:R-:W2:Y:S01]  /*e4c0*/  LDL.LU R9, [R1+0x228] ;  /* 0x0002280001097983 */ /* 0x001ea20000300800 */
[----:B-1----:R-:W-:-:S05]  /*e4d0*/  FMNMX R2, R4, R2, !PT ;  /* 0x0000000204027209 */ /* 0x002fca0007800000 */
[----:B------:R-:W2:Y:S01]  /*e4e0*/  SHFL.BFLY PT, R5, R2, 0x1, 0x1f ;  /* 0x0c201f0002057f89 */ /* 0x000ea200000e0000 */
[----:B---3--:R-:W-:Y:S02]  /*e4f0*/  FMNMX R7, R7, R6, !PT ;  /* 0x0000000607077209 */ /* 0x008fe40007800000 */
[C---:B------:R-:W-:Y:S02]  /*e500*/  LOP3.LUT R6, R29.reuse, 0x1ff, RZ, 0xc0, !PT ;  /* 0x000001ff1d067812 */ /* 0x040fe400078ec0ff */
[----:B------:R-:W-:-:S03]  /*e510*/  LOP3.LUT R4, R29, 0x180, RZ, 0xc0, !PT ;  /* 0x000001801d047812 */ /* 0x000fc600078ec0ff */
[----:B------:R-:W-:Y:S01]  /*e520*/  IMAD.SHL.U32 R6, R6, 0x2, RZ ;  /* 0x0000000206067824 */ /* 0x000fe200078e00ff */
[----:B------:R-:W-:-:S04]  /*e530*/  SHF.R.U32.HI R4, RZ, 0x3, R4 ;  /* 0x00000003ff047819 */ /* 0x000fc80000011604 */
[----:B------:R-:W-:-:S05]  /*e540*/  LOP3.LUT R4, R6, R4, RZ, 0x3c, !PT ;  /* 0x0000000406047212 */ /* 0x000fca00078e3cff */
[----:B-----5:R0:W-:Y:S04]  /*e550*/  STS.U16 [R4+UR6+0x10000], R18 ;  /* 0x0100001204007988 */ /* 0x0201e80008000406 */
[----:B----4-:R1:W-:Y:S04]  /*e560*/  STS.U16 [R4+UR6+0x10800], R17 ;  /* 0x0108001104007988 */ /* 0x0103e80008000406 */
[----:B------:R3:W-:Y:S04]  /*e570*/  STS.U16 [R4+UR6+0x11800], R14 ;  /* 0x0118000e04007988 */ /* 0x0007e80008000406 */
[----:B0-----:R-:W4:Y:S04]  /*e580*/  LDL.LU R18, [R1+0x4c] ;  /* 0x00004c0001127983 */ /* 0x001f280000300800 */
[----:B-1----:R-:W5:Y:S01]  /*e590*/  LDL.LU R17, [R1+0x44] ;  /* 0x0000440001117983 */ /* 0x002f620000300800 */
[----:B--2---:R-:W-:-:S05]  /*e5a0*/  FMNMX3 R20, R2, R5, R0, !PT ;  /* 0x0000000502147276 */ /* 0x004fca0007800000 */
[----:B------:R-:W-:Y:S01]  /*e5b0*/  STL [R1+0x240], R20 ;  /* 0x0002401401007387 */ /* 0x000fe20000100800 */
[----:B------:R-:W-:-:S03]  /*e5c0*/  FADD R2, R12, -R20 ;  /* 0x800000140c027221 */ /* 0x000fc60000000000 */
[----:B---3--:R-:W2:Y:S04]  /*e5d0*/  LDL.LU R14, [R1+0x28] ;  /* 0x00002800010e7983 */ /* 0x008ea80000300800 */
[----:B------:R-:W3:Y:S04]  /*e5e0*/  LDL R12, [R1+0x250] ;  /* 0x00025000010c7983 */ /* 0x000ee80000100800 */
[----:B------:R-:W3:Y:S04]  /*e5f0*/  LDL.LU R15, [R1+0x20] ;  /* 0x00002000010f7983 */ /* 0x000ee80000300800 */
[----:B------:R0:W-:Y:S04]  /*e600*/  STS.U16 [R4+UR6+0x11000], R24 ;  /* 0x0110001804007988 */ /* 0x0001e80008000406 */
[----:B------:R-:W1:Y:S01]  /*e610*/  SHFL.BFLY PT, R6, R7, 0x1, 0x1f ;  /* 0x0c201f0007067f89 */ /* 0x000e6200000e0000 */
[----:B------:R-:W-:Y:S01]  /*e620*/  FMUL R2, R2, 1.4426950216293334961 ;  /* 0x3fb8aa3b02027820 */ /* 0x000fe20000400000 */
[----:B------:R-:W-:-:S02]  /*e630*/  IMAD.SHL.U32 R29, R29, 0x2, RZ ;  /* 0x000000021d1d7824 */ /* 0x000fc400078e00ff */
[----:B------:R-:W-:Y:S01]  /*e640*/  FADD R5, R3, -R20 ;  /* 0x8000001403057221 */ /* 0x000fe20000000000 */
[----:B------:R-:W3:Y:S01]  /*e650*/  LDL.LU R16, [R1+0x14] ;  /* 0x0000140001107983 */ /* 0x000ee20000300800 */
[----:B0-----:R-:W0:Y:S01]  /*e660*/  S2R R24, SR_TID.X ;  /* 0x0000000000187919 */ /* 0x001e220000002100 */
[----:B------:R0:W0:Y:S01]  /*e670*/  MUFU.EX2 R23, R2 ;  /* 0x0000000200177308 */ /* 0x0000220000000800 */
[----:B------:R-:W-:Y:S01]  /*e680*/  FMUL R5, R5, 1.4426950216293334961 ;  /* 0x3fb8aa3b05057820 */ /* 0x000fe20000400000 */
[----:B------:R1:W-:Y:S04]  /*e690*/  STS.U16 [R4+UR6+0x12000], R26 ;  /* 0x0120001a04007988 */ /* 0x0003e80008000406 */
[----:B------:R-:W3:Y:S04]  /*e6a0*/  LDL.LU R13, [R1+0x10] ;  /* 0x00001000010d7983 */ /* 0x000ee80000300800 */
[----:B-1----:R-:W3:Y:S01]  /*e6b0*/  LDL.LU R26, [R1+0xc] ;  /* 0x00000c00011a7983 */ /* 0x002ee20000300800 */
[----:B0-----:R-:W-:-:S05]  /*e6c0*/  LOP3.LUT R24, R24, 0x7, RZ, 0xc0, !PT ;  /* 0x0000000718187812 */ /* 0x001fca00078ec0ff */
[----:B------:R-:W-:Y:S02]  /*e6d0*/  IMAD R8, R24, 0x110, RZ ;  /* 0x0000011018087824 */ /* 0x000fe400078e02ff */
[----:B------:R-:W3:Y:S03]  /*e6e0*/  LDL.LU R24, [R1+0x8] ;  /* 0x0000080001187983 */ /* 0x000ee60000300800 */
[----:B------:R-:W-:Y:S01]  /*e6f0*/  LOP3.LUT R2, R8, 0x30, R29, 0x78, !PT ;  /* 0x0000003008027812 */ /* 0x000fe200078e781d */
[----:B------:R-:W3:Y:S01]  /*e700*/  LDL.LU R3, [R1+0x4] ;  /* 0x0000040001037983 */ /* 0x000ee20000300800 */
[----:B------:R-:W-:Y:S01]  /*e710*/  FMNMX3 R29, R7, R6, R9, !PT ;  /* 0x00000006071d7276 */ /* 0x000fe20007800009 */
[----:B------:R-:W-:Y:S02]  /*e720*/  FADD R6, R25, -R20 ;  /* 0x8000001419067221 */ /* 0x000fe40000000000 */
[----:B------:R0:W1:Y:S01]  /*e730*/  MUFU.EX2 R25, R5 ;  /* 0x0000000500197308 */ /* 0x0000620000000800 */
[----:B------:R-:W-:Y:S04]  /*e740*/  STL [R1+0x3ac], R23 ;  /* 0x0003ac1701007387 */ /* 0x000fe80000100800 */
[----:B------:R-:W3:Y:S04]  /*e750*/  LDL.LU R7, [R1+0xa0] ;  /* 0x0000a00001077983 */ /* 0x000ee80000300800 */
[----:B------:R-:W3:Y:S04]  /*e760*/  LDL.LU R8, [R1+0x78] ;  /* 0x0000780001087983 */ /* 0x000ee80000300800 */
[----:B------:R-:W3:Y:S04]  /*e770*/  LDL.LU R11, [R1+0x74] ;  /* 0x00007400010b7983 */ /* 0x000ee80000300800 */
[----:B------:R-:W3:Y:S04]  /*e780*/  LDL.LU R10, [R1+0x58] ;  /* 0x00005800010a7983 */ /* 0x000ee80000300800 */
[----:B0-----:R-:W3:Y:S04]  /*e790*/  LDL.LU R5, [R1+0x18] ;  /* 0x0000180001057983 */ /* 0x001ee80000300800 */
[----:B------:R-:W3:Y:S04]  /*e7a0*/  LDL.LU R22, [R1+0x50] ;  /* 0x0000500001167983 */ /* 0x000ee80000300800 */
[----:B------:R0:W-:Y:S04]  /*e7b0*/  STS.U16 [R4+UR6+0x12800], R21 ;  /* 0x0128001504007988 */ /* 0x0001e80008000406 */
[----:B------:R-:W3:Y:S04]  /*e7c0*/  LDL.LU R19, [R1+0x48] ;  /* 0x0000480001137983 */ /* 0x000ee80000300800 */
[----:B----4-:R4:W-:Y:S04]  /*e7d0*/  STS.U16 [R4+UR6+0x13000], R18 ;  /* 0x0130001204007988 */ /* 0x0109e80008000406 */
[----:B0-----:R-:W3:Y:S04]  /*e7e0*/  LDL.LU R21, [R1+0x40] ;  /* 0x0000400001157983 */ /* 0x001ee80000300800 */
[----:B-----5:R0:W-:Y:S04]  /*e7f0*/  STS.U16 [R4+UR6+0x13800], R17 ;  /* 0x0138001104007988 */ /* 0x0201e80008000406 */
[----:B----4-:R-:W4:Y:S04]  /*e800*/  LDL.LU R18, [R1+0x24] ;  /* 0x0000240001127983 */ /* 0x010f280000300800 */
[----:B0-----:R-:W5:Y:S04]  /*e810*/  LDL.LU R17, [R1+0x1c] ;  /* 0x00001c0001117983 */ /* 0x001f680000300800 */
[----:B--2---:R0:W-:Y:S04]  /*e820*/  STS.U16 [R4+UR6+0x14000], R14 ;  /* 0x0140000e04007988 */ /* 0x0041e80008000406 */
[----:B---3--:R2:W-:Y:S04]  /*e830*/  STS.U16 [R4+UR6+0x14800], R15 ;  /* 0x0148000f04007988 */ /* 0x0085e80008000406 */
[----:B0-----:R-:W3:Y:S04]  /*e840*/  LDL.LU R14, [R1] ;  /* 0x00000000010e7983 */ /* 0x001ee80000300800 */
[----:B-1----:R-:W-:Y:S04]  /*e850*/  STL [R1+0x3a8], R25 ;  /* 0x0003a81901007387 */ /* 0x002fe80000100800 */
[----:B--2---:R-:W2:Y:S01]  /*e860*/  LDL.LU R15, [R1+0xf38] ;  /* 0x000f3800010f7983 */ /* 0x004ea20000300800 */
[----:B------:R-:W-:-:S03]  /*e870*/  FMUL R6, R6, 1.4426950216293334961 ;  /* 0x3fb8aa3b06067820 */ /* 0x000fc60000400000 */
[----:B------:R-:W-:Y:S04]  /*e880*/  STS.U16 [R4+UR6+0x15800], R16 ;  /* 0x0158001004007988 */ /* 0x000fe80008000406 */
[----:B------:R-:W-:Y:S04]  /*e890*/  STS.U16 [R4+UR6+0x16000], R13 ;  /* 0x0160000d04007988 */ /* 0x000fe80008000406 */
[----:B------:R-:W-:Y:S04]  /*e8a0*/  STS.U16 [R4+UR6+0x16800], R26 ;  /* 0x0168001a04007988 */ /* 0x000fe80008000406 */
[----:B------:R-:W-:Y:S04]  /*e8b0*/  STS.U16 [R4+UR6+0x17000], R24 ;  /* 0x0170001804007988 */ /* 0x000fe80008000406 */
[----:B------:R-:W-:Y:S04]  /*e8c0*/  STS.U16 [R4+UR6+0x17800], R3 ;  /* 0x0178000304007988 */ /* 0x000fe80008000406 */
[----:B------:R0:W-:Y:S02]  /*e8d0*/  STS.U16 [R4+UR6+0x15000], R5 ;  /* 0x0150000504007988 */ /* 0x0001e40008000406 */
[----:B0-----:R-:W-:Y:S01]  /*e8e0*/  FADD R4, -R20, R0 ;  /* 0x0000000014047221 */ /* 0x001fe20000000100 */
[----:B--2---:R-:W-:-:S02]  /*e8f0*/  FADD R5, R15, -R20 ;  /* 0x800000140f057221 */ /* 0x004fc40000000000 */
[----:B------:R0:W1:Y:S02]  /*e900*/  MUFU.EX2 R15, R6 ;  /* 0x00000006000f7308 */ /* 0x0000640000000800 */
[----:B------:R-:W-:-:S06]  /*e910*/  FMUL R5, R5, 1.4426950216293334961 ;  /* 0x3fb8aa3b05057820 */ /* 0x000fcc0000400000 */
[----:B------:R2:W1:Y:S01]  /*e920*/  MUFU.EX2 R20, R5 ;  /* 0x0000000500147308 */ /* 0x0004620000000800 */
[----:B0-----:R-:W3:Y:S04]  /*e930*/  LDL.LU R6, [R1+0xa4] ;  /* 0x0000a40001067983 */ /* 0x001ee80000300800 */
[----:B------:R-:W4:Y:S04]  /*e940*/  LDL.LU R16, [R1+0xf34] ;  /* 0x000f340001107983 */ /* 0x000f280000300800 */
[----:B------:R-:W4:Y:S04]  /*e950*/  LDL.LU R13, [R1+0xf30] ;  /* 0x000f3000010d7983 */ /* 0x000f280000300800 */
[----:B------:R-:W4:Y:S04]  /*e960*/  LDL.LU R26, [R1+0xf2c] ;  /* 0x000f2c00011a7983 */ /* 0x000f280000300800 */
[----:B-1----:R-:W-:Y:S01]  /*e970*/  STL [R1+0x3a4], R15 ;  /* 0x0003a40f01007387 */ /* 0x002fe20000100800 */
[----:B--2---:R-:W-:-:S03]  /*e980*/  FADD R5, R28, -R29 ;  /* 0x8000001d1c057221 */ /* 0x004fc60000000000 */
[----:B------:R-:W2:Y:S04]  /*e990*/  LDL.LU R24, [R1+0xf28] ;  /* 0x000f280001187983 */ /* 0x000ea80000300800 */
[----:B------:R-:W2:Y:S04]  /*e9a0*/  LDL.LU R3, [R1+0xf24] ;  /* 0x000f240001037983 */ /* 0x000ea80000300800 */
[----:B------:R-:W2:Y:S04]  /*e9b0*/  LDL.LU R0, [R1+0xf20] ;  /* 0x000f200001007983 */ /* 0x000ea80000300800 */
[----:B------:R-:W-:Y:S04]  /*e9c0*/  STL [R1+0x3a0], R20 ;  /* 0x0003a01401007387 */ /* 0x000fe80000100800 */
[----:B------:R-:W2:Y:S01]  /*e9d0*/  LDL.LU R28, [R1+0xf1c] ;  /* 0x000f1c00011c7983 */ /* 0x000ea20000300800 */
[----:B------:R-:W-:-:S06]  /*e9e0*/  FMUL R4, R4, 1.4426950216293334961 ;  /* 0x3fb8aa3b04047820 */ /* 0x000fcc0000400000 */
[----:B------:R-:W0:Y:S01]  /*e9f0*/  MUFU.EX2 R4, R4 ;  /* 0x0000000400047308 */ /* 0x000e220000000800 */
[----:B------:R-:W-:Y:S01]  /*ea00*/  FMUL R5, R5, 1.4426950216293334961 ;  /* 0x3fb8aa3b05057820 */ /* 0x000fe20000400000 */
[----:B0-----:R0:W-:Y:S04]  /*ea10*/  STL [R1+0x294], R4 ;  /* 0x0002940401007387 */ /* 0x0011e80000100800 */
[----:B---3--:R-:W-:Y:S04]  /*ea20*/  STS.U16 [R12+UR6+0x10400], R6 ;  /* 0x010400060c007988 */ /* 0x008fe80008000406 */
[----:B------:R-:W-:Y:S04]  /*ea30*/  STS.U16 [R12+UR6+0x10c00], R7 ;  /* 0x010c00070c007988 */ /* 0x000fe80008000406 */
[----:B------:R-:W-:Y:S04]  /*ea40*/  STS.U16 [R12+UR6+0x11400], R8 ;  /* 0x011400080c007988 */ /* 0x000fe80008000406 */
[----:B------:R-:W-:Y:S04]  /*ea50*/  STS.U16 [R12+UR6+0x11c00], R11 ;  /* 0x011c000b0c007988 */ /* 0x000fe80008000406 */
[----:B------:R-:W-:Y:S04]  /*ea60*/  STS.U16 [R12+UR6+0x12400], R10 ;  /* 0x0124000a0c007988 */ /* 0x000fe80008000406 */
[----:B------:R-:W-:Y:S04]  /*ea70*/  STS.U16 [R12+UR6+0x12c00], R22 ;  /* 0x012c00160c007988 */ /* 0x000fe80008000406 */
[----:B------:R-:W-:Y:S04]  /*ea80*/  STS.U16 [R12+UR6+0x13400], R19 ;  /* 0x013400130c007988 */ /* 0x000fe80008000406 */
[----:B------:R1:W-:Y:S04]  /*ea90*/  STS.U16 [R12+UR6+0x13c00], R21 ;  /* 0x013c00150c007988 */ /* 0x0003e80008000406 */
[----:B----4-:R-:W-:Y:S04]  /*eaa0*/  STS.U16 [R12+UR6+0x14400], R18 ;  /* 0x014400120c007988 */ /* 0x010fe80008000406 */
[----:B-----5:R-:W-:Y:S04]  /*eab0*/  STS.U16 [R12+UR6+0x14c00], R17 ;  /* 0x014c00110c007988 */ /* 0x020fe80008000406 */
[----:B------:R-:W-:Y:S04]  /*eac0*/  STS.U16 [R12+UR6+0x15400], R14 ;  /* 0x0154000e0c007988 */ /* 0x000fe80008000406 */
[----:B--2---:R-:W-:Y:S04]  /*ead0*/  STS.U16 [R12+UR6+0x15c00], R28 ;  /* 0x015c001c0c007988 */ /* 0x004fe80008000406 */
[----:B------:R2:W-:Y:S04]  /*eae0*/  STS.U16 [R12+UR6+0x16400], R0 ;  /* 0x016400000c007988 */ /* 0x0005e80008000406 */
[----:B------:R3:W-:Y:S04]  /*eaf0*/  STS.U16 [R12+UR6+0x16c00], R3 ;  /* 0x016c00030c007988 */ /* 0x0007e80008000406 */
[----:B------:R-:W-:Y:S04]  /*eb00*/  STS.U16 [R12+UR6+0x17400], R24 ;  /* 0x017400180c007988 */ /* 0x000fe80008000406 */
[----:B------:R-:W-:Y:S01]  /*eb10*/  STS.U16 [R12+UR6+0x17c00], R26 ;  /* 0x017c001a0c007988 */ /* 0x000fe20008000406 */
[--C-:B0-----:R-:W-:Y:S01]  /*eb20*/  FADD R4, R16, -R29.reuse ;  /* 0x8000001d10047221 */ /* 0x101fe20000000000 */
[----:B-1----:R-:W0:Y:S03]  /*eb30*/  MUFU.EX2 R21, R5 ;  /* 0x0000000500157308 */ /* 0x002e260000000800 */
[----:B------:R-:W-:Y:S01]  /*eb40*/  FMUL R4, R4, 1.4426950216293334961 ;  /* 0x3fb8aa3b04047820 */ /* 0x000fe20000400000 */
[----:B--2---:R-:W-:-:S04]  /*eb50*/  FADD R0, R13, -R29 ;  /* 0x8000001d0d007221 */ /* 0x004fc80000000000 */
[----:B------:R1:W2:Y:S01]  /*eb60*/  MUFU.EX2 R22, R4 ;  /* 0x0000000400167308 */ /* 0x0002a20000000800 */
[----:B------:R-:W-:Y:S01]  /*eb70*/  BAR.SYNC.DEFER_BLOCKING 0x0 ;  /* 0x0000000000007b1d */ /* 0x000fe20000010000 */
[----:B------:R-:W-:Y:S01]  /*eb80*/  FMUL R0, R0, 1.4426950216293334961 ;  /* 0x3fb8aa3b00007820 */ /* 0x000fe20000400000 */
[----:B---3--:R-:W-:-:S05]  /*eb90*/  FADD R3, -R29, R9 ;  /* 0x000000091d037221 */ /* 0x008fca0000000100 */
[----:B------:R3:W4:Y:S01]  /*eba0*/  MUFU.EX2 R13, R0 ;  /* 0x00000000000d7308 */ /* 0x0007220000000800 */
[----:B0-----:R-:W-:Y:S04]  /*ebb0*/  STL [R1+0x39c], R21 ;  /* 0x00039c1501007387 */ /* 0x001fe80000100800 */
[----:B------:R-:W-:Y:S04]  /*ebc0*/  STL [R1+0xf18], R25 ;  /* 0x000f181901007387 */ /* 0x000fe80000100800 */
[----:B-1----:R-:W0:Y:S01]  /*ebd0*/  LDSM.16.M88.4 R4, [R2+UR6+0x10000] ;  /* 0x010000060204783b */ /* 0x002e220008000200 */
[----:B---3--:R-:W-:-:S03]  /*ebe0*/  FADD R0, R27, -R29 ;  /* 0x8000001d1b007221 */ /* 0x008fc60000000000 */
[----:B------:R-:W1:Y:S04]  /*ebf0*/  LDSM.16.M88.4 R8, [R2+UR6+0x10800] ;  /* 0x010800060208783b */ /* 0x000e680008000200 */
[----:B------:R-:W3:Y:S01]  /*ec00*/  LDSM.16.M88.4 R24, [R2+UR6+0x11000] ;  /* 0x011000060218783b */ /* 0x000ee20008000200 */
[----:B------:R-:W-:-:S04]  /*ec10*/  FMUL R3, R3, 1.4426950216293334961 ;  /* 0x3fb8aa3b03037820 */ /* 0x000fc80000400000 */
[----:B------:R-:W5:Y:S01]  /*ec20*/  MUFU.EX2 R28, R3 ;  /* 0x00000003001c7308 */ /* 0x000f620000000800 */
[----:B--2---:R-:W-:Y:S04]  /*ec30*/  STL [R1+0x390], R22 ;  /* 0x0003901601007387 */ /* 0x004fe80000100800 */
[----:B0-----:R-:W-:Y:S04]  /*ec40*/  STL [R1+0xe88], R6 ;  /* 0x000e880601007387 */ /* 0x001fe80000100800 */
[----:B------:R-:W-:Y:S04]  /*ec50*/  STL [R1+0xe84], R7 ;  /* 0x000e840701007387 */ /* 0x000fe80000100800 */
[----:B------:R-:W2:Y:S04]  /*ec60*/  LDL.LU R16, [R1+0x230] ;  /* 0x0002300001107983 */ /* 0x000ea80000300800 */
[----:B------:R-:W2:Y:S04]  /*ec70*/  LDL.LU R17, [R1+0x234] ;  /* 0x0002340001117983 */ /* 0x000ea80000300800 */
[----:B------:R-:W2:Y:S04]  /*ec80*/  LDL.LU R18, [R1+0x238] ;  /* 0x0002380001127983 */ /* 0x000ea80000300800 */
[----:B------:R-:W2:Y:S04]  /*ec90*/  LDL.LU R19, [R1+0x23c] ;  /* 0x00023c0001137983 */ /* 0x000ea80000300800 */
[----:B------:R-:W-:Y:S04]  /*eca0*/  STL [R1+0xed0], R29 ;  /* 0x000ed01d01007387 */ /* 0x000fe80000100800 */
[----:B----4-:R-:W-:Y:S04]  /*ecb0*/  STL [R1+0x394], R13 ;  /* 0x0003940d01007387 */ /* 0x010fe80000100800 */
[----:B-1----:R3:W-:Y:S04]  /*ecc0*/  STL [R1+0xe6c], R10 ;  /* 0x000e6c0a01007387 */ /* 0x0027e80000100800 */
[----:B------:R-:W-:Y:S04]  /*ecd0*/  STL [R1+0xe68], R11 ;  /* 0x000e680b01007387 */ /* 0x000fe80000100800 */
[----:B------:R0:W-:Y:S01]  /*ece0*/  STL.64 [R1+0xf10], R8 ;  /* 0x000f100801007387 */ /* 0x0001e20000100a00 */
[----:B---3--:R-:W-:-:S03]  /*ecf0*/  MOV R10, R24 ;  /* 0x00000018000a7202 */ /* 0x008fc60000000f00 */
[----:B-----5:R-:W-:Y:S04]  /*ed00*/  STL [R1+0x290], R28 ;  /* 0x0002901c01007387 */ /* 0x020fe80000100800 */
[----:B------:R-:W-:Y:S01]  /*ed10*/  STL.64 [R1+0xf8], R26 ;  /* 0x0000f81a01007387 */ /* 0x000fe20000100a00 */
[----:B0-----:R-:W-:-:S03]  /*ed20*/  IMAD.MOV.U32 R9, RZ, RZ, R25 ;  /* 0x000000ffff097224 */ /* 0x001fc600078e0019 */
[----:B------:R-:W0:Y:S01]  /*ed30*/  LDSM.16.M88.4 R24, [R2+UR6+0x11800] ;  /* 0x011800060218783b */ /* 0x000e220008000200 */
[----:B------:R-:W-:-:S04]  /*ed40*/  FMUL R0, R0, 1.4426950216293334961 ;  /* 0x3fb8aa3b00007820 */ /* 0x000fc80000400000 */
[----:B------:R-:W1:Y:S02]  /*ed50*/  MUFU.EX2 R14, R0 ;  /* 0x00000000000e7308 */ /* 0x000e640000000800 */
[----:B-1----:R-:W-:Y:S01]  /*ed60*/  STL [R1+0x398], R14 ;  /* 0x0003980e01007387 */ /* 0x002fe20000100800 */
[----:B0-----:R-:W-:Y:S02]  /*ed70*/  IMAD.MOV.U32 R6, RZ, RZ, R26 ;  /* 0x000000ffff067224 */ /* 0x001fe400078e001a */
[----:B------:R-:W-:Y:S01]  /*ed80*/  IMAD.MOV.U32 R7, RZ, RZ, R27 ;  /* 0x000000ffff077224 */ /* 0x000fe200078e001b */
[----:B------:R-:W-:Y:S02]  /*ed90*/  MOV R11, R25 ;  /* 0x00000019000b7202 */ /* 0x000fe40000000f00 */
[----:B------:R-:W3:Y:S04]  /*eda0*/  LDL.LU R25, [R1+0xf18] ;  /* 0x000f180001197983 */ /* 0x000ee80000300800 */
[----:B------:R-:W-:Y:S04]  /*edb0*/  STL [R1+0xed4], R6 ;  /* 0x000ed40601007387 */ /* 0x000fe80000100800 */
[----:B------:R0:W-:Y:S04]  /*edc0*/  STL [R1+0xea4], R7 ;  /* 0x000ea40701007387 */ /* 0x0001e80000100800 */
[----:B0-----:R-:W4:Y:S04]  /*edd0*/  LDL R7, [R1+0x294] ;  /* 0x0002940001077983 */ /* 0x001f280000100800 */
[----:B------:R-:W5:Y:S04]  /*ede0*/  LDL.LU R8, [R1+0x260] ;  /* 0x0002600001087983 */ /* 0x000f680000300800 */
[----:B------:R-:W5:Y:S04]  /*edf0*/  LDL.LU R6, [R1+0x264] ;  /* 0x0002640001067983 */ /* 0x000f680000300800 */
[----:B------:R-:W5:Y:S04]  /*ee00*/  LDL.LU R3, [R1+0x268] ;  /* 0x0002680001037983 */ /* 0x000f680000300800 */
[----:B------:R-:W5:Y:S01]  /*ee10*/  LDL.LU R0, [R1+0x26c] ;  /* 0x00026c0001007983 */ /* 0x000f620000300800 */
[----:B------:R-:W-:Y:S01]  /*ee20*/  IMAD.MOV.U32 R12, RZ, RZ, R24 ;  /* 0x000000ffff0c7224 */ /* 0x000fe200078e0018 */
[----:B------:R-:W-:-:S02]  /*ee30*/  F2FP.F16.F32.PACK_AB R26, R20, R15 ;  /* 0x0000000f141a723e */ /* 0x000fc400000000ff */
[----:B------:R-:W-:Y:S01]  /*ee40*/  F2FP.F16.F32.PACK_AB R27, R14, R13 ;  /* 0x0000000d0e1b723e */ /* 0x000fe200000000ff */
[C---:B--2---:R-:W-:Y:S01]  /*ee50*/  FMUL R18, R28.reuse, R18 ;  /* 0x000000121c127220 */ /* 0x044fe20000400000 */
[----:B------:R-:W-:Y:S01]  /*ee60*/  FMUL R19, R28, R19 ;  /* 0x000000131c137220 */ /* 0x000fe20000400000 */
[----:B---3--:R-:W-:Y:S02]  /*ee70*/  F2FP.F16.F32.PACK_AB R24, R25, R23 ;  /* 0x000000171918723e */ /* 0x008fe400000000ff */
[----:B------:R-:W-:Y:S01]  /*ee80*/  F2FP.F16.F32.PACK_AB R25, R22, R21 ;  /* 0x000000151619723e */ /* 0x000fe200000000ff */
[C---:B----4-:R-:W-:Y:S01]  /*ee90*/  FMUL R16, R7.reuse, R16 ;  /* 0x0000001007107220 */ /* 0x050fe20000400000 */
[----:B------:R-:W-:-:S07]  /*eea0*/  FMUL R17, R7, R17 ;  /* 0x0000001107117220 */ /* 0x000fce0000400000 */
[----:B------:R-:W-:-:S15]  /*eeb0*/  HMMA.16816.F32 R16, R24, R4, R16 ;  /* 0x000000041810723c */ /* 0x000fde0000001810 */
[----:B------:R-:W-:-:S04]  /*eec0*/  NOP ;  /* 0x0000000000007918 */ /* 0x000fc80000000000 */
[----:B------:R-:W-:Y:S04]  /*eed0*/  STL.64 [R1+0xe98], R18 ;  /* 0x000e981201007387 */ /* 0x000fe80000100a00 */
[----:B------:R0:W-:Y:S02]  /*eee0*/  STL.64 [R1+0xe90], R16 ;  /* 0x000e901001007387 */ /* 0x0001e40000100a00 */
[----:B0-----:R-:W-:Y:S01]  /*eef0*/  MOV R16, R12 ;  /* 0x0000000c00107202 */ /* 0x001fe20000000f00 */
[----:B------:R-:W-:Y:S02]  /*ef00*/  IMAD.MOV.U32 R17, RZ, RZ, R11 ;  /* 0x000000ffff117224 */ /* 0x000fe400078e000b */
[----:B-----5:R-:W-:-:S03]  /*ef10*/  FMUL R12, R7, R8 ;  /* 0x00000008070c7220 */ /* 0x020fc60000400000 */
[----:B------:R0:W-:Y:S04]  /*ef20*/  STL.64 [R1+0xf00], R16 ;  /* 0x000f001001007387 */ /* 0x0001e80000100a00 */
[----:B------:R-:W2:Y:S04]  /*ef30*/  LDL.LU R20, [R1+0x270] ;  /* 0x0002700001147983 */ /* 0x000ea80000300800 */
[----:B------:R-:W3:Y:S01]  /*ef40*/  LDL.LU R19, [R1+0x274] ;  /* 0x0002740001137983 */ /* 0x000ee20000300800 */
[----:B0-----:R-:W-:Y:S01]  /*ef50*/  IMAD.MOV.U32 R16, RZ, RZ, R10 ;  /* 0x000000ffff107224 */ /* 0x001fe200078e000a */
[----:B------:R-:W-:-:S02]  /*ef60*/  MOV R17, R9 ;  /* 0x0000000900117202 */ /* 0x000fc40000000f00 */
[----:B------:R-:W4:Y:S04]  /*ef70*/  LDL.LU R18, [R1+0x278] ;  /* 0x0002780001127983 */ /* 0x000f280000300800 */
[----:B------:R-:W0:Y:S01]  /*ef80*/  LDSM.16.M88.4 R8, [R2+UR6+0x12000] ;  /* 0x012000060208783b */ /* 0x000e220008000200 */
[C---:B------:R-:W-:Y:S01]  /*ef90*/  FMUL R14, R28.reuse, R3 ;  /* 0x000000031c0e7220 */ /* 0x040fe20000400000 */
[----:B------:R-:W-:Y:S02]  /*efa0*/  FMUL R15, R28, R0 ;  /* 0x000000001c0f7220 */ /* 0x000fe40000400000 */
[----:B------:R-:W5:Y:S04]  /*efb0*/  LDL.LU R5, [R1+0x27c] ;  /* 0x00027c0001057983 */ /* 0x000f680000300800 */
[----:B------:R-:W-:Y:S01]  /*efc0*/  STL.64 [R1+0xf08], R16 ;  /* 0x000f081001007387 */ /* 0x000fe20000100a00 */
[----:B0-----:R-:W-:-:S03]  /*efd0*/  IMAD.MOV.U32 R3, RZ, RZ, R8 ;  /* 0x000000ffff037224 */ /* 0x001fc600078e0008 */
[----:B------:R0:W-:Y:S01]  /*efe0*/  STL.64 [R1+0x1a8], R10 ;  /* 0x0001a80a01007387 */ /* 0x0001e20000100a00 */
[----:B------:R-:W-:-:S03]  /*eff0*/  IMAD.MOV.U32 R0, RZ, RZ, R9 ;  /* 0x000000ffff007224 */ /* 0x000fc600078e0009 */
[----:B------:R-:W2:Y:S01]  /*f000*/  LDL.LU.64 R8, [R1+0xf10] ;  /* 0x000f100001087983 */ /* 0x000ea20000300a00 */
[----:B------:R-:W-:-:S03]  /*f010*/  FMUL R13, R7, R6 ;  /* 0x00000006070d7220 */ /* 0x000fc60000400000 */
[----:B0-----:R-:W2:Y:S04]  /*f020*/  LDL.LU R11, [R1+0x280] ;  /* 0x00028000010b7983 */ /* 0x001ea80000300800 */
[----:B------:R-:W2:Y:S04]  /*f030*/  LDL.LU R10, [R1+0x284] ;  /* 0x00028400010a7983 */ /* 0x000ea80000300800 */
[----:B------:R-:W2:Y:S04]  /*f040*/  LDL.LU R6, [R1+0x288] ;  /* 0x0002880001067983 */ /* 0x000ea80000300800 */
[----:B------:R-:W2:Y:S01]  /*f050*/  LDL.LU R4, [R1+0x28c] ;  /* 0x00028c0001047983 */ /* 0x000ea20000300800 */
[----:B---3--:R-:W-:Y:S01]  /*f060*/  FMUL R21, R7, R19 ;  /* 0x0000001307157220 */ /* 0x008fe20000400000 */
[----:B----4-:R-:W-:-:S02]  /*f070*/  FMUL R22, R28, R18 ;  /* 0x000000121c167220 */ /* 0x010fc40000400000 */
[----:B------:R-:W0:Y:S01]  /*f080*/  LDSM.16.M88.4 R16, [R2+UR6+0x12800] ;  /* 0x012800060210783b */ /* 0x000e220008000200 */
[----:B-----5:R-:W-:Y:S01]  /*f090*/  FMUL R23, R28, R5 ;  /* 0x000000051c177220 */ /* 0x020fe20000400000 */
[----:B--2---:R-:W-:Y:S01]  /*f0a0*/  HMMA.16816.F32 R12, R24, R8, R12 ;  /* 0x00000008180c723c */ /* 0x004fe2000000180c */
[----:B0-----:R-:W-:-:S15]  /*f0b0*/  IMAD.MOV.U32 R5, RZ, RZ, R17 ;  /* 0x000000ffff057224 */ /* 0x001fde00078e0011 */
[----:B------:R-:W-:-:S03]  /*f0c0*/  NOP ;  /* 0x0000000000007918 */ /* 0x000fc60000000000 */
[----:B------:R-:W-:Y:S04]  /*f0d0*/  STL [R1+0xe7c], R12 ;  /* 0x000e7c0c01007387 */ /* 0x000fe80000100800 */
[----:B------:R-:W-:Y:S04]  /*f0e0*/  STL [R1+0xe78], R13 ;  /* 0x000e780d01007387 */ /* 0x000fe80000100800 */
[----:B------:R0:W-:Y:S04]  /*f0f0*/  STL [R1+0xe74], R14 ;  /* 0x000e740e01007387 */ /* 0x0001e80000100800 */
[----:B------:R-:W-:Y:S04]  /*f100*/  STL [R1+0xe70], R15 ;  /* 0x000e700f01007387 */ /* 0x000fe80000100800 */
[----:B------:R-:W-:Y:S01]  /*f110*/  STL.64 [R1+0x198], R18 ;  /* 0x0001981201007387 */ /* 0x000fe20000100a00 */
[----:B0-----:R-:W-:-:S03]  /*f120*/  MOV R14, R16 ;  /* 0x00000010000e7202 */ /* 0x001fc60000000f00 */
[----:B------:R-:W2:Y:S01]  /*f130*/  LDL.LU.64 R16, [R1+0xf08] ;  /* 0x000f080001107983 */ /* 0x000ea20000300a00 */
[----:B------:R-:W-:-:S07]  /*f140*/  FMUL R20, R7, R20 ;  /* 0x0000001407147220 */ /* 0x000fce0000400000 */
[----:B--2---:R-:W-:Y:S01]  /*f150*/  HMMA.16816.F32 R20, R24, R16, R20 ;  /* 0x000000101814723c */ /* 0x004fe20000001814 */
[----:B------:R-:W2:-:S15]  /*f160*/  LDL.LU.64 R16, [R1+0xf00] ;  /* 0x000f000001107983 */ /* 0x000e9e0000300a00 */
[----:B------:R-:W-:-:S03]  /*f170*/  NOP ;  /* 0x0000000000007918 */ /* 0x000fc60000000000 */
[----:B------:R0:W-:Y:S02]  /*f180*/  STL.64 [R1+0xc0], R20 ;  /* 0x0000c01401007387 */ /* 0x0001e40000100a00 */
[C---:B0-----:R-:W-:Y:S01]  /*f190*/  FMUL R20, R7.reuse, R11 ;  /* 0x0000000b07147220 */ /* 0x041fe20000400000 */
[----:B------:R-:W-:Y:S02]  /*f1a0*/  FMUL R21, R7, R10 ;  /* 0x0000000a07157220 */ /* 0x000fe40000400000 */
[----:B------:R-:W0:Y:S04]  /*f1b0*/  LDSM.16.M88.4 R8, [R2+UR6+0x13000] ;  /* 0x013000060208783b */ /* 0x000e280008000200 */
[----:B------:R1:W-:Y:S02]  /*f1c0*/  STL.64 [R1+0xc8], R22 ;  /* 0x0000c81601007387 */ /* 0x0003e40000100a00 */
[C---:B-1----:R-:W-:Y:S01]  /*f1d0*/  FMUL R22, R28.reuse, R6 ;  /* 0x000000061c167220 */ /* 0x042fe20000400000 */
[----:B------:R-:W-:Y:S01]  /*f1e0*/  FMUL R23, R28, R4 ;  /* 0x000000041c177220 */ /* 0x000fe20000400000 */
[----:B0-----:R0:W-:Y:S06]  /*f1f0*/  STL.64 [R1+0x188], R10 ;  /* 0x0001880a01007387 */ /* 0x0011ec0000100a00 */
[----:B--2---:R-:W-:-:S15]  /*f200*/  HMMA.16816.F32 R16, R24, R16, R20 ;  /* 0x000000101810723c */ /* 0x004fde0000001814 */
[----:B------:R-:W-:-:S04]  /*f210*/  NOP ;  /* 0x0000000000007918 */ /* 0x000fc80000000000 */
[----:B------:R-:W-:Y:S04]  /*f220*/  STL [R1+0xb4], R17 ;  /* 0x0000b41101007387 */ /* 0x000fe80000100800 */
[----:B------:R-:W2:Y:S04]  /*f230*/  LDL.LU R20, [R1+0x2b0] ;  /* 0x0002b00001147983 */ /* 0x000ea80000300800 */
[----:B------:R-:W3:Y:S04]  /*f240*/  LDL.LU R21, [R1+0x2b4] ;  /* 0x0002b40001157983 */ /* 0x000ee80000300800 */
[----:B------:R-:W4:Y:S04]  /*f250*/  LDL.LU R15, [R1+0x2b8] ;  /* 0x0002b800010f7983 */ /* 0x000f280000300800 */
[----:B------:R-:W5:Y:S04]  /*f260*/  LDL.LU R4, [R1+0x2bc] ;  /* 0x0002bc0001047983 */ /* 0x000f680000300800 */
[----:B------:R-:W2:Y:S01]  /*f270*/  LDL.LU R12, [R1+0x2a0] ;  /* 0x0002a000010c7983 */ /* 0x000ea20000300800 */
[----:B0-----:R-:W-:-:S02]  /*f280*/  IMAD.MOV.U32 R11, RZ, RZ, R16 ;  /* 0x000000ffff0b7224 */ /* 0x001fc400078e0010 */
[----:B------:R-:W-:Y:S01]  /*f290*/  IMAD.MOV.U32 R13, RZ, RZ, R0 ;  /* 0x000000ffff0d7224 */ /* 0x000fe200078e0000 */
[----:B------:R-:W-:Y:S01]  /*f2a0*/  MOV R6, R9 ;  /* 0x0000000900067202 */ /* 0x000fe20000000f00 */
[----:B------:R-:W-:Y:S01]  /*f2b0*/  IMAD.MOV.U32 R28, RZ, RZ, R8 ;  /* 0x000000ffff1c7224 */ /* 0x000fe200078e0008 */
[----:B------:R-:W-:Y:S01]  /*f2c0*/  MOV R8, R19 ;  /* 0x0000001300087202 */ /* 0x000fe20000000f00 */
[----:B------:R-:W-:Y:S02]  /*f2d0*/  IMAD.MOV.U32 R9, RZ, RZ, R18 ;  /* 0x000000ffff097224 */ /* 0x000fe400078e0012 */
[----:B------:R-:W0:Y:S04]  /*f2e0*/  LDSM.16.M88.4 R16, [R2+UR6+0x13800] ;  /* 0x013800060210783b */ /* 0x000e280008000200 */
[----:B--2---:R1:W-:Y:S04]  /*f2f0*/  STL [R1+0xef8], R12 ;  /* 0x000ef80c01007387 */ /* 0x0043e80000100800 */
[----:B------:R-:W2:Y:S01]  /*f300*/  LDL.LU R10, [R1+0x2a4] ;  /* 0x0002a400010a7983 */ /* 0x000ea20000300800 */
[----:B-1----:R-:W-:-:S03]  /*f310*/  IMAD.MOV.U32 R12, RZ, RZ, R3 ;  /* 0x000000ffff0c7224 */ /* 0x002fc600078e0003 */
[----:B------:R-:W2:Y:S04]  /*f320*/  LDL.LU R3, [R1+0x2a8] ;  /* 0x0002a80001037983 */ /* 0x000ea80000300800 */
[----:B------:R-:W2:Y:S04]  /*f330*/  LDL.LU R0, [R1+0x2ac] ;  /* 0x0002ac0001007983 */ /* 0x000ea80000300800 */
[----:B------:R-:W2:Y:S04]  /*f340*/  LDL.LU R29, [R1+0x2d4] ;  /* 0x0002d400011d7983 */ /* 0x000ea80000300800 */
[----:B------:R1:W-:Y:S04]  /*f350*/  STL [R1+0xea0], R11 ;  /* 0x000ea00b01007387 */ /* 0x0003e80000100800 */
[----:B-1----:R-:W4:Y:S01]  /*f360*/  LDL R11, [R1+0x290] ;  /* 0x00029000010b7983 */ /* 0x002f220000100800 */
[C---:B------:R-:W-:Y:S01]  /*f370*/  FMUL R20, R7.reuse, R20 ;  /* 0x0000001407147220 */ /* 0x040fe20000400000 */
[----:B---3--:R-:W-:-:S02]  /*f380*/  FMUL R21, R7, R21 ;  /* 0x0000001507157220 */ /* 0x008fc40000400000 */
[----:B------:R1:W-:Y:S04]  /*f390*/  STL [R1+0xe80], R9 ;  /* 0x000e800901007387 */ /* 0x0003e80000100800 */
[----:B-1----:R-:W3:Y:S04]  /*f3a0*/  LDL.LU R9, [R1+0x2d0] ;  /* 0x0002d00001097983 */ /* 0x002ee80000300800 */
[----:B0-----:R-:W-:Y:S04]  /*f3b0*/  STL.64 [R1+0x178], R18 ;  /* 0x0001781201007387 */ /* 0x001fe80000100a00 */
[----:B------:R0:W-:Y:S02]  /*f3c0*/  STL.64 [R1+0xef0], R16 ;  /* 0x000ef01001007387 */ /* 0x0001e40000100a00 */
[----:B0-----:R-:W-:-:S02]  /*f3d0*/  IMAD.MOV.U32 R17, RZ, RZ, R5 ;  /* 0x000000ffff117224 */ /* 0x001fc400078e0005 */
[C---:B----4-:R-:W-:Y:S01]  /*f3e0*/  FMUL R22, R11.reuse, R15 ;  /* 0x0000000f0b167220 */ /* 0x050fe20000400000 */
[----:B-----5:R-:W-:-:S07]  /*f3f0*/  FMUL R23, R11, R4 ;  /* 0x000000040b177220 */ /* 0x020fce0000400000 */
[----:B------:R-:W-:Y:S01]  /*f400*/  HMMA.16816.F32 R20, R24, R12, R20 ;  /* 0x0000000c1814723c */ /* 0x000fe20000001814 */
[----:B------:R-:W4:Y:S04]  /*f410*/  LDL.LU R12, [R1+0xef8] ;  /* 0x000ef800010c7983 */ /* 0x000f280000300800 */
[----:B------:R-:W5:Y:S04]  /*f420*/  LDL.LU R5, [R1+0x2d8] ;  /* 0x0002d80001057983 */ /* 0x000f680000300800 */
[----:B------:R-:W3:Y:S01]  /*f430*/  LDL.LU R4, [R1+0x2dc] ;  /* 0x0002dc0001047983 */ /* 0x000ee20000300800 */
[----:B------:R-:W-:-:S09]  /*f440*/  MOV R16, R14 ;  /* 0x0000000e00107202 */ /* 0x000fd20000000f00 */
[----:B------:R2:W-:Y:S04]  /*f450*/  STL.64 [R1+0xa0], R20 ;  /* 0x0000a01401007387 */ /* 0x0005e80000100a00 */
[----:B------:R0:W-:Y:S01]  /*f460*/  STL.64 [R1+0xa8], R22 ;  /* 0x0000a81601007387 */ /* 0x0001e20000100a00 */
[----:B--2---:R-:W-:Y:S01]  /*f470*/  FMUL R21, R7, R10 ;  /* 0x0000000a07157220 */ /* 0x004fe20000400000 */
[C---:B0-----:R-:W-:Y:S01]  /*f480*/  FMUL R22, R11.reuse, R3 ;  /* 0x000000030b167220 */ /* 0x041fe20000400000 */
[----:B------:R-:W-:Y:S01]  /*f490*/  FMUL R23, R11, R0 ;  /* 0x000000000b177220 */ /* 0x000fe20000400000 */
[C---:B----4-:R-:W-:Y:S02]  /*f4a0*/  FMUL R20, R7.reuse, R12 ;  /* 0x0000000c07147220 */ /* 0x050fe40000400000 */
[----:B------:R-:W0:Y:S05]  /*f4b0*/  LDSM.16.M88.4 R12, [R2+UR6+0x14000] ;  /* 0x01400006020c783b */ /* 0x000e2a0008000200 */
[----:B------:R-:W-:Y:S01]  /*f4c0*/  HMMA.16816.F32 R20, R24, R16, R20 ;  /* 0x000000101814723c */ /* 0x000fe20000001814 */
[----:B------:R-:W2:Y:S04]  /*f4d0*/  LDL.LU.64 R16, [R1+0xef0] ;  /* 0x000ef00001107983 */ /* 0x000ea80000300a00 */
[----:B------:R-:W4:Y:S04]  /*f4e0*/  LDL.LU R18, [R1+0x2c0] ;  /* 0x0002c00001127983 */ /* 0x000f280000300800 */
[----:B------:R-:W2:Y:S10]  /*f4f0*/  LDL.LU R10, [R1+0x2c4] ;  /* 0x0002c400010a7983 */ /* 0x000eb40000300800 */
[----:B------:R3:W-:Y:S04]  /*f500*/  STL.64 [R1+0x90], R20 ;  /* 0x0000901401007387 */ /* 0x0007e80000100a00 */
[----:B------:R5:W-:Y:S04]  /*f510*/  STL.64 [R1+0x98], R22 ;  /* 0x0000981601007387 */ /* 0x000be80000100a00 */
[----:B------:R-:W2:Y:S04]  /*f520*/  LDL.LU R3, [R1+0x2c8] ;  /* 0x0002c80001037983 */ /* 0x000ea80000300800 */
[----:B------:R-:W2:Y:S01]  /*f530*/  LDL.LU R0, [R1+0x2cc] ;  /* 0x0002cc0001007983 */ /* 0x000ea20000300800 */
[----:B---3--:R-:W-:-:S03]  /*f540*/  FMUL R20, R7, R9 ;  /* 0x0000000907147220 */ /* 0x008fc60000400000 */
[----:B0-----:R-:W-:Y:S01]  /*f550*/  STL.64 [R1+0x168], R14 ;  /* 0x0001680e01007387 */ /* 0x001fe20000100a00 */
[----:B-----5:R-:W-:-:S03]  /*f560*/  FMUL R22, R11, R5 ;  /* 0x000000050b167220 */ /* 0x020fc60000400000 */
[----:B------:R0:W-:Y:S04]  /*f570*/  STL.64 [R1+0xee8], R12 ;  /* 0x000ee80c01007387 */ /* 0x0001e80000100a00 */
[----:B------:R-:W3:Y:S01]  /*f580*/  LDL.LU R9, [R1+0x2e0] ;  /* 0x0002e00001097983 */ /* 0x000ee20000300800 */
[----:B0-----:R-:W-:-:S03]  /*f590*/  MOV R13, R6 ;  /* 0x00000006000d7202 */ /* 0x001fc60000000f00 */
[----:B------:R-:W5:Y:S04]  /*f5a0*/  LDL.LU R6, [R1+0x2e4] ;  /* 0x0002e40001067983 */ /* 0x000f680000300800 */
[----:B------:R-:W3:Y:S01]  /*f5b0*/  LDL.LU R5, [R1+0x2e8] ;  /* 0x0002e80001057983 */ /* 0x000ee20000300800 */
[----:B------:R-:W-:Y:S01]  /*f5c0*/  FMUL R21, R7, R29 ;  /* 0x0000001d07157220 */ /* 0x000fe20000400000 */
[----:B------:R-:W-:Y:S02]  /*f5d0*/  IMAD.MOV.U32 R12, RZ, RZ, R28 ;  /* 0x000000ffff0c7224 */ /* 0x000fe400078e001c */
[----:B------:R-:W-:Y:S02]  /*f5e0*/  FMUL R23, R11, R4 ;  /* 0x000000040b177220 */ /* 0x000fe40000400000 */
[----:B------:R-:W3:Y:S05]  /*f5f0*/  LDL.LU R4, [R1+0x2ec] ;  /* 0x0002ec0001047983 */ /* 0x000eea0000300800 */
[----:B------:R-:W-:-:S15]  /*f600*/  HMMA.16816.F32 R12, R24, R12, R20 ;  /* 0x0000000c180c723c */ /* 0x000fde0000001814 */
[----:B------:R-:W-:-:S04]  /*f610*/  NOP ;  /* 0x0000000000007918 */ /* 0x000fc80000000000 */
[----:B------:R-:W-:Y:S01]  /*f620*/  STL.64 [R1+0x80], R12 ;  /* 0x0000800c01007387 */ /* 0x000fe20000100a00 */
[----:B------:R-:W-:-:S03]  /*f630*/  IMAD.MOV.U32 R28, RZ, RZ, R15 ;  /* 0x000000ffff1c7224 */ /* 0x000fc600078e000f */
[----:B------:R-:W-:Y:S04]  /*f640*/  STL [R1+0x88], R14 ;  /* 0x0000880e01007387 */ /* 0x000fe80000100800 */
[----:B------:R-:W0:Y:S04]  /*f650*/  LDSM.16.M88.4 R12, [R2+UR6+0x14800] ;  /* 0x01480006020c783b */ /* 0x000e280008000200 */
[----:B------:R-:W-:Y:S04]  /*f660*/  STL [R1+0xe58], R28 ;  /* 0x000e581c01007387 */ /* 0x000fe80000100800 */
[----:B0-----:R0:W-:Y:S01]  /*f670*/  STL.64 [R1+0x148], R14 ;  /* 0x0001480e01007387 */ /* 0x0011e20000100a00 */
[C---:B----4-:R-:W-:Y:S01]  /*f680*/  FMUL R20, R7.reuse, R18 ;  /* 0x0000001207147220 */ /* 0x050fe20000400000 */
[----:B--2---:R-:W-:Y:S01]  /*f690*/  FMUL R21, R7, R10 ;  /* 0x0000000a07157220 */ /* 0x004fe20000400000 */
[C---:B------:R-:W-:Y:S01]  /*f6a0*/  FMUL R22, R11.reuse, R3 ;  /* 0x000000030b167220 */ /* 0x040fe20000400000 */
[----:B------:R-:W-:Y:S01]  /*f6b0*/  FMUL R23, R11, R0 ;  /* 0x000000000b177220 */ /* 0x000fe20000400000 */
[----:B------:R-:W-:Y:S01]  /*f6c0*/  IMAD.MOV.U32 R3, RZ, RZ, R12 ;  /* 0x000000ffff037224 */ /* 0x000fe200078e000c */
[----:B------:R-:W-:-:S05]  /*f6d0*/  MOV R0, R13 ;  /* 0x0000000d00007202 */ /* 0x000fca0000000f00 */
[----:B0-----:R-:W-:-:S15]  /*f6e0*/  HMMA.16816.F32 R12, R24, R16, R20 ;  /* 0x00000010180c723c */ /* 0x001fde0000001814 */
[----:B------:R-:W-:-:S04]  /*f6f0*/  NOP ;  /* 0x0000000000007918 */ /* 0x000fc80000000000 */
[----:B------:R-:W-:Y:S01]  /*f700*/  STL.64 [R1+0x70], R12 ;  /* 0x0000700c01007387 */ /* 0x000fe20000100a00 */
[----:B------:R-:W-:-:S03]  /*f710*/  IMAD.MOV.U32 R28, RZ, RZ, R14 ;  /* 0x000000ffff1c7224 */ /* 0x000fc600078e000e */
[----:B------:R-:W-:Y:S04]  /*f720*/  STL [R1+0x7c], R15 ;  /* 0x00007c0f01007387 */ /* 0x000fe80000100800 */
[----:B------:R-:W0:Y:S01]  /*f730*/  LDSM.16.M88.4 R12, [R2+UR6+0x15000] ;  /* 0x01500006020c783b */ /* 0x000e220008000200 */
[----:B---3--:R-:W-:-:S03]  /*f740*/  FMUL R20, R7, R9 ;  /* 0x0000000907147220 */ /* 0x008fc60000400000 */
[----:B------:R-:W-:Y:S01]  /*f750*/  STL [R1+0xe5c], R28 ;  /* 0x000e5c1c01007387 */ /* 0x000fe20000100800 */
[----:B-----5:R-:W-:Y:S01]  /*f760*/  FMUL R21, R7, R6 ;  /* 0x0000000607157220 */ /* 0x020fe20000400000 */
[----:B------:R-:W-:Y:S02]  /*f770*/  FMUL R22, R11, R5 ;  /* 0x000000050b167220 */ /* 0x000fe40000400000 */
[----:B------:R-:W2:Y:S04]  /*f780*/  LDL.LU R19, [R1+0x300] ;  /* 0x0003000001137983 */ /* 0x000ea80000300800 */
[----:B------:R-:W3:Y:S04]  /*f790*/  LDL.LU R18, [R1+0x304] ;  /* 0x0003040001127983 */ /* 0x000ee80000300800 */
[----:B------:R-:W4:Y:S01]  /*f7a0*/  LDL.LU R9, [R1+0x308] ;  /* 0x0003080001097983 */ /* 0x000f220000300800 */
[----:B0-----:R-:W-:-:S03]  /*f7b0*/  IMAD.MOV.U32 R6, RZ, RZ, R12 ;  /* 0x000000ffff067224 */ /* 0x001fc600078e000c */
[----:B------:R0:W-:Y:S01]  /*f7c0*/  STL.64 [R1+0x138], R14 ;  /* 0x0001380e01007387 */ /* 0x0001e20000100a00 */
[----:B------:R-:W-:-:S03]  /*f7d0*/  MOV R5, R13 ;  /* 0x0000000d00057202 */ /* 0x000fc60000000f00 */
[----:B------:R-:W0:Y:S01]  /*f7e0*/  LDL.LU.64 R12, [R1+0xee8] ;  /* 0x000ee800010c7983 */ /* 0x000e220000300a00 */
[----:B------:R-:W-:-:S07]  /*f7f0*/  FMUL R23, R11, R4 ;  /* 0x000000040b177220 */ /* 0x000fce0000400000 */
[----:B0-----:R-:W-:-:S15]  /*f800*/  HMMA.16816.F32 R12, R24, R12, R20 ;  /* 0x0000000c180c723c */ /* 0x001fde0000001814 */
[----:B------:R-:W-:-:S04]  /*f810*/  NOP ;  /* 0x0000000000007918 */ /* 0x000fc80000000000 */
[----:B------:R-:W-:Y:S04]  /*f820*/  STL.64 [R1+0x60], R12 ;  /* 0x0000600c01007387 */ /* 0x000fe80000100a00 */
[----:B------:R-:W-:Y:S04]  /*f830*/  STL [R1+0x68], R14 ;  /* 0x0000680e01007387 */ /* 0x000fe80000100800 */
[----:B------:R-:W5:Y:S04]  /*f840*/  LDL.LU R4, [R1+0x30c] ;  /* 0x00030c0001047983 */ /* 0x000f680000300800 */
[----:B------:R-:W5:Y:S01]  /*f850*/  LDL.LU R16, [R1+0x2f0] ;  /* 0x0002f00001107983 */ /* 0x000f620000300800 */
[----:B------:R-:W-:-:S03]  /*f860*/  IMAD.MOV.U32 R28, RZ, RZ, R15 ;  /* 0x000000ffff1c7224 */ /* 0x000fc600078e000f */
[----:B------:R-:W0:Y:S01]  /*f870*/  LDSM.16.M88.4 R12, [R2+UR6+0x15800] ;  /* 0x01580006020c783b */ /* 0x000e220008000200 */
[----:B------:R-:W-:Y:S01]  /*f880*/  MOV R17, R0 ;  /* 0x0000000000117202 */ /* 0x000fe20000000f00 */
[C---:B--2---:R-:W-:Y:S01]  /*f890*/  FMUL R20, R7.reuse, R19 ;  /* 0x0000001307147220 */ /* 0x044fe20000400000 */
[----:B---3--:R-:W-:Y:S01]  /*f8a0*/  FMUL R21, R7, R18 ;  /* 0x0000001207157220 */ /* 0x008fe20000400000 */
[C---:B----4-:R-:W-:Y:S01]  /*f8b0*/  FMUL R22, R11.reuse, R9 ;  /* 0x000000090b167220 */ /* 0x050fe20000400000 */
[----:B-----5:R-:W-:Y:S01]  /*f8c0*/  FMUL R23, R11, R4 ;  /* 0x000000040b177220 */ /* 0x020fe20000400000 */
[----:B------:R1:W-:Y:S04]  /*f8d0*/  STL [R1+0xee0], R16 ;  /* 0x000ee01001007387 */ /* 0x0003e80000100800 */
[----:B------:R-:W2:Y:S01]  /*f8e0*/  LDL.LU R10, [R1+0x2f4] ;  /* 0x0002f400010a7983 */ /* 0x000ea20000300800 */
[----:B-1----:R-:W-:-:S03]  /*f8f0*/  IMAD.MOV.U32 R16, RZ, RZ, R3 ;  /* 0x000000ffff107224 */ /* 0x002fc600078e0003 */
[----:B------:R-:W3:Y:S04]  /*f900*/  LDL.LU R3, [R1+0x2f8] ;  /* 0x0002f80001037983 */ /* 0x000ee80000300800 */
[----:B------:R-:W4:Y:S04]  /*f910*/  LDL.LU R0, [R1+0x2fc] ;  /* 0x0002fc0001007983 */ /* 0x000f280000300800 */
[----:B------:R-:W-:Y:S04]  /*f920*/  STL [R1+0xe60], R28 ;  /* 0x000e601c01007387 */ /* 0x000fe80000100800 */
[----:B0-----:R-:W-:Y:S04]  /*f930*/  STL.64 [R1+0x128], R14 ;  /* 0x0001280e01007387 */ /* 0x001fe80000100a00 */
[----:B------:R0:W-:Y:S01]  /*f940*/  STL.64 [R1+0xed8], R12 ;  /* 0x000ed80c01007387 */ /* 0x0001e20000100a00 */
[----:B------:R-:W-:Y:S03]  /*f950*/  HMMA.16816.F32 R20, R24, R16, R20 ;  /* 0x000000101814723c */ /* 0x000fe60000001814 */
[----:B------:R-:W5:Y:S01]  /*f960*/  LDL.LU R9, [R1+0x310] ;  /* 0x0003100001097983 */ /* 0x000f620000300800 */
[----:B0-----:R-:W-:-:S02]  /*f970*/  IMAD.MOV.U32 R12, RZ, RZ, R6 ;  /* 0x000000ffff0c7224 */ /* 0x001fc400078e0006 */
[----:B------:R-:W-:Y:S01]  /*f980*/  IMAD.MOV.U32 R13, RZ, RZ, R5 ;  /* 0x000000ffff0d7224 */ /* 0x000fe200078e0005 */
[----:B------:R-:W5:Y:S04]  /*f990*/  LDL.LU R6, [R1+0x314] ;  /* 0x0003140001067983 */ /* 0x000f680000300800 */
[----:B------:R-:W5:Y:S04]  /*f9a0*/  LDL.LU R5, [R1+0x318] ;  /* 0x0003180001057983 */ /* 0x000f680000300800 */
[----:B------:R-:W5:Y:S04]  /*f9b0*/  LDL.LU R4, [R1+0x31c] ;  /* 0x00031c0001047983 */ /* 0x000f680000300800 */
[----:B------:R-:W5:Y:S01]  /*f9c0*/  LDL.LU R16, [R1+0xee0] ;  /* 0x000ee00001107983 */ /* 0x000f620000300800 */
[----:B------:R-:W-:-:S03]  /*f9d0*/  MOV R28, R22 ;  /* 0x00000016001c7202 */ /* 0x000fc60000000f00 */
[----:B------:R2:W-:Y:S04]  /*f9e0*/  STL.64 [R1+0x50], R20 ;  /* 0x0000501401007387 */ /* 0x0005e80000100a00 */
[----:B------:R4:W-:Y:S04]  /*f9f0*/  STL [R1+0x5c], R23 ;  /* 0x00005c1701007387 */ /* 0x0009e80000100800 */
[----:B------:R-:W5:Y:S04]  /*fa00*/  LDL R18, [R1+0x240] ;  /* 0x0002400001127983 */ /* 0x000f680000100800 */
[----:B------:R0:W-:Y:S01]  /*fa10*/  STL [R1+0xe64], R28 ;  /* 0x000e641c01007387 */ /* 0x0001e20000100800 */
[----:B--2---:R-:W-:Y:S01]  /*fa20*/  FMUL R21, R7, R10 ;  /* 0x0000000a07157220 */ /* 0x004fe20000400000 */
[C---:B---3--:R-:W-:Y:S01]  /*fa30*/  FMUL R22, R11.reuse, R3 ;  /* 0x000000030b167220 */ /* 0x048fe20000400000 */
[----:B----4-:R-:W-:-:S02]  /*fa40*/  FMUL R23, R11, R0 ;  /* 0x000000000b177220 */ /* 0x010fc40000400000 */
[----:B------:R-:W2:Y:S01]  /*fa50*/  LDL.LU R0, [R1+0x1bc] ;  /* 0x0001bc0001007983 */ /* 0x000ea20000300800 */
[----:B-----5:R-:W-:-:S07]  /*fa60*/  FMUL R20, R7, R16 ;  /* 0x0000001007147220 */ /* 0x020fce0000400000 */
[----:B------:R-:W-:Y:S01]  /*fa70*/  HMMA.16816.F32 R20, R24, R12, R20 ;  /* 0x0000000c1814723c */ /* 0x000fe20000001814 */
[----:B------:R-:W3:-:S15]  /*fa80*/  LDL.LU.64 R12, [R1+0xed8] ;  /* 0x000ed800010c7983 */ /* 0x000ede0000300a00 */
[----:B------:R-:W-:-:S03]  /*fa90*/  NOP ;  /* 0x0000000000007918 */ /* 0x000fc60000000000 */
[----:B------:R1:W-:Y:S01]  /*faa0*/  STL.64 [R1+0x40], R20 ;  /* 0x0000401401007387 */ /* 0x0003e20000100a00 */
[----:B0-----:R-:W-:Y:S02]  /*fab0*/  IMAD.MOV.U32 R28, RZ, RZ, R23 ;  /* 0x000000ffff1c7224 */ /* 0x001fe400078e0017 */
[----:B------:R-:W-:Y:S01]  /*fac0*/  FMUL R23, R11, R4 ;  /* 0x000000040b177220 */ /* 0x000fe20000400000 */
[----:B------:R0:W-:Y:S04]  /*fad0*/  STL [R1+0x48], R22 ;  /* 0x0000481601007387 */ /* 0x0001e80000100800 */
[----:B------:R-:W4:Y:S01]  /*fae0*/  LDL.LU R3, [R1+0x1b8] ;  /* 0x0001b80001037983 */ /* 0x000f220000300800 */
[C---:B-1----:R-:W-:Y:S01]  /*faf0*/  FMUL R20, R7.reuse, R9 ;  /* 0x0000000907147220 */ /* 0x042fe20000400000 */
[----:B------:R-:W-:Y:S01]  /*fb00*/  FMUL R21, R7, R6 ;  /* 0x0000000607157220 */ /* 0x000fe20000400000 */
[----:B0-----:R-:W-:Y:S01]  /*fb10*/  FMUL R22, R11, R5 ;  /* 0x000000050b167220 */ /* 0x001fe20000400000 */
[----:B------:R-:W5:Y:S06]  /*fb20*/  LDL.LU R17, [R1+0x1b4] ;  /* 0x0001b40001117983 */ /* 0x000f6c0000300800 */
[----:B---3--:R-:W-:Y:S01]  /*fb30*/  HMMA.16816.F32 R12, R24, R12, R20 ;  /* 0x0000000c180c723c */ /* 0x008fe20000001814 */
[----:B------:R-:W3:Y:S04]  /*fb40*/  LDL.LU R20, [R1+0x320] ;  /* 0x0003200001147983 */ /* 0x000ee80000300800 */
[----:B------:R-:W2:-:S14]  /*fb50*/  LDL.LU R21, [R1+0x324] ;  /* 0x0003240001157983 */ /* 0x000e9c0000300800 */
[----:B------:R-:W-:Y:S04]  /*fb60*/  STL.64 [R1+0x30], R12 ;  /* 0x0000300c01007387 */ /* 0x000fe80000100a00 */
[----:B------:R0:W-:Y:S04]  /*fb70*/  STL.64 [R1+0x38], R14 ;  /* 0x0000380e01007387 */ /* 0x0001e80000100a00 */
[----:B------:R-:W2:Y:S04]  /*fb80*/  LDL.LU R22, [R1+0x328] ;  /* 0x0003280001167983 */ /* 0x000ea80000300800 */
[----:B------:R-:W2:Y:S04]  /*fb90*/  LDL.LU R23, [R1+0x32c] ;  /* 0x00032c0001177983 */ /* 0x000ea80000300800 */
[----:B0-----:R-:W2:Y:S04]  /*fba0*/  LDL.LU R15, [R1+0x338] ;  /* 0x00033800010f7983 */ /* 0x001ea80000300800 */
[----:B------:R-:W2:Y:S04]  /*fbb0*/  LDL.LU R4, [R1+0x33c] ;  /* 0x00033c0001047983 */ /* 0x000ea80000300800 */
[----:B------:R-:W2:Y:S04]  /*fbc0*/  LDL.LU R14, [R1+0x340] ;  /* 0x00034000010e7983 */ /* 0x000ea80000300800 */
[----:B------:R-:W3:Y:S04]  /*fbd0*/  LDL.LU R12, [R1+0x344] ;  /* 0x00034400010c7983 */ /* 0x000ee80000300800 */
[----:B--2---:R-:W-:Y:S04]  /*fbe0*/  STL.64 [R1+0xec8], R14 ;  /* 0x000ec80e01007387 */ /* 0x004fe80000100a00 */
[----:B---3--:R-:W-:Y:S04]  /*fbf0*/  STL [R1+0xec0], R12 ;  /* 0x000ec00c01007387 */ /* 0x008fe80000100800 */
[----:B------:R-:W2:Y:S04]  /*fc00*/  LDL.LU R9, [R1+0x348] ;  /* 0x0003480001097983 */ /* 0x000ea80000300800 */
[----:B------:R-:W3:Y:S04]  /*fc10*/  LDL.LU R5, [R1+0x34c] ;  /* 0x00034c0001057983 */ /* 0x000ee80000300800 */
[----:B------:R-:W2:Y:S04]  /*fc20*/  LDL.LU R10, [R1+0x1b0] ;  /* 0x0001b000010a7983 */ /* 0x000ea80000300800 */
[----:B------:R-:W2:Y:S04]  /*fc30*/  LDL.LU R19, [R1+0x1c8] ;  /* 0x0001c80001137983 */ /* 0x000ea80000300800 */
[----:B------:R-:W-:Y:S04]  /*fc40*/  LDSM.16.M88.4 R12, [R2+UR6+0x16000] ;  /* 0x01600006020c783b */ /* 0x000fe80008000200 */
[----:B--2---:R-:W-:Y:S04]  /*fc50*/  STL.64 [R1+0xeb0], R18 ;  /* 0x000eb01201007387 */ /* 0x004fe80000100a00 */
[----:B-----5:R-:W-:Y:S04]  /*fc60*/  STL [R1+0xea8], R17 ;  /* 0x000ea81101007387 */ /* 0x020fe80000100800 */
[----:B------:R-:W0:Y:S02]  /*fc70*/  LDSM.16.M88.4 R16, [R2+UR6+0x16800] ;  /* 0x016800060210783b */ /* 0x000e240008000200 */
[----:B0-----:R-:W-:-:S02]  /*fc80*/  IMAD.MOV.U32 R6, RZ, RZ, R16 ;  /* 0x000000ffff067224 */ /* 0x001fc400078e0010 */
[----:B------:R-:W-:Y:S01]  /*fc90*/  STL.64 [R1+0x108], R18 ;  /* 0x0001081201007387 */ /* 0x000fe20000100a00 */
[----:B------:R-:W-:-:S03]  /*fca0*/  MOV R29, R17 ;  /* 0x00000011001d7202 */ /* 0x000fc60000000f00 */
[----:B------:R-:W0:Y:S04]  /*fcb0*/  LDSM.16.M88.4 R16, [R2+UR6+0x17000] ;  /* 0x017000060210783b */ /* 0x000e280008000200 */
[----:B------:R-:W-:Y:S04]  /*fcc0*/  STL.64 [R1+0xe8], R14 ;  /* 0x0000e80e01007387 */ /* 0x000fe80000100a00 */
[----:B0-----:R0:W-:Y:S04]  /*fcd0*/  STL.64 [R1+0x118], R18 ;  /* 0x0001181201007387 */ /* 0x0011e80000100a00 */
[----:B0-----:R-:W2:Y:S04]  /*fce0*/  LDL.LU R18, [R1+0x330] ;  /* 0x0003300001127983 */ /* 0x001ea80000300800 */
[----:B------:R-:W5:Y:S04]  /*fcf0*/  LDL.LU R19, [R1+0x334] ;  /* 0x0003340001137983 */ /* 0x000f680000300800 */
[----:B------:R0:W-:Y:S02]  /*fd00*/  STL.64 [R1+0xeb8], R16 ;  /* 0x000eb81001007387 */ /* 0x0001e40000100a00 */
[----:B0-----:R-:W-:-:S02]  /*fd10*/  IMAD.MOV.U32 R16, RZ, RZ, R6 ;  /* 0x000000ffff107224 */ /* 0x001fc400078e0006 */
[----:B------:R-:W3:Y:S01]  /*fd20*/  LDL.LU R6, [R1+0xed4] ;  /* 0x000ed40001067983 */ /* 0x000ee20000300800 */
[----:B------:R-:W-:-:S03]  /*fd30*/  IMAD.MOV.U32 R17, RZ, RZ, R29 ;  /* 0x000000ffff117224 */ /* 0x000fc600078e001d */
[----:B------:R-:W3:Y:S04]  /*fd40*/  LDL.LU R29, [R1+0xed0] ;  /* 0x000ed000011d7983 */ /* 0x000ee80000300800 */
[----:B------:R-:W3:Y:S01]  /*fd50*/  LDL.LU.64 R14, [R1+0xec8] ;  /* 0x000ec800010e7983 */ /* 0x000ee20000300a00 */
[C---:B------:R-:W-:Y:S01]  /*fd60*/  FMUL R20, R7.reuse, R20 ;  /* 0x0000001407147220 */ /* 0x040fe20000400000 */
[----:B------:R-:W-:Y:S01]  /*fd70*/  FMUL R21, R7, R21 ;  /* 0x0000001507157220 */ /* 0x000fe20000400000 */
[C---:B------:R-:W-:Y:S01]  /*fd80*/  FMUL R22, R11.reuse, R22 ;  /* 0x000000160b167220 */ /* 0x040fe20000400000 */
[----:B------:R-:W-:-:S07]  /*fd90*/  FMUL R23, R11, R23 ;  /* 0x000000170b177220 */ /* 0x000fce0000400000 */
[----:B------:R-:W-:Y:S01]  /*fda0*/  HMMA.16816.F32 R20, R24, R12, R20 ;  /* 0x0000000c1814723c */ /* 0x000fe20000001814 */
[----:B------:R-:W4:Y:S04]  /*fdb0*/  LDL.LU R12, [R1+0xec0] ;  /* 0x000ec000010c7983 */ /* 0x000f280000300800 */
[----:B------:R-:W4:-:S14]  /*fdc0*/  LDL.LU R13, [R1+0x1cc] ;  /* 0x0001cc00010d7983 */ /* 0x000f1c0000300800 */
[----:B------:R-:W-:Y:S04]  /*fdd0*/  STL.64 [R1+0x20], R20 ;  /* 0x0000201401007387 */ /* 0x000fe80000100a00 */
[----:B------:R0:W-:Y:S02]  /*fde0*/  STL.64 [R1+0x28], R22 ;  /* 0x0000281601007387 */ /* 0x0001e40000100a00 */
[----:B0-----:R-:W-:Y:S01]  /*fdf0*/  FMUL R23, R11, R4 ;  /* 0x000000040b177220 */ /* 0x001fe20000400000 */
[C---:B--2---:R-:W-:Y:S01]  /*fe00*/  FMUL R20, R7.reuse, R18 ;  /* 0x0000001207147220 */ /* 0x044fe20000400000 */
[----:B-----5:R-:W-:Y:S01]  /*fe10*/  FMUL R21, R7, R19 ;  /* 0x0000001307157220 */ /* 0x020fe20000400000 */
[----:B---3--:R-:W-:-:S07]  /*fe20*/  FMUL R22, R11, R15 ;  /* 0x0000000f0b167220 */ /* 0x008fce0000400000 */
[----:B------:R-:W-:Y:S01]  /*fe30*/  HMMA.16816.F32 R20, R24, R16, R20 ;  /* 0x000000101814723c */ /* 0x000fe20000001814 */
[----:B------:R-:W2:Y:S04]  /*fe40*/  LDL.LU.64 R16, [R1+0xeb8] ;  /* 0x000eb80001107983 */ /* 0x000ea80000300a00 */
[----:B------:R-:W3:-:S14]  /*fe50*/  LDL.LU R4, [R1+0x1c4] ;  /* 0x0001c40001047983 */ /* 0x000edc0000300800 */
[----:B------:R0:W-:Y:S04]  /*fe60*/  STL.64 [R1+0x10], R20 ;  /* 0x0000101401007387 */ /* 0x0001e80000100a00 */
[----:B------:R1:W-:Y:S04]  /*fe70*/  STL.64 [R1+0x18], R22 ;  /* 0x0000181601007387 */ /* 0x0003e80000100a00 */
[----:B------:R-:W5:Y:S01]  /*fe80*/  LDL.LU.64 R18, [R1+0xeb0] ;  /* 0x000eb00001127983 */ /* 0x000f620000300a00 */
[C---:B0-----:R-:W-:Y:S01]  /*fe90*/  FMUL R20, R7.reuse, R14 ;  /* 0x0000000e07147220 */ /* 0x041fe20000400000 */
[----:B----4-:R-:W-:Y:S01]  /*fea0*/  FMUL R21, R7, R12 ;  /* 0x0000000c07157220 */ /* 0x010fe20000400000 */
[C---:B-1----:R-:W-:Y:S01]  /*feb0*/  FMUL R22, R11.reuse, R9 ;  /* 0x000000090b167220 */ /* 0x042fe20000400000 */
[----:B------:R-:W-:-:S07]  /*fec0*/  FMUL R23, R11, R5 ;  /* 0x000000050b177220 */ /* 0x000fce0000400000 */
[----:B--2---:R-:W-:Y:S01]  /*fed0*/  HMMA.16816.F32 R20, R24, R16, R20 ;  /* 0x000000101814723c */ /* 0x004fe20000001814 */
[----:B------:R-:W2:Y:S04]  /*fee0*/  LDL.LU R17, [R1+0xea8] ;  /* 0x000ea80001117983 */ /* 0x000ea80000300800 */
[----:B------:R-:W4:Y:S01]  /*fef0*/  LDL.LU R5, [R1+0x1c0] ;  /* 0x0001c00001057983 */ /* 0x000f220000300800 */
[--C-:B-----5:R-:W-:Y:S01]  /*ff00*/  FADD R0, R0, -R18.reuse ;  /* 0x8000001200007221 */ /* 0x120fe20000000000 */
[----:B------:R-:W-:-:S03]  /*ff10*/  FADD R3, R3, -R18 ;  /* 0x8000001203037221 */ /* 0x000fc60000000000 */
[----:B------:R-:W-:-:S04]  /*ff20*/  FMUL R0, R0, 1.4426950216293334961 ;  /* 0x3fb8aa3b00007820 */ /* 0x000fc80000400000 */
[----:B------:R0:W1:Y:S02]  /*ff30*/  MUFU.EX2 R12, R0 ;  /* 0x00000000000c7308 */ /* 0x0000640000000800 */
[----:B0-----:R-:W-:-:S06]  /*ff40*/  FMUL R0, R3, 1.4426950216293334961 ;  /* 0x3fb8aa3b03007820 */ /* 0x001fcc0000400000 */
[----:B------:R-:W0:Y:S01]  /*ff50*/  MUFU.EX2 R9, R0 ;  /* 0x0000000000097308 */ /* 0x000e220000000800 */
[----:B------:R5:W-:Y:S04]  /*ff60*/  STL.64 [R1], R20 ;  /* 0x0000001401007387 */ /* 0x000be80000100a00 */
[----:B------:R0:W-:Y:S04]  /*ff70*/  STL.64 [R1+0x8], R22 ;  /* 0x0000081601007387 */ /* 0x0001e80000100a00 */
[----:B-1----:R-:W-:Y:S04]  /*ff80*/  STL [R1+0x300], R12 ;  /* 0x0003000c01007387 */ /* 0x002fe80000100800 */
[----:B0-----:R-:W-:Y:S04]  /*ff90*/  STL [R1+0x304], R9 ;  /* 0x0003040901007387 */ /* 0x001fe80000100800 */
[----:B-----5:R-:W5:Y:S01]  /*ffa0*/  LDL.LU R20, [R1+0x350] ;  /* 0x0003500001147983 */ /* 0x020f620000300800 */
[----:B--2---:R-:W-:-:S04]  /*ffb0*/  FADD R3, R17, -R18 ;  /* 0x8000001211037221 */ /* 0x004fc80000000000 */
[----:B------:R-:W-:Y:S01]  /*ffc0*/  FMUL R0, R3, 1.4426950216293334961 ;  /* 0x3fb8aa3b03007820 */ /* 0x000fe20000400000 */
[----:B------:R-:W-:-:S03]  /*ffd0*/  FADD R3, R10, -R18 ;  /* 0x800000120a037221 */ /* 0x000fc60000000000 */
[----:B------:R0:W1:Y:S02]  /*ffe0*/  MUFU.EX2 R10, R0 ;  /* 0x00000000000a7308 */ /* 0x0000640000000800 */
[----:B0-----:R-:W-:-:S06]  /*fff0*/  FMUL R0, R3, 1.4426950216293334961 ;  /* 0x3fb8aa3b03007820 */ /* 0x001fcc0000400000 */
[----:B------:R-:W0:Y:S01]  /*10000*/  MUFU.EX2 R15, R0 ;  /* 0x00000000000f7308 */ /* 0x000e220000000800 */
[----:B-1----:R-:W-:Y:S04]  /*10010*/  STL [R1+0x308], R10 ;  /* 0x0003080a01007387 */ /* 0x002fe80000100800 */
[----:B0-----:R-:W-:Y:S04]  /*10020*/  STL [R1+0x314], R15 ;  /* 0x0003140f01007387 */ /* 0x001fe80000100800 */
[----:B------:R-:W2:Y:S01]  /*10030*/  LDL.LU R21, [R1+0x354] ;  /* 0x0003540001157983 */ /* 0x000ea20000300800 */
[----:B------:R-:W-:-:S03]  /*10040*/  FADD R3, R19, -R29 ;  /* 0x8000001d13037221 */ /* 0x000fc60000000000 */
[----:B------:R-:W0:Y:S01]  /*10050*/  LDSM.16.M88.4 R16, [R2+UR6+0x17800] ;  /* 0x017800060210783b */ /* 0x000e220008000200 */
[----:B------:R-:W-:Y:S01]  /*10060*/  FMUL R0, R3, 1.4426950216293334961 ;  /* 0x3fb8aa3b03007820 */ /* 0x000fe20000400000 */
[--C-:B------:R-:W-:Y:S02]  /*10070*/  FADD R3, R13, -R29.reuse ;  /* 0x8000001d0d037221 */ /* 0x100fe40000000000 */
[----:B------:R-:W4:Y:S01]  /*10080*/  LDL.LU R22, [R1+0x358] ;  /* 0x0003580001167983 */ /* 0x000f220000300800 */
[----:B------:R1:W0:Y:S03]  /*10090*/  MUFU.EX2 R14, R0 ;  /* 0x00000000000e7308 */ /* 0x0002260000000800 */
[----:B------:R-:W4:Y:S01]  /*100a0*/  LDL.LU R23, [R1+0x35c] ;  /* 0x00035c0001177983 */ /* 0x000f220000300800 */
[----:B-1----:R-:W-:Y:S01]  /*100b0*/  FMUL R0, R3, 1.4426950216293334961 ;  /* 0x3fb8aa3b03007820 */ /* 0x002fe20000400000 */
[----:B---3--:R-:W-:-:S03]  /*100c0*/  FADD R3, R4, -R29 ;  /* 0x8000001d04037221 */ /* 0x008fc60000000000 */
[----:B------:R1:W3:Y:S02]  /*100d0*/  MUFU.EX2 R13, R0 ;  /* 0x00000000000d7308 */ /* 0x0002e40000000800 */
[----:B-1----:R-:W-:-:S06]  /*100e0*/  FMUL R0, R3, 1.4426950216293334961 ;  /* 0x3fb8aa3b03007820 */ /* 0x002fcc0000400000 */
[----:B------:R-:W1:Y:S01]  /*100f0*/  MUFU.EX2 R4, R0 ;  /* 0x0000000000047308 */ /* 0x000e620000000800 */
[C---:B-----5:R-:W-:Y:S01]  /*10100*/  FMUL R20, R7.reuse, R20 ;  /* 0x0000001407147220 */ /* 0x060fe20000400000 */
[----:B0-----:R0:W-:Y:S04]  /*10110*/  STL.64 [R1+0xd8], R18 ;  /* 0x0000d81201007387 */ /* 0x0011e80000100a00 */
[----:B------:R-:W-:Y:S04]  /*10120*/  STL [R1+0x2f8], R14 ;  /* 0x0002f80e01007387 */ /* 0x000fe80000100800 */
[----:B---3--:R-:W-:Y:S04]  /*10130*/  STL [R1+0x2fc], R13 ;  /* 0x0002fc0d01007387 */ /* 0x008fe80000100800 */
[----:B-1----:R-:W-:Y:S01]  /*10140*/  STL [R1+0x310], R4 ;  /* 0x0003100401007387 */ /* 0x002fe20000100800 */
[----:B--2---:R-:W-:-:S03]  /*10150*/  FMUL R21, R7, R21 ;  /* 0x0000001507157220 */ /* 0x004fc60000400000 */
[----:B------:R-:W2:Y:S01]  /*10160*/  LDL.LU R7, [R1+0xea4] ;  /* 0x000ea40001077983 */ /* 0x000ea20000300800 */
[----:B----4-:R-:W-:-:S04]  /*10170*/  FADD R3, R5, -R29 ;  /* 0x8000001d05037221 */ /* 0x010fc80000000000 */
[----:B------:R-:W-:Y:S01]  /*10180*/  FMUL R0, R3, 1.4426950216293334961 ;  /* 0x3fb8aa3b03007820 */ /* 0x000fe20000400000 */
[C---:B------:R-:W-:Y:S01]  /*10190*/  FMUL R22, R11.reuse, R22 ;  /* 0x000000160b167220 */ /* 0x040fe20000400000 */
[----:B------:R-:W-:Y:S02]  /*101a0*/  FMUL R23, R11, R23 ;  /* 0x000000170b177220 */ /* 0x000fe40000400000 */
[----:B------:R-:W1:Y:S05]  /*101b0*/  MUFU.EX2 R5, R0 ;  /* 0x0000000000057308 */ /* 0x000e6a0000000800 */
[----:B------:R-:W-:Y:S01]  /*101c0*/  HMMA.16816.F32 R24, R24, R16, R20 ;  /* 0x000000101818723c */ /* 0x000fe20000001814 */
[----:B-1----:R-:W-:Y:S04]  /*101d0*/  STL [R1+0x30c], R5 ;  /* 0x00030c0501007387 */ /* 0x002fe80000100800 */
[----:B------:R-:W3:Y:S04]  /*101e0*/  LDL.LU R11, [R1+0xea0] ;  /* 0x000ea000010b7983 */ /* 0x000ee80000300800 */
[----:B0-----:R-:W4:Y:S04]  /*101f0*/  LDL.LU.64 R18, [R1+0xe98] ;  /* 0x000e980001127983 */ /* 0x001f280000300a00 */
[----:B------:R-:W4:Y:S06]  /*10200*/  LDL.LU.64 R16, [R1+0xe90] ;  /* 0x000e900001107983 */ /* 0x000f2c0000300a00 */
[----:B------:R0:W-:Y:S04]  /*10210*/  STL.64 [R1+0xd78], R26 ;  /* 0x000d781a01007387 */ /* 0x0001e80000100a00 */
[----:B------:R-:W-:Y:S01]  /*10220*/  STL.64 [R1+0xd70], R24 ;  /* 0x000d701801007387 */ /* 0x000fe20000100a00 */
[----:B0-----:R-:W-:-:S03]  /*10230*/  MOV R26, R6 ;  /* 0x00000006001a7202 */ /* 0x001fc60000000f00 */
[----:B------:R-:W4:Y:S01]  /*10240*/  LDL.LU R6, [R1+0xe88] ;  /* 0x000e880001067983 */ /* 0x000f220000300800 */
[----:B--2---:R-:W-:-:S03]  /*10250*/  IMAD.MOV.U32 R27, RZ, RZ, R7 ;  /* 0x000000ffff1b7224 */ /* 0x004fc600078e0007 */
[----:B------:R-:W4:Y:S01]  /*10260*/  LDL.LU R7, [R1+0xe84] ;  /* 0x000e840001077983 */ /* 0x000f220000300800 */
[----:B------:R-:W-:Y:S02]  /*10270*/  F2FP.F16.F32.PACK_AB R20, R9, R12 ;  /* 0x0000000c0914723e */ /* 0x000fe400000000ff */
[----:B------:R-:W-:Y:S01]  /*10280*/  F2FP.F16.F32.PACK_AB R21, R13, R14 ;  /* 0x0000000e0d15723e */ /* 0x000fe200000000ff */
[----:B------:R-:W2:Y:S01]  /*10290*/  LDL.LU R9, [R1+0xe80] ;  /* 0x000e800001097983 */ /* 0x000ea20000300800 */
[----:B------:R-:W-:Y:S02]  /*102a0*/  F2FP.F16.F32.PACK_AB R22, R15, R10 ;  /* 0x0000000a0f16723e */ /* 0x000fe400000000ff */
[----:B------:R-:W-:Y:S01]  /*102b0*/  F2FP.F16.F32.PACK_AB R23, R5, R4 ;  /* 0x000000040517723e */ /* 0x000fe200000000ff */
[----:B------:R-:W5:Y:S04]  /*102c0*/  LDL.LU R12, [R1+0xe7c] ;  /* 0x000e7c00010c7983 */ /* 0x000f680000300800 */
[----:B------:R-:W5:Y:S04]  /*102d0*/  LDL.LU R13, [R1+0xe78] ;  /* 0x000e7800010d7983 */ /* 0x000f680000300800 */
[----:B------:R-:W5:Y:S04]  /*102e0*/  LDL.LU R14, [R1+0xe74] ;  /* 0x000e7400010e7983 */ /* 0x000f680000300800 */
[----:B------:R-:W5:Y:S04]  /*102f0*/  LDL.LU R15, [R1+0xe70] ;  /* 0x000e7000010f7983 */ /* 0x000f680000300800 */
[----:B------:R-:W5:Y:S01]  /*10300*/  LDL.LU R10, [R1+0xe6c] ;  /* 0x000e6c00010a7983 */ /* 0x000f620000300800 */
[----:B----4-:R-:W-:Y:S01]  /*10310*/  HMMA.16816.F32 R4, R20, R6, R16 ;  /* 0x000000061404723c */ /* 0x010fe20000001810 */
[----:B---3--:R-:W-:-:S02]  /*10320*/  IMAD.MOV.U32 R16, RZ, RZ, R11 ;  /* 0x000000ffff107224 */ /* 0x008fc400078e000b */
[----:B------:R-:W5:Y:S01]  /*10330*/  LDL.LU R11, [R1+0xe68] ;  /* 0x000e6800010b7983 */ /* 0x000f620000300800 */
[----:B--2---:R-:W-:-:S03]  /*10340*/  MOV R18, R9 ;  /* 0x0000000900127202 */ /* 0x004fc60000000f00 */
[----:B------:R-:W2:Y:S01]  /*10350*/  LDL.LU R17, [R1+0xb4] ;  /* 0x0000b40001117983 */ /* 0x000ea20000300800 */
[----:B------:R-:W-:-:S11]  /*10360*/  IMAD.MOV.U32 R19, RZ, RZ, R8 ;  /* 0x000000ffff137224 */ /* 0x000fd600078e0008 */
[----:B------:R0:W-:Y:S04]  /*10370*/  STL.64 [R1+0xd68], R6 ;  /* 0x000d680601007387 */ /* 0x0001e80000100a00 */
[----:B------:R-:W-:Y:S04]  /*10380*/  STL.64 [R1+0xd60], R4 ;  /* 0x000d600401007387 */ /* 0x000fe80000100a00 */
[----:B0-----:R-:W3:Y:S04]  /*10390*/  LDL.LU R6, [R1+0xf8] ;  /* 0x0000f80001067983 */ /* 0x001ee80000300800 */
[----:B------:R-:W3:Y:S01]  /*103a0*/  LDL.LU R7, [R1+0xfc] ;  /* 0x0000fc0001077983 */ /* 0x000ee20000300800 */
[C---:B-----5:R-:W-:Y:S03]  /*103b0*/  HMMA.16816.F32 R8, R20.reuse, R10, R12 ;  /* 0x0000000a1408723c */ /* 0x060fe6000000180c */
[----:B------:R-:W3:Y:S04]  /*103c0*/  LDL.LU R12, [R1+0xc0] ;  /* 0x0000c000010c7983 */ /* 0x000ee80000300800 */
[----:B------:R-:W3:Y:S04]  /*103d0*/  LDL.LU R13, [R1+0xc4] ;  /* 0x0000c400010d7983 */ /* 0x000ee80000300800 */
[----:B------:R-:W3:Y:S04]  /*103e0*/  LDL.LU R14, [R1+0xc8] ;  /* 0x0000c800010e7983 */ /* 0x000ee80000300800 */
[----:B------:R-:W3:Y:S04]  /*103f0*/  LDL.LU R15, [R1+0xcc] ;  /* 0x0000cc00010f7983 */ /* 0x000ee80000300800 */
[----:B------:R-:W-:Y:S04]  /*10400*/  STL.64 [R1+0xd48], R10 ;  /* 0x000d480a01007387 */ /* 0x000fe80000100a00 */
[----:B------:R0:W-:Y:S01]  /*10410*/  STL.64 [R1+0xd40], R8 ;  /* 0x000d400801007387 */ /* 0x0001e20000100a00 */
[----:B---3--:R-:W-:-:S15]  /*10420*/  HMMA.16816.F32 R12, R20, R6, R12 ;  /* 0x00000006140c723c */ /* 0x008fde000000180c */
[----:B------:R-:W-:-:S04]  /*10430*/  NOP ;  /* 0x0000000000007918 */ /* 0x000fc80000000000 */
[----:B------:R1:W-:Y:S04]  /*10440*/  STL.64 [R1+0xd30], R14 ;  /* 0x000d300e01007387 */ /* 0x0003e80000100a00 */
[----:B------:R-:W-:Y:S04]  /*10450*/  STL.64 [R1+0xd28], R12 ;  /* 0x000d280c01007387 */ /* 0x000fe80000100a00 */
[----:B0-----:R-:W3:Y:S04]  /*10460*/  LDL R9, [R1+0x240] ;  /* 0x0002400001097983 */ /* 0x001ee80000100800 */
[----:B------:R-:W4:Y:S04]  /*10470*/  LDL.LU R10, [R1+0x138] ;  /* 0x00013800010a7983 */ /* 0x000f280000300800 */
[----:B------:R-:W4:Y:S01]  /*10480*/  LDL.LU R11, [R1+0x13c] ;  /* 0x00013c00010b7983 */ /* 0x000f220000300800 */
[----:B-1----:R-:W-:-:S03]  /*10490*/  IMAD.MOV.U32 R15, RZ, RZ, R28 ;  /* 0x000000ffff0f7224 */ /* 0x002fc600078e001c */
[----:B----4-:R0:W-:Y:S04]  /*104a0*/  STL.64 [R1+0xdc8], R10 ;  /* 0x000dc80a01007387 */ /* 0x0101e80000100a00 */
[----:B0-----:R-:W4:Y:S04]  /*104b0*/  LDL.LU R10, [R1+0x148] ;  /* 0x00014800010a7983 */ /* 0x001f280000300800 */
[----:B------:R-:W4:Y:S04]  /*104c0*/  LDL.LU R11, [R1+0x14c] ;  /* 0x00014c00010b7983 */ /* 0x000f280000300800 */
[----:B------:R-:W5:Y:S04]  /*104d0*/  LDL.LU R25, [R1+0x1f0] ;  /* 0x0001f00001197983 */ /* 0x000f680000300800 */
[----:B------:R-:W2:Y:S04]  /*104e0*/  LDL.LU R12, [R1+0x40] ;  /* 0x00004000010c7983 */ /* 0x000ea80000300800 */
[----:B------:R-:W2:Y:S04]  /*104f0*/  LDL.LU R13, [R1+0x44] ;  /* 0x00004400010d7983 */ /* 0x000ea80000300800 */
[----:B------:R-:W2:Y:S04]  /*10500*/  LDL.LU R14, [R1+0x48] ;  /* 0x00004800010e7983 */ /* 0x000ea80000300800 */
[----:B------:R-:W2:Y:S04]  /*10510*/  LDL.LU R28, [R1+0xe64] ;  /* 0x000e6400011c7983 */ /* 0x000ea80000300800 */
[----:B------:R-:W3:Y:S04]  /*10520*/  LDL.LU R8, [R1+0x1d0] ;  /* 0x0001d00001087983 */ /* 0x000ee80000300800 */
[----:B----4-:R-:W-:Y:S04]  /*10530*/  STL.64 [R1+0xe30], R10 ;  /* 0x000e300a01007387 */ /* 0x010fe80000100a00 */
[----:B---3--:R-:W-:Y:S04]  /*10540*/  STL.64 [R1+0xe28], R8 ;  /* 0x000e280801007387 */ /* 0x008fe80000100a00 */
[----:B------:R-:W5:Y:S04]  /*10550*/  LDL.LU R24, [R1+0x1e4] ;  /* 0x0001e40001187983 */ /* 0x000f680000300800 */
[----:B--2---:R0:W-:Y:S04]  /*10560*/  STL.64 [R1+0xdd8], R14 ;  /* 0x000dd80e01007387 */ /* 0x0041e80000100a00 */
[----:B------:R1:W-:Y:S01]  /*10570*/  STL.64 [R1+0xdd0], R12 ;  /* 0x000dd00c01007387 */ /* 0x0003e20000100a00 */
[----:B0-----:R-:W-:-:S03]  /*10580*/  MOV R14, R28 ;  /* 0x0000001c000e7202 */ /* 0x001fc60000000f00 */
[----:B-1----:R-:W2:Y:S04]  /*10590*/  LDL.LU R12, [R1+0x50] ;  /* 0x00005000010c7983 */ /* 0x002ea80000300800 */
[----:B------:R-:W2:Y:S04]  /*105a0*/  LDL.LU R13, [R1+0x54] ;  /* 0x00005400010d7983 */ /* 0x000ea80000300800 */
[----:B------:R-:W3:Y:S04]  /*105b0*/  LDL.LU R28, [R1+0xe60] ;  /* 0x000e6000011c7983 */ /* 0x000ee80000300800 */
[----:B------:R-:W4:Y:S04]  /*105c0*/  LDL.LU R15, [R1+0x5c] ;  /* 0x00005c00010f7983 */ /* 0x000f280000300800 */
[----:B------:R-:W2:Y:S04]  /*105d0*/  LDL.LU R3, [R1+0x1e0] ;  /* 0x0001e00001037983 */ /* 0x000ea80000300800 */
[----:B----4-:R-:W-:Y:S04]  /*105e0*/  STL.64 [R1+0xde8], R14 ;  /* 0x000de80e01007387 */ /* 0x010fe80000100a00 */
[----:B--2---:R0:W-:Y:S04]  /*105f0*/  STL.64 [R1+0xde0], R12 ;  /* 0x000de00c01007387 */ /* 0x0041e80000100a00 */
[----:B0-----:R-:W2:Y:S04]  /*10600*/  LDL.LU R12, [R1+0x60] ;  /* 0x00006000010c7983 */ /* 0x001ea80000300800 */
[----:B------:R-:W2:Y:S04]  /*10610*/  LDL.LU R13, [R1+0x64] ;  /* 0x00006400010d7983 */ /* 0x000ea80000300800 */
[----:B------:R-:W4:Y:S01]  /*10620*/  LDL.LU R14, [R1+0x68] ;  /* 0x00006800010e7983 */ /* 0x000f220000300800 */
[----:B---3--:R-:W-:-:S03]  /*10630*/  IMAD.MOV.U32 R15, RZ, RZ, R28 ;  /* 0x000000ffff0f7224 */ /* 0x008fc600078e001c */
[----:B------:R-:W3:Y:S04]  /*10640*/  LDL.LU R28, [R1+0xe5c] ;  /* 0x000e5c00011c7983 */ /* 0x000ee80000300800 */
[----:B----4-:R0:W-:Y:S04]  /*10650*/  STL.64 [R1+0xdf8], R14 ;  /* 0x000df80e01007387 */ /* 0x0101e80000100a00 */
[----:B--2---:R-:W-:Y:S04]  /*10660*/  STL.64 [R1+0xdf0], R12 ;  /* 0x000df00c01007387 */ /* 0x004fe80000100a00 */
[----:B0-----:R-:W2:Y:S04]  /*10670*/  LDL.LU R14, [R1+0x178] ;  /* 0x00017800010e7983 */ /* 0x001ea80000300800 */
[----:B------:R-:W2:Y:S04]  /*10680*/  LDL.LU R15, [R1+0x17c] ;  /* 0x00017c00010f7983 */ /* 0x000ea80000300800 */
[----:B------:R-:W4:Y:S04]  /*10690*/  LDL.LU R10, [R1+0x198] ;  /* 0x00019800010a7983 */ /* 0x000f280000300800 */
[----:B------:R-:W4:Y:S04]  /*106a0*/  LDL.LU R11, [R1+0x19c] ;  /* 0x00019c00010b7983 */ /* 0x000f280000300800 */
[----:B----4-:R-:W-:Y:S04]  /*106b0*/  STL.64 [R1+0xe40], R10 ;  /* 0x000e400a01007387 */ /* 0x010fe80000100a00 */
[----:B------:R-:W4:Y:S04]  /*106c0*/  LDL.LU R0, [R1+0x1d4] ;  /* 0x0001d40001007983 */ /* 0x000f280000300800 */
[----:B--2---:R0:W-:Y:S04]  /*106d0*/  STL.64 [R1+0xe10], R14 ;  /* 0x000e100e01007387 */ /* 0x0041e80000100a00 */
[----:B0-----:R-:W2:Y:S04]  /*106e0*/  LDL.LU R14, [R1+0x188] ;  /* 0x00018800010e7983 */ /* 0x001ea80000300800 */
[----:B------:R-:W2:Y:S04]  /*106f0*/  LDL.LU R15, [R1+0x18c] ;  /* 0x00018c00010f7983 */ /* 0x000ea80000300800 */
[----:B------:R-:W3:Y:S04]  /*10700*/  LDL.LU R10, [R1+0x1a8] ;  /* 0x0001a800010a7983 */ /* 0x000ee80000300800 */
[----:B------:R-:W3:Y:S04]  /*10710*/  LDL.LU R11, [R1+0x1ac] ;  /* 0x0001ac00010b7983 */ /* 0x000ee80000300800 */
[----:B--2---:R0:W-:Y:S04]  /*10720*/  STL.64 [R1+0xe38], R14 ;  /* 0x000e380e01007387 */ /* 0x0041e80000100a00 */
[----:B------:R-:W2:Y:S04]  /*10730*/  LDL.LU R12, [R1+0x90] ;  /* 0x00009000010c7983 */ /* 0x000ea80000300800 */
[----:B------:R-:W2:Y:S04]  /*10740*/  LDL.LU R13, [R1+0x94] ;  /* 0x00009400010d7983 */ /* 0x000ea80000300800 */
[----:B0-----:R-:W2:Y:S04]  /*10750*/  LDL.LU R14, [R1+0x98] ;  /* 0x00009800010e7983 */ /* 0x001ea80000300800 */
[----:B------:R-:W2:Y:S01]  /*10760*/  LDL.LU R15, [R1+0x9c] ;  /* 0x00009c00010f7983 */ /* 0x000ea20000300800 */
[----:B------:R-:W-:Y:S03]  /*10770*/  HMMA.16816.F32 R16, R20, R26, R16 ;  /* 0x0000001a1410723c */ /* 0x000fe60000001810 */
        /* <DEDUP_REMOVED lines=8> */
[----:B--2---:R3:W-:Y:S04]  /*10800*/  STL.64 [R1+0xe08], R26 ;  /* 0x000e081a01007387 */ /* 0x0047e80000100a00 */
[----:B-----5:R0:W-:Y:S01]  /*10810*/  STL.64 [R1+0xe00], R24 ;  /* 0x000e001801007387 */ /* 0x0201e20000100a00 */
[----:B---3--:R-:W-:-:S03]  /*10820*/  IMAD.MOV.U32 R26, RZ, RZ, R28 ;  /* 0x000000ffff1a7224 */ /* 0x008fc600078e001c */
[----:B0-----:R-:W2:Y:S04]  /*10830*/  LDL.LU R24, [R1+0x70] ;  /* 0x0000700001187983 */ /* 0x001ea80000300800 */
[----:B------:R-:W2:Y:S04]  /*10840*/  LDL.LU R25, [R1+0x74] ;  /* 0x0000740001197983 */ /* 0x000ea80000300800 */
[----:B------:R-:W3:Y:S04]  /*10850*/  LDL.LU R28, [R1+0xe58] ;  /* 0x000e5800011c7983 */ /* 0x000ee80000300800 */
[----:B------:R-:W5:Y:S01]  /*10860*/  LDL.LU R27, [R1+0x7c] ;  /* 0x00007c00011b7983 */ /* 0x000f620000300800 */
[----:B------:R-:W-:Y:S03]  /*10870*/  HMMA.16816.F32 R8, R20, R10, R12 ;  /* 0x0000000a1408723c */ /* 0x000fe6000000180c */
[----:B-----5:R3:W-:Y:S04]  /*10880*/  STL.64 [R1+0xe20], R26 ;  /* 0x000e201a01007387 */ /* 0x0207e80000100a00 */
[----:B--2---:R0:W-:Y:S01]  /*10890*/  STL.64 [R1+0xe18], R24 ;  /* 0x000e181801007387 */ /* 0x0041e20000100a00 */
[----:B---3--:R-:W-:-:S03]  /*108a0*/  MOV R27, R28 ;  /* 0x0000001c001b7202 */ /* 0x008fc60000000f00 */
[----:B0-----:R-:W2:Y:S04]  /*108b0*/  LDL.LU R24, [R1+0x80] ;  /* 0x0000800001187983 */ /* 0x001ea80000300800 */
[----:B------:R-:W2:Y:S04]  /*108c0*/  LDL.LU R25, [R1+0x84] ;  /* 0x0000840001197983 */ /* 0x000ea80000300800 */
[----:B------:R-:W2:Y:S04]  /*108d0*/  LDL.LU R26, [R1+0x88] ;  /* 0x00008800011a7983 */ /* 0x000ea80000300800 */
[----:B------:R-:W3:Y:S04]  /*108e0*/  LDL.LU R28, [R1+0x1f4] ;  /* 0x0001f400011c7983 */ /* 0x000ee80000300800 */
[----:B------:R-:W5:Y:S04]  /*108f0*/  LDL.LU R4, [R1+0x30] ;  /* 0x0000300001047983 */ /* 0x000f680000300800 */
[----:B------:R-:W5:Y:S04]  /*10900*/  LDL.LU R5, [R1+0x34] ;  /* 0x0000340001057983 */ /* 0x000f680000300800 */
[----:B------:R-:W5:Y:S04]  /*10910*/  LDL.LU R6, [R1+0x38] ;  /* 0x0000380001067983 */ /* 0x000f680000300800 */
[----:B------:R-:W5:Y:S04]  /*10920*/  LDL.LU R7, [R1+0x3c] ;  /* 0x00003c0001077983 */ /* 0x000f680000300800 */
[----:B------:R-:W-:Y:S04]  /*10930*/  STL [R1+0xd54], R16 ;  /* 0x000d541001007387 */ /* 0x000fe80000100800 */
[----:B------:R-:W-:Y:S04]  /*10940*/  STL [R1+0xd50], R17 ;  /* 0x000d501101007387 */ /* 0x000fe80000100800 */
[----:B------:R0:W-:Y:S04]  /*10950*/  STL [R1+0xd3c], R18 ;  /* 0x000d3c1201007387 */ /* 0x0001e80000100800 */
[----:B------:R1:W-:Y:S04]  /*10960*/  STL [R1+0xd38], R19 ;  /* 0x000d381301007387 */ /* 0x0003e80000100800 */
[----:B0-----:R-:W2:Y:S04]  /*10970*/  LDL.LU R18, [R1+0x168] ;  /* 0x0001680001127983 */ /* 0x001ea80000300800 */
[----:B-1----:R-:W2:Y:S04]  /*10980*/  LDL.LU R19, [R1+0x16c] ;  /* 0x00016c0001137983 */ /* 0x002ea80000300800 */
[----:B------:R-:W2:Y:S04]  /*10990*/  LDL.LU.64 R14, [R1+0xe50] ;  /* 0x000e5000010e7983 */ /* 0x000ea80000300a00 */
[----:B------:R-:W2:Y:S04]  /*109a0*/  LDL.LU.64 R12, [R1+0xe48] ;  /* 0x000e4800010c7983 */ /* 0x000ea80000300a00 */
        /* <DEDUP_REMOVED lines=8> */
[----:B0-----:R-:W3:Y:S04]  /*10a30*/  LDL.LU.64 R10, [R1+0xe30] ;  /* 0x000e3000010a7983 */ /* 0x001ee80000300a00 */
[----:B------:R-:W4:Y:S01]  /*10a40*/  LDL.LU.64 R8, [R1+0xe28] ;  /* 0x000e280001087983 */ /* 0x000f220000300a00 */
[----:B--2---:R-:W-:Y:S03]  /*10a50*/  HMMA.16816.F32 R12, R20, R14, R24 ;  /* 0x0000000e140c723c */ /* 0x004fe60000001818 */
[----:B------:R-:W2:Y:S04]  /*10a60*/  LDL.LU.64 R26, [R1+0xe20] ;  /* 0x000e2000011a7983 */ /* 0x000ea80000300a00 */
[----:B------:R-:W2:-:S12]  /*10a70*/  LDL.LU.64 R24, [R1+0xe18] ;  /* 0x000e180001187983 */ /* 0x000e980000300a00 */
[----:B------:R-:W-:Y:S04]  /*10a80*/  STL.64 [R1+0x80], R12 ;  /* 0x0000800c01007387 */ /* 0x000fe80000100a00 */
[----:B------:R0:W-:Y:S04]  /*10a90*/  STL.64 [R1+0x88], R14 ;  /* 0x0000880e01007387 */ /* 0x0001e80000100a00 */
[----:B0-----:R-:W2:Y:S01]  /*10aa0*/  LDL.LU.64 R14, [R1+0xe10] ;  /* 0x000e1000010e7983 */ /* 0x001ea20000300a00 */
[----:B----4-:R-:W-:-:S04]  /*10ab0*/  FADD R0, R0, -R9 ;  /* 0x8000000900007221 */ /* 0x010fc80000000000 */
[----:B------:R-:W-:-:S06]  /*10ac0*/  FMUL R0, R0, 1.4426950216293334961 ;  /* 0x3fb8aa3b00007820 */ /* 0x000fcc0000400000 */
[----:B------:R-:W0:Y:S01]  /*10ad0*/  MUFU.EX2 R0, R0 ;  /* 0x0000000000007308 */ /* 0x000e220000000800 */
[----:B--2---:R-:W-:Y:S01]  /*10ae0*/  HMMA.16816.F32 R12, R20, R14, R24 ;  /* 0x0000000e140c723c */ /* 0x004fe20000001818 */
[----:B------:R-:W5:Y:S04]  /*10af0*/  LDL.LU.64 R26, [R1+0xe08] ;  /* 0x000e0800011a7983 */ /* 0x000f680000300a00 */
[----:B0-----:R-:W-:Y:S04]  /*10b00*/  STL [R1+0x2f0], R0 ;  /* 0x0002f00001007387 */ /* 0x001fe80000100800 */
[----:B------:R-:W2:Y:S10]  /*10b10*/  LDL.LU.64 R24, [R1+0xe00] ;  /* 0x000e000001187983 */ /* 0x000eb40000300a00 */
[----:B------:R-:W-:Y:S04]  /*10b20*/  STL.64 [R1+0x70], R12 ;  /* 0x0000700c01007387 */ /* 0x000fe80000100a00 */
[----:B------:R0:W-:Y:S04]  /*10b30*/  STL.64 [R1+0x78], R14 ;  /* 0x0000780e01007387 */ /* 0x0001e80000100a00 */
[----:B0-----:R-:W4:Y:S04]  /*10b40*/  LDL.LU.64 R14, [R1+0xdf8] ;  /* 0x000df800010e7983 */ /* 0x001f280000300a00 */
[----:B------:R-:W4:Y:S01]  /*10b50*/  LDL.LU.64 R12, [R1+0xdf0] ;  /* 0x000df000010c7983 */ /* 0x000f220000300a00 */
[----:B------:R-:W-:-:S04]  /*10b60*/  FADD R3, R3, -R9 ;  /* 0x8000000903037221 */ /* 0x000fc80000000000 */
[----:B------:R-:W-:-:S06]  /*10b70*/  FMUL R0, R3, 1.4426950216293334961 ;  /* 0x3fb8aa3b03007820 */ /* 0x000fcc0000400000 */
[----:B------:R-:W0:Y:S01]  /*10b80*/  MUFU.EX2 R0, R0 ;  /* 0x0000000000007308 */ /* 0x000e220000000800 */
[----:B----4-:R-:W-:Y:S01]  /*10b90*/  HMMA.16816.F32 R16, R20, R18, R12 ;  /* 0x000000121410723c */ /* 0x010fe2000000180c */
[----:B------:R-:W3:Y:S04]  /*10ba0*/  LDL.LU.64 R14, [R1+0xde8] ;  /* 0x000de800010e7983 */ /* 0x000ee80000300a00 */
[----:B0-----:R0:W-:Y:S04]  /*10bb0*/  STL [R1+0x2f4], R0 ;  /* 0x0002f40001007387 */ /* 0x0011e80000100800 */
[----:B------:R-:W3:Y:S01]  /*10bc0*/  LDL.LU.64 R12, [R1+0xde0] ;  /* 0x000de000010c7983 */ /* 0x000ee20000300a00 */
[----:B------:R-:W-:-:S04]  /*10bd0*/  FADD R3, R8, -R9 ;  /* 0x8000000908037221 */ /* 0x000fc80000000000 */
[----:B0-----:R-:W-:Y:S01]  /*10be0*/  FMUL R0, R3, 1.4426950216293334961 ;  /* 0x3fb8aa3b03007820 */ /* 0x001fe20000400000 */
[----:B--2---:R-:W-:-:S04]  /*10bf0*/  FADD R3, R24, -R9 ;  /* 0x8000000918037221 */ /* 0x004fc80000000000 */
[----:B------:R-:W-:Y:S04]  /*10c00*/  STL.64 [R1+0x60], R16 ;  /* 0x0000601001007387 */ /* 0x000fe80000100a00 */
[----:B------:R-:W-:Y:S01]  /*10c10*/  STL.64 [R1+0x68], R18 ;  /* 0x0000681201007387 */ /* 0x000fe20000100a00 */
[----:B---3--:R-:W-:Y:S03]  /*10c20*/  HMMA.16816.F32 R8, R20, R10, R12 ;  /* 0x0000000a1408723c */ /* 0x008fe6000000180c */
[----:B------:R-:W2:Y:S04]  /*10c30*/  LDL.LU.64 R14, [R1+0xdd8] ;  /* 0x000dd800010e7983 */ /* 0x000ea80000300a00 */
[----:B------:R-:W2:-:S12]  /*10c40*/  LDL.LU.64 R12, [R1+0xdd0] ;  /* 0x000dd000010c7983 */ /* 0x000e980000300a00 */
[----:B------:R-:W-:Y:S04]  /*10c50*/  STL.64 [R1+0x50], R8 ;  /* 0x0000500801007387 */ /* 0x000fe80000100a00 */
[----:B------:R0:W-:Y:S04]  /*10c60*/  STL.64 [R1+0x58], R10 ;  /* 0x0000580a01007387 */ /* 0x0001e80000100a00 */
[----:B0-----:R-:W2:Y:S01]  /*10c70*/  LDL.LU.64 R10, [R1+0xdc8] ;  /* 0x000dc800010a7983 */ /* 0x001ea20000300a00 */
[----:B------:R0:W1:Y:S02]  /*10c80*/  MUFU.EX2 R17, R0 ;  /* 0x0000000000117308 */ /* 0x0000640000000800 */
[----:B0-----:R-:W-:-:S06]  /*10c90*/  FMUL R0, R3, 1.4426950216293334961 ;  /* 0x3fb8aa3b03007820 */ /* 0x001fcc0000400000 */
[----:B------:R0:W3:Y:S01]  /*10ca0*/  MUFU.EX2 R16, R0 ;  /* 0x0000000000107308 */ /* 0x0000e20000000800 */
[----:B------:R-:W-:Y:S01]  /*10cb0*/  FADD R3, R25, -R29 ;  /* 0x8000001d19037221 */ /* 0x000fe20000000000 */
[----:B-1----:R-:W-:Y:S03]  /*10cc0*/  STL [R1+0x2e8], R17 ;  /* 0x0002e81101007387 */ /* 0x002fe60000100800 */
[----:B------:R-:W-:Y:S01]  /*10cd0*/  FMUL R3, R3, 1.4426950216293334961 ;  /* 0x3fb8aa3b03037820 */ /* 0x000fe20000400000 */
[----:B-----5:R-:W-:Y:S01]  /*10ce0*/  HMMA.16816.F32 R4, R20, R26, R4 ;  /* 0x0000001a1404723c */ /* 0x020fe20000001804 */
[----:B0-----:R-:W-:-:S07]  /*10cf0*/  LOP3.LUT R0, R2, 0x40, RZ, 0x3c, !PT ;  /* 0x0000004002007812 */ /* 0x001fce00078e3cff */
[----:B--2---:R-:W-:Y:S01]  /*10d00*/  HMMA.16816.F32 R8, R20, R10, R12 ;  /* 0x0000000a1408723c */ /* 0x004fe2000000180c */
[----:B------:R-:W-:-:S15]  /*10d10*/  LDSM.16.M88.4 R12, [R0+UR6+0x10800] ;  /* 0x01080006000c783b */ /* 0x000fde0008000200 */
[----:B------:R-:W-:-:S03]  /*10d20*/  NOP ;  /* 0x0000000000007918 */ /* 0x000fc60000000000 */
[----:B------:R-:W-:Y:S04]  /*10d30*/  STL.64 [R1+0x40], R8 ;  /* 0x0000400801007387 */ /* 0x000fe80000100a00 */
[----:B------:R-:W-:Y:S04]  /*10d40*/  STL.64 [R1+0x48], R10 ;  /* 0x0000480a01007387 */ /* 0x000fe80000100a00 */
[----:B---3--:R-:W-:Y:S04]  /*10d50*/  STL [R1+0x2ec], R16 ;  /* 0x0002ec1001007387 */ /* 0x008fe80000100800 */
[----:B------:R0:W-:Y:S04]  /*10d60*/  STL [R1+0xb48], R2 ;  /* 0x000b480201007387 */ /* 0x0001e80000100800 */
[----:B------:R-:W1:Y:S01]  /*10d70*/  LDSM.16.M88.4 R8, [R0+UR6+0x10000] ;  /* 0x010000060008783b */ /* 0x000e620008000200 */
[----:B0-----:R-:W0:Y:S03]  /*10d80*/  MUFU.EX2 R2, R3 ;  /* 0x0000000300027308 */ /* 0x001e260000000800 */
[----:B------:R-:W-:Y:S04]  /*10d90*/  STL.64 [R1+0xdc0], R22 ;  /* 0x000dc01601007387 */ /* 0x000fe80000100a00 */
[----:B0-----:R-:W-:Y:S04]  /*10da0*/  STL [R1+0x2dc], R2 ;  /* 0x0002dc0201007387 */ /* 0x001fe80000100800 */
[----:B------:R-:W-:Y:S04]  /*10db0*/  STL.64 [R1+0xdb8], R20 ;  /* 0x000db81401007387 */ /* 0x000fe80000100a00 */
[----:B------:R-:W-:Y:S04]  /*10dc0*/  STL.64 [R1+0x30], R4 ;  /* 0x0000300401007387 */ /* 0x000fe80000100a00 */
[----:B------:R0:W-:Y:S04]  /*10dd0*/  STL.64 [R1+0x38], R6 ;  /* 0x0000380601007387 */ /* 0x0001e80000100a00 */
[----:B------:R-:W2:Y:S04]  /*10de0*/  LDSM.16.M88.4 R20, [R0+UR6+0x11000] ;  /* 0x011000060014783b */ /* 0x000ea80008000200 */
[----:B0-----:R-:W3:Y:S04]  /*10df0*/  LDL.LU R6, [R1+0xd8] ;  /* 0x0000d80001067983 */ /* 0x001ee80000300800 */
[----:B------:R-:W3:Y:S04]  /*10e00*/  LDL.LU R7, [R1+0xdc] ;  /* 0x0000dc0001077983 */ /* 0x000ee80000300800 */
[----:B---3--:R0:W-:Y:S04]  /*10e10*/  STL.64 [R1+0xd80], R6 ;  /* 0x000d800601007387 */ /* 0x0081e80000100a00 */
[----:B------:R-:W3:Y:S04]  /*10e20*/  LDL.LU R26, [R1+0x118] ;  /* 0x00011800011a7983 */ /* 0x000ee80000300800 */
[----:B------:R-:W3:Y:S04]  /*10e30*/  LDL.LU R27, [R1+0x11c] ;  /* 0x00011c00011b7983 */ /* 0x000ee80000300800 */
[----:B------:R-:W4:Y:S04]  /*10e40*/  LDL.LU R24, [R1+0x220] ;  /* 0x0002200001187983 */ /* 0x000f280000300800 */
[----:B---3--:R3:W-:Y:S04]  /*10e50*/  STL.64 [R1+0xd88], R26 ;  /* 0x000d881a01007387 */ /* 0x0087e80000100a00 */
[----:B------:R-:W5:Y:S04]  /*10e60*/  LDL.LU R4, [R1] ;  /* 0x0000000001047983 */ /* 0x000f680000300800 */
[----:B------:R-:W5:Y:S04]  /*10e70*/  LDL.LU R5, [R1+0x4] ;  /* 0x0000040001057983 */ /* 0x000f680000300800 */
[----:B0-----:R-:W2:Y:S04]  /*10e80*/  LDL.LU R6, [R1+0x8] ;  /* 0x0000080001067983 */ /* 0x001ea80000300800 */
[----:B------:R-:W2:Y:S04]  /*10e90*/  LDL.LU R7, [R1+0xc] ;  /* 0x00000c0001077983 */ /* 0x000ea80000300800 */
[----:B--2---:R-:W-:Y:S04]  /*10ea0*/  STL.64 [R1+0xd98], R6 ;  /* 0x000d980601007387 */ /* 0x004fe80000100a00 */
[----:B-----5:R-:W-:Y:S04]  /*10eb0*/  STL.64 [R1+0xd90], R4 ;  /* 0x000d900401007387 */ /* 0x020fe80000100a00 */
[----:B---3--:R-:W2:Y:S04]  /*10ec0*/  LDL.LU R26, [R1+0x108] ;  /* 0x00010800011a7983 */ /* 0x008ea80000300800 */
[----:B------:R-:W2:Y:S04]  /*10ed0*/  LDL.LU R27, [R1+0x10c] ;  /* 0x00010c00011b7983 */ /* 0x000ea80000300800 */
[----:B--2---:R0:W-:Y:S04]  /*10ee0*/  STL.64 [R1+0xda0], R26 ;  /* 0x000da01a01007387 */ /* 0x0041e80000100a00 */
[----:B0-----:R-:W2:Y:S04]  /*10ef0*/  LDL.LU R26, [R1+0xe8] ;  /* 0x0000e800011a7983 */ /* 0x001ea80000300800 */
[----:B------:R-:W2:Y:S04]  /*10f00*/  LDL.LU R27, [R1+0xec] ;  /* 0x0000ec00011b7983 */ /* 0x000ea80000300800 */
[----:B------:R-:W3:Y:S04]  /*10f10*/  LDL.LU R25, [R1+0x25c] ;  /* 0x00025c0001197983 */ /* 0x000ee80000300800 */
[----:B------:R-:W5:Y:S04]  /*10f20*/  LDL.LU R4, [R1+0x10] ;  /* 0x0000100001047983 */ /* 0x000f680000300800 */
[----:B------:R-:W5:Y:S04]  /*10f30*/  LDL.LU R5, [R1+0x14] ;  /* 0x0000140001057983 */ /* 0x000f680000300800 */
[----:B------:R-:W2:Y:S04]  /*10f40*/  LDL.LU R6, [R1+0x18] ;  /* 0x0000180001067983 */ /* 0x000ea80000300800 */
[----:B------:R-:W2:Y:S01]  /*10f50*/  LDL.LU R7, [R1+0x1c] ;  /* 0x00001c0001077983 */ /* 0x000ea20000300800 */
[----:B-1----:R-:W-:Y:S01]  /*10f60*/  IMAD.MOV.U32 R2, RZ, RZ, R11 ;  /* 0x000000ffff027224 */ /* 0x002fe200078e000b */
[----:B------:R-:W-:Y:S01]  /*10f70*/  MOV R19, R21 ;  /* 0x0000001500137202 */ /* 0x000fe20000000f00 */
[----:B------:R-:W-:Y:S01]  /*10f80*/  IMAD.MOV.U32 R18, RZ, RZ, R20 ;  /* 0x000000ffff127224 */ /* 0x000fe200078e0014 */
[----:B--2---:R-:W-:Y:S04]  /*10f90*/  STL.64 [R1+0xdb0], R6 ;  /* 0x000db00601007387 */ /* 0x004fe80000100a00 */
[----:B-----5:R0:W-:Y:S04]  /*10fa0*/  STL.64 [R1+0xda8], R4 ;  /* 0x000da80401007387 */ /* 0x0201e80000100a00 */
[----:B0-----:R-:W2:Y:S04]  /*10fb0*/  LDL.LU R4, [R1+0x20] ;  /* 0x0000200001047983 */ /* 0x001ea80000300800 */
[----:B------:R-:W2:Y:S04]  /*10fc0*/  LDL.LU R5, [R1+0x24] ;  /* 0x0000240001057983 */ /* 0x000ea80000300800 */
[----:B------:R-:W2:Y:S04]  /*10fd0*/  LDL.LU R6, [R1+0x28] ;  /* 0x0000280001067983 */ /* 0x000ea80000300800 */
[----:B------:R-:W2:Y:S04]  /*10fe0*/  LDL.LU R7, [R1+0x2c] ;  /* 0x00002c0001077983 */ /* 0x000ea80000300800 */
[----:B------:R-:W-:Y:S04]  /*10ff0*/  STL [R1+0xc70], R2 ;  /* 0x000c700201007387 */ /* 0x000fe80000100800 */
[----:B------:R-:W-:Y:S04]  /*11000*/  STL [R1+0x208], R10 ;  /* 0x0002080a01007387 */ /* 0x000fe80000100800 */
[----:B------:R-:W-:Y:S04]  /*11010*/  STL [R1+0xd5c], R12 ;  /* 0x000d5c0c01007387 */ /* 0x000fe80000100800 */
[----:B------:R-:W-:Y:S04]  /*11020*/  STL [R1+0xd58], R13 ;  /* 0x000d580d01007387 */ /* 0x000fe80000100800 */
[----:B------:R-:W-:Y:S04]  /*11030*/  STL.64 [R1+0x218], R22 ;  /* 0x0002181601007387 */ /* 0x000fe80000100a00 */
[----:B------:R-:W0:Y:S04]  /*11040*/  LDSM.16.M88.4 R20, [R0+UR6+0x11800] ;  /* 0x011800060014783b */ /* 0x000e280008000200 */
[----:B------:R1:W-:Y:S04]  /*11050*/  STL.64 [R1+0x210], R14 ;  /* 0x0002100e01007387 */ /* 0x0003e80000100a00 */
[----:B-1----:R-:W5:Y:S04]  /*11060*/  LDL R14, [R1+0x2f0] ;  /* 0x0002f000010e7983 */ /* 0x002f680000100800 */
[----:B------:R-:W2:Y:S04]  /*11070*/  LDL R15, [R1+0x2dc] ;  /* 0x0002dc00010f7983 */ /* 0x000ea80000100800 */
[----:B0-----:R-:W-:Y:S01]  /*11080*/  STL [R1+0x220], R20 ;  /* 0x0002201401007387 */ /* 0x001fe20000100800 */
[----:B------:R-:W-:-:S03]  /*11090*/  IMAD.MOV.U32 R12, RZ, RZ, R21 ;  /* 0x000000ffff0c7224 */ /* 0x000fc600078e0015 */
[----:B------:R0:W-:Y:S04]  /*110a0*/  STL.64 [R1+0x228], R22 ;  /* 0x0002281601007387 */ /* 0x0001e80000100a00 */
[----:B0-----:R-:W2:Y:S04]  /*110b0*/  LDL.LU.64 R22, [R1+0xdc0] ;  /* 0x000dc00001167983 */ /* 0x001ea80000300a00 */
[----:B------:R-:W2:Y:S01]  /*110c0*/  LDL.LU.64 R20, [R1+0xdb8] ;  /* 0x000db80001147983 */ /* 0x000ea20000300a00 */
[----:B------:R-:W-:-:S04]  /*110d0*/  FADD R28, R28, -R29 ;  /* 0x8000001d1c1c7221 */ /* 0x000fc80000000000 */
[----:B------:R-:W-:Y:S01]  /*110e0*/  FMUL R28, R28, 1.4426950216293334961 ;  /* 0x3fb8aa3b1c1c7820 */ /* 0x000fe20000400000 */
[----:B----4-:R-:W-:-:S03]  /*110f0*/  FADD R3, R24, -R29 ;  /* 0x8000001d18037221 */ /* 0x010fc60000000000 */
[----:B------:R3:W0:Y:S02]  /*11100*/  MUFU.EX2 R13, R28 ;  /* 0x0000001c000d7308 */ /* 0x0006240000000800 */
[----:B---3--:R-:W-:Y:S01]  /*11110*/  FADD R28, R25, -R29 ;  /* 0x8000001d191c7221 */ /* 0x008fe20000000000 */
[----:B------:R-:W-:-:S05]  /*11120*/  FMUL R3, R3, 1.4426950216293334961 ;  /* 0x3fb8aa3b03037820 */ /* 0x000fca0000400000 */
[----:B------:R1:W-:Y:S01]  /*11130*/  MUFU.EX2 R10, R3 ;  /* 0x00000003000a7308 */ /* 0x0003e20000000800 */
[----:B0-----:R-:W-:Y:S04]  /*11140*/  STL [R1+0x2d8], R13 ;  /* 0x0002d80d01007387 */ /* 0x001fe80000100800 */
[----:B------:R0:W-:Y:S01]  /*11150*/  STL [R1+0xd20], R0 ;  /* 0x000d200001007387 */ /* 0x0001e20000100800 */
[----:B-1----:R-:W-:-:S03]  /*11160*/  FMUL R3, R28, 1.4426950216293334961 ;  /* 0x3fb8aa3b1c037820 */ /* 0x002fc60000400000 */
[----:B------:R-:W-:Y:S01]  /*11170*/  STL [R1+0xc74], R29 ;  /* 0x000c741d01007387 */ /* 0x000fe20000100800 */
[----:B------:R1:W3:Y:S01]  /*11180*/  MUFU.EX2 R11, R3 ;  /* 0x00000003000b7308 */ /* 0x0002e20000000800 */
[----:B--2---:R-:W-:Y:S02]  /*11190*/  HMMA.16816.F32 R24, R20, R26, R4 ;  /* 0x0000001a1418723c */ /* 0x004fe40000001804 */
[----:B------:R-:W2:Y:S04]  /*111a0*/  LDL.LU.64 R6, [R1+0xdb0] ;  /* 0x000db00001067983 */ /* 0x000ea80000300a00 */
[----:B------:R-:W2:-:S13]  /*111b0*/  LDL.LU.64 R4, [R1+0xda8] ;  /* 0x000da80001047983 */ /* 0x000e9a0000300a00 */
[----:B------:R-:W-:Y:S01]  /*111c0*/  MOV R28, R26 ;  /* 0x0000001a001c7202 */ /* 0x000fe20000000f00 */
[----:B------:R2:W-:Y:S01]  /*111d0*/  STL [R1+0x20], R24 ;  /* 0x0000201801007387 */ /* 0x0005e20000100800 */
[----:B-1----:R-:W-:-:S03]  /*111e0*/  IMAD.MOV.U32 R3, RZ, RZ, R27 ;  /* 0x000000ffff037224 */ /* 0x002fc600078e001b */
[----:B------:R-:W2:Y:S01]  /*111f0*/  LDL.LU.64 R26, [R1+0xda0] ;  /* 0x000da000011a7983 */ /* 0x000ea20000300a00 */
[----:B0-----:R-:W-:-:S03]  /*11200*/  IMAD.MOV.U32 R0, RZ, RZ, R25 ;  /* 0x000000ffff007224 */ /* 0x001fc600078e0019 */
[----:B---3--:R-:W-:Y:S04]  /*11210*/  STL [R1+0x2e0], R11 ;  /* 0x0002e00b01007387 */ /* 0x008fe80000100800 */
        /* <DEDUP_REMOVED lines=10> */
[----:B------:R-:W-:Y:S01]  /*112c0*/  STL [R1], R24 ;  /* 0x0000001801007387 */ /* 0x000fe20000100800 */
[----:B------:R-:W-:Y:S01]  /*112d0*/  MOV R2, R27 ;  /* 0x0000001b00027202 */ /* 0x000fe20000000f00 */
[----:B------:R-:W-:Y:S02]  /*112e0*/  IMAD.MOV.U32 R29, RZ, RZ, R25 ;  /* 0x000000ffff1d7224 */ /* 0x000fe400078e0019 */
[----:B------:R0:W-:Y:S04]  /*112f0*/  STL [R1+0x8], R26 ;  /* 0x0000081a01007387 */ /* 0x0001e80000100800 */
[----:B0-----:R-:W2:Y:S04]  /*11300*/  LDL.LU.64 R26, [R1+0xd78] ;  /* 0x000d7800011a7983 */ /* 0x001ea80000300a00 */
[----:B------:R-:W2:Y:S04]  /*11310*/  LDL.LU.64 R24, [R1+0xd70] ;  /* 0x000d700001187983 */ /* 0x000ea80000300a00 */
[----:B------:R0:W-:Y:S04]  /*11320*/  STL [R1+0xd04], R2 ;  /* 0x000d040201007387 */ /* 0x0001e80000100800 */
[----:B0-----:R-:W5:Y:S04]  /*11330*/  LDL R2, [R1+0x2f4] ;  /* 0x0002f40001027983 */ /* 0x001f680000100800 */
[----:B------:R-:W-:Y:S01]  /*11340*/  STL [R1+0xd00], R29 ;  /* 0x000d001d01007387 */ /* 0x000fe20000100800 */
[----:B--2---:R-:W-:Y:S03]  /*11350*/  HMMA.16816.F32 R20, R20, R6, R24 ;  /* 0x000000061414723c */ /* 0x004fe60000001818 */
[----:B------:R-:W2:Y:S04]  /*11360*/  LDL.LU.64 R6, [R1+0xd68] ;  /* 0x000d680001067983 */ /* 0x000ea80000300a00 */
[----:B------:R-:W2:Y:S01]  /*11370*/  LDL.LU.64 R4, [R1+0xd60] ;  /* 0x000d600001047983 */ /* 0x000ea20000300a00 */
[----:B------:R-:W-:-:S02]  /*11380*/  F2FP.F16.F32.PACK_AB R25, R13, R15 ;  /* 0x0000000f0d19723e */ /* 0x000fc400000000ff */
[----:B------:R-:W-:Y:S02]  /*11390*/  F2FP.F16.F32.PACK_AB R26, R16, R17 ;  /* 0x00000011101a723e */ /* 0x000fe400000000ff */
[----:B------:R-:W-:Y:S02]  /*113a0*/  F2FP.F16.F32.PACK_AB R27, R11, R10 ;  /* 0x0000000a0b1b723e */ /* 0x000fe400000000ff */
[----:B-----5:R-:W-:-:S05]  /*113b0*/  F2FP.F16.F32.PACK_AB R24, R2, R14 ;  /* 0x0000000e0218723e */ /* 0x020fca00000000ff */
[----:B------:R-:W-:Y:S04]  /*113c0*/  STL.64 [R1+0xc40], R22 ;  /* 0x000c401601007387 */ /* 0x000fe80000100a00 */
[----:B------:R0:W-:Y:S04]  /*113d0*/  STL.64 [R1+0xc38], R20 ;  /* 0x000c381401007387 */ /* 0x0001e80000100a00 */
[----:B0-----:R-:W3:Y:S01]  /*113e0*/  LDL.LU R20, [R1+0x220] ;  /* 0x0002200001147983 */ /* 0x001ee20000300800 */
[----:B------:R-:W-:-:S03]  /*113f0*/  IMAD.MOV.U32 R21, RZ, RZ, R12 ;  /* 0x000000ffff157224 */ /* 0x000fc600078e000c */
[----:B------:R-:W4:Y:S04]  /*11400*/  LDL.LU R12, [R1+0xd5c] ;  /* 0x000d5c00010c7983 */ /* 0x000f280000300800 */
[----:B------:R-:W4:Y:S04]  /*11410*/  LDL.LU R13, [R1+0xd58] ;  /* 0x000d5800010d7983 */ /* 0x000f280000300800 */
[----:B------:R-:W3:Y:S04]  /*11420*/  LDL.LU R16, [R1+0xd54] ;  /* 0x000d540001107983 */ /* 0x000ee80000300800 */
[----:B------:R-:W3:Y:S04]  /*11430*/  LDL.LU R17, [R1+0xd50] ;  /* 0x000d500001117983 */ /* 0x000ee80000300800 */
[----:B------:R-:W4:Y:S01]  /*11440*/  LDL.LU.64 R10, [R1+0xd48] ;  /* 0x000d4800010a7983 */ /* 0x000f220000300a00 */
[----:B--2---:R-:W-:Y:S03]  /*11450*/  HMMA.16816.F32 R4, R24, R8, R4 ;  /* 0x000000081804723c */ /* 0x004fe60000001804 */
[----:B------:R-:W4:-:S15]  /*11460*/  LDL.LU.64 R8, [R1+0xd40] ;  /* 0x000d400001087983 */ /* 0x000f1e0000300a00 */
[----:B------:R-:W-:Y:S01]  /*11470*/  NOP ;  /* 0x0000000000007918 */ /* 0x000fe20000000000 */
[----:B------:R-:W-:Y:S04]  /*11480*/  STL.64 [R1+0xc30], R6 ;  /* 0x000c300601007387 */ /* 0x000fe80000100a00 */
[----:B------:R0:W-:Y:S02]  /*11490*/  STL.64 [R1+0xc28], R4 ;  /* 0x000c280401007387 */ /* 0x0001e40000100a00 */
[----:B0-----:R-:W-:Y:S01]  /*114a0*/  IMAD.MOV.U32 R4, RZ, RZ, R18 ;  /* 0x000000ffff047224 */ /* 0x001fe200078e0012 */
[----:B------:R-:W-:Y:S01]  /*114b0*/  MOV R5, R19 ;  /* 0x0000001300057202 */ /* 0x000fe20000000f00 */
[----:B------:R-:W3:Y:S04]  /*114c0*/  LDL.LU R18, [R1+0xd3c] ;  /* 0x000d3c0001127983 */ /* 0x000ee80000300800 */
[----:B------:R-:W3:Y:S04]  /*114d0*/  LDL.LU R19, [R1+0xd38] ;  /* 0x000d380001137983 */ /* 0x000ee80000300800 */
[----:B------:R-:W2:Y:S01]  /*114e0*/  LDL.LU.64 R14, [R1+0xd30] ;  /* 0x000d3000010e7983 */ /* 0x000ea20000300a00 */
[----:B----4-:R-:W-:Y:S03]  /*114f0*/  HMMA.16816.F32 R8, R24, R12, R8 ;  /* 0x0000000c1808723c */ /* 0x010fe60000001808 */
[----:B------:R-:W2:-:S15]  /*11500*/  LDL.LU.64 R12, [R1+0xd28] ;  /* 0x000d2800010c7983 */ /* 0x000e9e0000300a00 */
[----:B------:R-:W-:Y:S01]  /*11510*/  NOP ;  /* 0x0000000000007918 */ /* 0x000fe20000000000 */
[----:B------:R-:W-:Y:S04]  /*11520*/  STL.64 [R1+0xc08], R10 ;  /* 0x000c080a01007387 */ /* 0x000fe80000100a00 */
[----:B------:R0:W-:Y:S01]  /*11530*/  STL.64 [R1+0xc00], R8 ;  /* 0x000c000801007387 */ /* 0x0001e20000100a00 */
[----:B--2---:R-:W-:-:S15]  /*11540*/  HMMA.16816.F32 R12, R24, R4, R12 ;  /* 0x00000004180c723c */ /* 0x004fde000000180c */
[----:B------:R-:W-:-:S04]  /*11550*/  NOP ;  /* 0x0000000000007918 */ /* 0x000fc80000000000 */
[----:B------:R-:W-:Y:S04]  /*11560*/  STL [R1+0xc1c], R12 ;  /* 0x000c1c0c01007387 */ /* 0x000fe80000100800 */
[----:B------:R-:W-:Y:S04]  /*11570*/  STL [R1+0xc18], R13 ;  /* 0x000c180d01007387 */ /* 0x000fe80000100800 */
[----:B------:R-:W-:Y:S04]  /*11580*/  STL [R1+0xc14], R14 ;  /* 0x000c140e01007387 */ /* 0x000fe80000100800 */
[----:B------:R-:W-:Y:S04]  /*11590*/  STL [R1+0xc10], R15 ;  /* 0x000c100f01007387 */ /* 0x000fe80000100800 */
[----:B0-----:R-:W2:Y:S01]  /*115a0*/  LDL.LU R8, [R1+0x20] ;  /* 0x0000200001087983 */ /* 0x001ea20000300800 */
[----:B------:R-:W-:Y:S01]  /*115b0*/  IMAD.MOV.U32 R10, RZ, RZ, R28 ;  /* 0x000000ffff0a7224 */ /* 0x000fe200078e001c */
[----:B------:R-:W-:Y:S01]  /*115c0*/  MOV R11, R3 ;  /* 0x00000003000b7202 */ /* 0x000fe20000000f00 */
[----:B------:R-:W-:-:S02]  /*115d0*/  IMAD.MOV.U32 R9, RZ, RZ, R0 ;  /* 0x000000ffff097224 */ /* 0x000fc400078e0000 */
[----:B------:R-:W4:Y:S04]  /*115e0*/  LDL.LU R0, [R1+0xd20] ;  /* 0x000d200001007983 */ /* 0x000f280000300800 */
[----:B------:R-:W-:Y:S04]  /*115f0*/  STL.64 [R1+0xc80], R10 ;  /* 0x000c800a01007387 */ /* 0x000fe80000100a00 */
[----:B--2---:R0:W-:Y:S01]  /*11600*/  STL.64 [R1+0xc78], R8 ;  /* 0x000c780801007387 */ /* 0x0041e20000100a00 */
[----:B---3--:R-:W-:Y:S03]  /*11610*/  HMMA.16816.F32 R16, R24, R20, R16 ;  /* 0x000000141810723c */ /* 0x008fe60000001810 */
[----:B----4-:R-:W1:Y:S04]  /*11620*/  LDSM.16.M88.4 R4, [R0+UR6+0x13000] ;  /* 0x013000060004783b */ /* 0x010e680008000200 */
[----:B------:R-:W-:Y:S04]  /*11630*/  LDSM.16.M88.4 R12, [R0+UR6+0x15800] ;  /* 0x01580006000c783b */ /* 0x000fe80008000200 */
[----:B0-----:R-:W2:Y:S04]  /*11640*/  LDL.LU R8, [R1+0x30] ;  /* 0x0000300001087983 */ /* 0x001ea80000300800 */
[----:B------:R-:W2:Y:S04]  /*11650*/  LDL.LU R9, [R1+0x34] ;  /* 0x0000340001097983 */ /* 0x000ea80000300800 */
[----:B------:R-:W3:Y:S04]  /*11660*/  LDL.LU R10, [R1+0x38] ;  /* 0x00003800010a7983 */ /* 0x000ee80000300800 */
[----:B------:R-:W3:Y:S04]  /*11670*/  LDL.LU R11, [R1+0x3c] ;  /* 0x00003c00010b7983 */ /* 0x000ee80000300800 */
[----:B---3--:R-:W-:Y:S04]  /*11680*/  STL.64 [R1+0xc90], R10 ;  /* 0x000c900a01007387 */ /* 0x008fe80000100a00 */
[----:B--2---:R-:W-:Y:S04]  /*11690*/  STL.64 [R1+0xc88], R8 ;  /* 0x000c880801007387 */ /* 0x004fe80000100a00 */
[----:B------:R-:W2:Y:S04]  /*116a0*/  LDL.LU R3, [R1+0x378] ;  /* 0x0003780001037983 */ /* 0x000ea80000300800 */
[----:B------:R-:W0:Y:S04]  /*116b0*/  LDSM.16.M88.4 R8, [R0+UR6+0x12000] ;  /* 0x012000060008783b */ /* 0x000e280008000200 */
[----:B--2---:R-:W-:Y:S04]  /*116c0*/  STL [R1+0xd08], R3 ;  /* 0x000d080301007387 */ /* 0x004fe80000100800 */
[----:B------:R-:W2:Y:S01]  /*116d0*/  LDL.LU R28, [R1+0x374] ;  /* 0x00037400011c7983 */ /* 0x000ea20000300800 */
[----:B-1----:R-:W-:-:S02]  /*116e0*/  IMAD.MOV.U32 R23, RZ, RZ, R4 ;  /* 0x000000ffff177224 */ /* 0x002fc400078e0004 */
[----:B------:R-:W-:Y:S01]  /*116f0*/  IMAD.MOV.U32 R22, RZ, RZ, R5 ;  /* 0x000000ffff167224 */ /* 0x000fe200078e0005 */
[----:B--2---:R-:W-:Y:S04]  /*11700*/  STL [R1+0xd0c], R28 ;  /* 0x000d0c1c01007387 */ /* 0x004fe80000100800 */
[----:B------:R-:W2:Y:S04]  /*11710*/  LDL.LU R20, [R1+0x370] ;  /* 0x0003700001147983 */ /* 0x000ea80000300800 */
[----:B------:R-:W2:Y:S04]  /*11720*/  LDL R21, [R1+0x240] ;  /* 0x0002400001157983 */ /* 0x000ea80000100800 */
[----:B------:R-:W-:Y:S04]  /*11730*/  STL [R1+0xbe8], R16 ;  /* 0x000be81001007387 */ /* 0x000fe80000100800 */
[----:B------:R-:W-:Y:S04]  /*11740*/  STL [R1+0xbe4], R17 ;  /* 0x000be41101007387 */ /* 0x000fe80000100800 */
[----:B------:R-:W-:Y:S04]  /*11750*/  STL [R1+0xbe0], R18 ;  /* 0x000be01201007387 */ /* 0x000fe80000100800 */
[----:B------:R-:W-:Y:S04]  /*11760*/  STL [R1+0xbdc], R19 ;  /* 0x000bdc1301007387 */ /* 0x000fe80000100800 */
[----:B0-----:R-:W-:Y:S04]  /*11770*/  STL.64 [R1+0x150], R8 ;  /* 0x0001500801007387 */ /* 0x001fe80000100a00 */
[----:B------:R-:W-:Y:S04]  /*11780*/  STL.64 [R1+0x158], R10 ;  /* 0x0001580a01007387 */ /* 0x000fe80000100a00 */
[----:B------:R-:W-:Y:S04]  /*11790*/  STL.64 [R1+0x198], R6 ;  /* 0x0001980601007387 */ /* 0x000fe80000100a00 */
[----:B------:R-:W0:Y:S04]  /*117a0*/  LDSM.16.M88.4 R4, [R0+UR6+0x13800] ;  /* 0x013800060004783b */ /* 0x000e280008000200 */
[----:B------:R-:W-:Y:S04]  /*117b0*/  STL.64 [R1+0xd18], R22 ;  /* 0x000d181601007387 */ /* 0x000fe80000100a00 */
[----:B------:R-:W-:Y:S04]  /*117c0*/  LDSM.16.M88.4 R16, [R0+UR6+0x12800] ;  /* 0x012800060010783b */ /* 0x000fe80008000200 */
[----:B------:R-:W-:Y:S01]  /*117d0*/  LDSM.16.M88.4 R8, [R0+UR6+0x15000] ;  /* 0x015000060008783b */ /* 0x000fe20008000200 */
[----:B0-----:R-:W-:Y:S01]  /*117e0*/  MOV R2, R4 ;  /* 0x0000000400027202 */ /* 0x001fe20000000f00 */
[----:B------:R-:W-:-:S02]  /*117f0*/  IMAD.MOV.U32 R29, RZ, RZ, R5 ;  /* 0x000000ffff1d7224 */ /* 0x000fc400078e0005 */
[----:B--2---:R0:W-:Y:S04]  /*11800*/  STL.64 [R1+0xd10], R20 ;  /* 0x000d101401007387 */ /* 0x0041e80000100a00 */
[----:B0-----:R-:W2:Y:S04]  /*11810*/  LDL.LU R20, [R1+0xa0] ;  /* 0x0000a00001147983 */ /* 0x001ea80000300800 */
[----:B------:R-:W2:Y:S04]  /*11820*/  LDL.LU R21, [R1+0xa4] ;  /* 0x0000a40001157983 */ /* 0x000ea80000300800 */
[----:B------:R-:W2:Y:S04]  /*11830*/  LDL.LU R22, [R1+0xa8] ;  /* 0x0000a80001167983 */ /* 0x000ea80000300800 */
[----:B------:R-:W2:Y:S04]  /*11840*/  LDL.LU R23, [R1+0xac] ;  /* 0x0000ac0001177983 */ /* 0x000ea80000300800 */
[----:B------:R-:W-:Y:S04]  /*11850*/  STL.64 [R1+0x1a8], R6 ;  /* 0x0001a80601007387 */ /* 0x000fe80000100a00 */
[----:B------:R-:W0:Y:S02]  /*11860*/  LDSM.16.M88.4 R4, [R0+UR6+0x14000] ;  /* 0x014000060004783b */ /* 0x000e240008000200 */
[----:B0-----:R-:W-:-:S02]  /*11870*/  IMAD.MOV.U32 R28, RZ, RZ, R4 ;  /* 0x000000ffff1c7224 */ /* 0x001fc400078e0004 */
[----:B------:R-:W-:Y:S01]  /*11880*/  STL.64 [R1+0x1b8], R6 ;  /* 0x0001b80601007387 */ /* 0x000fe20000100a00 */
[----:B------:R-:W-:-:S03]  /*11890*/  MOV R3, R5 ;  /* 0x0000000500037202 */ /* 0x000fc60000000f00 */
[----:B------:R-:W0:Y:S04]  /*118a0*/  LDSM.16.M88.4 R4, [R0+UR6+0x14800] ;  /* 0x014800060004783b */ /* 0x000e280008000200 */
[----:B------:R0:W-:Y:S02]  /*118b0*/  STL.64 [R1+0x168], R18 ;  /* 0x0001681201007387 */ /* 0x0001e40000100a00 */
[----:B0-----:R-:W-:Y:S02]  /*118c0*/  IMAD.MOV.U32 R19, RZ, RZ, R4 ;  /* 0x000000ffff137224 */ /* 0x001fe400078e0004 */
[----:B------:R-:W-:Y:S01]  /*118d0*/  STL.64 [R1+0x1c8], R6 ;  /* 0x0001c80601007387 */ /* 0x000fe20000100a00 */
[----:B------:R-:W-:-:S03]  /*118e0*/  IMAD.MOV.U32 R18, RZ, RZ, R5 ;  /* 0x000000ffff127224 */ /* 0x000fc600078e0005 */
[----:B------:R-:W0:Y:S04]  /*118f0*/  LDSM.16.M88.4 R4, [R0+UR6+0x16000] ;  /* 0x016000060004783b */ /* 0x000e280008000200 */
[----:B0-----:R-:W-:Y:S04]  /*11900*/  STL.64 [R1+0xcf8], R6 ;  /* 0x000cf80601007387 */ /* 0x001fe80000100a00 */
[----:B------:R0:W-:Y:S04]  /*11910*/  STL.64 [R1+0xcf0], R4 ;  /* 0x000cf00401007387 */ /* 0x0001e80000100a00 */
[----:B0-----:R-:W2:Y:S04]  /*11920*/  LDL.LU R4, [R1+0x150] ;  /* 0x0001500001047983 */ /* 0x001ea80000300800 */
[----:B------:R-:W2:Y:S02]  /*11930*/  LDL.LU R5, [R1+0x154] ;  /* 0x0001540001057983 */ /* 0x000ea40000300800 */
[----:B--2---:R-:W-:Y:S02]  /*11940*/  HMMA.16816.F32 R4, R24, R4, R20 ;  /* 0x000000041804723c */ /* 0x004fe40000001814 */
[----:B------:R-:W2:Y:S04]  /*11950*/  LDL.LU.64 R22, [R1+0xd18] ;  /* 0x000d180001167983 */ /* 0x000ea80000300a00 */
[----:B------:R-:W3:Y:S04]  /*11960*/  LDL.LU.64 R20, [R1+0xd10] ;  /* 0x000d100001147983 */ /* 0x000ee80000300a00 */
[----:B------:R-:W-:Y:S04]  /*11970*/  STL.64 [R1+0x1d8], R10 ;  /* 0x0001d80a01007387 */ /* 0x000fe80000100a00 */
[----:B------:R0:W-:Y:S05]  /*11980*/  STL.64 [R1+0xca0], R8 ;  /* 0x000ca00801007387 */ /* 0x0001ea0000100a00 */
[----:B------:R-:W-:Y:S01]  /*11990*/  STL.64 [R1+0x130], R4 ;  /* 0x0001300401007387 */ /* 0x000fe20000100a00 */
[----:B0-----:R-:W-:Y:S01]  /*119a0*/  MOV R8, R19 ;  /* 0x0000001300087202 */ /* 0x001fe20000000f00 */
[----:B------:R-:W-:-:S02]  /*119b0*/  IMAD.MOV.U32 R9, RZ, RZ, R18 ;  /* 0x000000ffff097224 */ /* 0x000fc400078e0012 */
[----:B------:R-:W-:Y:S04]  /*119c0*/  STL.64 [R1+0x138], R6 ;  /* 0x0001380601007387 */ /* 0x000fe80000100a00 */
[----:B------:R0:W-:Y:S02]  /*119d0*/  STL.64 [R1+0xcb8], R8 ;  /* 0x000cb80801007387 */ /* 0x0001e40000100a00 */
[----:B0-----:R-:W-:Y:S01]  /*119e0*/  IMAD.MOV.U32 R8, RZ, RZ, R28 ;  /* 0x000000ffff087224 */ /* 0x001fe200078e001c */
[----:B------:R-:W-:Y:S01]  /*119f0*/  MOV R9, R3 ;  /* 0x0000000300097202 */ /* 0x000fe20000000f00 */
[----:B------:R-:W4:Y:S04]  /*11a00*/  LDL.LU R28, [R1+0xd0c] ;  /* 0x000d0c00011c7983 */ /* 0x000f280000300800 */
[----:B------:R-:W5:Y:S04]  /*11a10*/  LDL.LU R3, [R1+0xd08] ;  /* 0x000d080001037983 */ /* 0x000f680000300800 */
[----:B------:R-:W3:Y:S04]  /*11a20*/  LDL.LU R4, [R1+0x90] ;  /* 0x0000900001047983 */ /* 0x000ee80000300800 */
[----:B------:R-:W3:Y:S04]  /*11a30*/  LDL.LU R5, [R1+0x94] ;  /* 0x0000940001057983 */ /* 0x000ee80000300800 */
[----:B------:R-:W3:Y:S04]  /*11a40*/  LDL.LU R6, [R1+0x98] ;  /* 0x0000980001067983 */ /* 0x000ee80000300800 */
[----:B------:R-:W3:Y:S04]  /*11a50*/  LDL.LU R7, [R1+0x9c] ;  /* 0x00009c0001077983 */ /* 0x000ee80000300800 */
[----:B------:R0:W-:Y:S02]  /*11a60*/  STL.64 [R1+0xcd0], R8 ;  /* 0x000cd00801007387 */ /* 0x0001e40000100a00 */
[----:B0-----:R-:W-:-:S02]  /*11a70*/  IMAD.MOV.U32 R8, RZ, RZ, R2 ;  /* 0x000000ffff087224 */ /* 0x001fc400078e0002 */
[----:B------:R-:W-:Y:S01]  /*11a80*/  IMAD.MOV.U32 R9, RZ, RZ, R29 ;  /* 0x000000ffff097224 */ /* 0x000fe200078e001d */
[----:B------:R-:W3:Y:S04]  /*11a90*/  LDL.LU R2, [R1+0xd04] ;  /* 0x000d040001027983 */ /* 0x000ee80000300800 */
[----:B------:R-:W3:Y:S04]  /*11aa0*/  LDL.LU R29, [R1+0xd00] ;  /* 0x000d0000011d7983 */ /* 0x000ee80000300800 */
[----:B------:R2:W-:Y:S02]  /*11ab0*/  STL.64 [R1+0xcd8], R8 ;  /* 0x000cd80801007387 */ /* 0x0005e40000100a00 */
[----:B--2---:R-:W-:-:S02]  /*11ac0*/  IMAD.MOV.U32 R9, RZ, RZ, R22 ;  /* 0x000000ffff097224 */ /* 0x004fc400078e0016 */
[----:B------:R-:W2:Y:S01]  /*11ad0*/  LDL.LU R22, [R1+0x36c] ;  /* 0x00036c0001167983 */ /* 0x000ea20000300800 */
[----:B------:R-:W-:-:S03]  /*11ae0*/  MOV R8, R23 ;  /* 0x0000001700087202 */ /* 0x000fc60000000f00 */
[----:B--2---:R-:W-:Y:S04]  /*11af0*/  STL [R1+0xce8], R22 ;  /* 0x000ce81601007387 */ /* 0x004fe80000100800 */
[----:B---3--:R0:W-:Y:S04]  /*11b00*/  STL.64 [R1+0xce0], R20 ;  /* 0x000ce01401007387 */ /* 0x0081e80000100a00 */
[----:B0-----:R-:W2:Y:S04]  /*11b10*/  LDL.LU R20, [R1+0x80] ;  /* 0x0000800001147983 */ /* 0x001ea80000300800 */
[----:B------:R-:W2:Y:S04]  /*11b20*/  LDL.LU R21, [R1+0x84] ;  /* 0x0000840001157983 */ /* 0x000ea80000300800 */
[----:B------:R-:W2:Y:S04]  /*11b30*/  LDL.LU R22, [R1+0x88] ;  /* 0x0000880001167983 */ /* 0x000ea80000300800 */
[----:B------:R-:W2:Y:S04]  /*11b40*/  LDL.LU R23, [R1+0x8c] ;  /* 0x00008c0001177983 */ /* 0x000ea80000300800 */
[----:B------:R-:W-:Y:S04]  /*11b50*/  STL.64 [R1+0x1e8], R14 ;  /* 0x0001e80e01007387 */ /* 0x000fe80000100a00 */
[----:B------:R0:W-:Y:S04]  /*11b60*/  STL.64 [R1+0xc98], R12 ;  /* 0x000c980c01007387 */ /* 0x0001e80000100a00 */
[----:B0-----:R-:W3:Y:S04]  /*11b70*/  LDL.LU R12, [R1+0x40] ;  /* 0x00004000010c7983 */ /* 0x001ee80000300800 */
[----:B------:R-:W3:Y:S04]  /*11b80*/  LDL.LU R13, [R1+0x44] ;  /* 0x00004400010d7983 */ /* 0x000ee80000300800 */
[----:B------:R-:W2:Y:S04]  /*11b90*/  LDL.LU R14, [R1+0x48] ;  /* 0x00004800010e7983 */ /* 0x000ea80000300800 */
[----:B------:R-:W2:Y:S01]  /*11ba0*/  LDL.LU R15, [R1+0x4c] ;  /* 0x00004c00010f7983 */ /* 0x000ea20000300800 */
[----:B------:R-:W-:Y:S03]  /*11bb0*/  HMMA.16816.F32 R4, R24, R16, R4 ;  /* 0x000000101804723c */ /* 0x000fe60000001804 */
[----:B--2---:R-:W-:Y:S04]  /*11bc0*/  STL.64 [R1+0xcb0], R14 ;  /* 0x000cb00e01007387 */ /* 0x004fe80000100a00 */
        /* <DEDUP_REMOVED lines=8> */
[----:B--2---:R0:W-:Y:S04]  /*11c50*/  STL.64 [R1+0xcc0], R12 ;  /* 0x000cc00c01007387 */ /* 0x0041e80000100a00 */
[----:B0-----:R-:W2:Y:S04]  /*11c60*/  LDL.LU R12, [R1+0x60] ;  /* 0x00006000010c7983 */ /* 0x001ea80000300800 */
[----:B------:R-:W2:Y:S04]  /*11c70*/  LDL.LU R13, [R1+0x64] ;  /* 0x00006400010d7983 */ /* 0x000ea80000300800 */
[----:B------:R-:W2:Y:S04]  /*11c80*/  LDL.LU R14, [R1+0x68] ;  /* 0x00006800010e7983 */ /* 0x000ea80000300800 */
[----:B------:R-:W2:Y:S04]  /*11c90*/  LDL.LU R15, [R1+0x6c] ;  /* 0x00006c00010f7983 */ /* 0x000ea80000300800 */
[----:B------:R-:W3:Y:S01]  /*11ca0*/  LDL.LU.64 R6, [R1+0xcf8] ;  /* 0x000cf80001067983 */ /* 0x000ee20000300a00 */
[----:B------:R-:W-:Y:S01]  /*11cb0*/  HMMA.16816.F32 R8, R24, R8, R20 ;  /* 0x000000081808723c */ /* 0x000fe20000001814 */
[----:B------:R-:W-:Y:S01]  /*11cc0*/  IMAD.MOV.U32 R16, RZ, RZ, R4 ;  /* 0x000000ffff107224 */ /* 0x000fe200078e0004 */
[----:B------:R-:W-:-:S02]  /*11cd0*/  MOV R17, R5 ;  /* 0x0000000500117202 */ /* 0x000fc40000000f00 */
[----:B------:R-:W2:Y:S04]  /*11ce0*/  LDL.LU.64 R4, [R1+0xcf0] ;  /* 0x000cf00001047983 */ /* 0x000ea80000300a00 */
[----:B---3--:R-:W-:Y:S04]  /*11cf0*/  STL.64 [R1+0x1f8], R6 ;  /* 0x0001f80601007387 */ /* 0x008fe80000100a00 */
[----:B------:R-:W-:Y:S04]  /*11d00*/  STL [R1+0xbf8], R19 ;  /* 0x000bf81301007387 */ /* 0x000fe80000100800 */
[----:B------:R-:W-:Y:S04]  /*11d10*/  STL [R1+0xbf4], R18 ;  /* 0x000bf41201007387 */ /* 0x000fe80000100800 */
[----:B------:R-:W-:Y:S04]  /*11d20*/  STL [R1+0xbf0], R17 ;  /* 0x000bf01101007387 */ /* 0x000fe80000100800 */
[----:B------:R0:W-:Y:S04]  /*11d30*/  STL [R1+0xbec], R16 ;  /* 0x000bec1001007387 */ /* 0x0001e80000100800 */
[----:B0-----:R-:W3:Y:S04]  /*11d40*/  LDL.LU R16, [R1+0x70] ;  /* 0x0000700001107983 */ /* 0x001ee80000300800 */
[----:B------:R-:W3:Y:S04]  /*11d50*/  LDL.LU R17, [R1+0x74] ;  /* 0x0000740001117983 */ /* 0x000ee80000300800 */
[----:B------:R-:W3:Y:S04]  /*11d60*/  LDL.LU R18, [R1+0x78] ;  /* 0x0000780001127983 */ /* 0x000ee80000300800 */
[----:B------:R-:W3:Y:S04]  /*11d70*/  LDL.LU R19, [R1+0x7c] ;  /* 0x00007c0001137983 */ /* 0x000ee80000300800 */
[----:B------:R-:W2:Y:S04]  /*11d80*/  LDL.LU R22, [R1+0xce8] ;  /* 0x000ce80001167983 */ /* 0x000ea80000300800 */
[----:B------:R-:W5:Y:S04]  /*11d90*/  LDL.LU.64 R20, [R1+0xce0] ;  /* 0x000ce00001147983 */ /* 0x000f680000300a00 */
[----:B------:R0:W-:Y:S04]  /*11da0*/  STL.64 [R1+0x110], R8 ;  /* 0x0001100801007387 */ /* 0x0001e80000100a00 */
[----:B------:R3:W-:Y:S04]  /*11db0*/  STL.64 [R1+0x118], R10 ;  /* 0x0001180a01007387 */ /* 0x0007e80000100a00 */
[----:B0-----:R-:W3:Y:S02]  /*11dc0*/  LDL.LU.64 R8, [R1+0xcd8] ;  /* 0x000cd80001087983 */ /* 0x001ee40000300a00 */
[----:B---3--:R-:W-:-:S15]  /*11dd0*/  HMMA.16816.F32 R8, R24, R8, R16 ;  /* 0x000000081808723c */ /* 0x008fde0000001810 */
[----:B------:R-:W-:-:S04]  /*11de0*/  NOP ;  /* 0x0000000000007918 */ /* 0x000fc80000000000 */
[----:B------:R-:W-:Y:S01]  /*11df0*/  MOV R19, R8 ;  /* 0x0000000800137202 */ /* 0x000fe20000000f00 */
[----:B------:R-:W-:Y:S02]  /*11e00*/  IMAD.MOV.U32 R18, RZ, RZ, R9 ;  /* 0x000000ffff127224 */ /* 0x000fe400078e0009 */
[----:B------:R-:W2:Y:S01]  /*11e10*/  LDL.LU.64 R8, [R1+0xcd0] ;  /* 0x000cd00001087983 */ /* 0x000ea20000300a00 */
[----:B------:R-:W-:Y:S01]  /*11e20*/  IMAD.MOV.U32 R17, RZ, RZ, R10 ;  /* 0x000000ffff117224 */ /* 0x000fe200078e000a */
[----:B------:R-:W-:Y:S02]  /*11e30*/  MOV R16, R11 ;  /* 0x0000000b00107202 */ /* 0x000fe40000000f00 */
[----:B------:R-:W3:Y:S04]  /*11e40*/  LDL.LU R23, [R1+0x37c] ;  /* 0x00037c0001177983 */ /* 0x000ee80000300800 */
        /* <DEDUP_REMOVED lines=19> */
[----:B------:R-:W2:Y:S01]  /*11f80*/  LDL.LU.64 R8, [R1+0xc88] ;  /* 0x000c880001087983 */ /* 0x000ea20000300a00 */
[--C-:B-----5:R-:W-:Y:S01]  /*11f90*/  FADD R3, R3, -R21.reuse ;  /* 0x8000001503037221 */ /* 0x120fe20000000000 */
[----:B--2---:R-:W-:Y:S02]  /*11fa0*/  HMMA.16816.F32 R12, R24, R12, R8 ;  /* 0x0000000c180c723c */ /* 0x004fe40000001808 */
[----:B------:R-:W2:Y:S04]  /*11fb0*/  LDL.LU.64 R10, [R1+0xc80] ;  /* 0x000c8000010a7983 */ /* 0x000ea80000300a00 */
[----:B------:R-:W2:Y:S01]  /*11fc0*/  LDL.LU.64 R8, [R1+0xc78] ;  /* 0x000c780001087983 */ /* 0x000ea20000300a00 */
[----:B------:R-:W-:Y:S01]  /*11fd0*/  FMUL R3, R3, 1.4426950216293334961 ;  /* 0x3fb8aa3b03037820 */ /* 0x000fe20000400000 */
[----:B----4-:R-:W-:-:S11]  /*11fe0*/  FADD R28, R28, -R21 ;  /* 0x800000151c1c7221 */ /* 0x010fd60000000000 */
[----:B------:R0:W-:Y:S02]  /*11ff0*/  STL.64 [R1+0xc0], R12 ;  /* 0x0000c00c01007387 */ /* 0x0001e40000100a00 */
[----:B0-----:R0:W1:Y:S02]  /*12000*/  MUFU.EX2 R12, R3 ;  /* 0x00000003000c7308 */ /* 0x0010640000000800 */
[----:B0-----:R-:W-:-:S06]  /*12010*/  FMUL R3, R28, 1.4426950216293334961 ;  /* 0x3fb8aa3b1c037820 */ /* 0x001fcc0000400000 */
[----:B------:R-:W0:Y:S01]  /*12020*/  MUFU.EX2 R19, R3 ;  /* 0x0000000300137308 */ /* 0x000e220000000800 */
[----:B------:R4:W-:Y:S01]  /*12030*/  STL.64 [R1+0xc8], R14 ;  /* 0x0000c80e01007387 */ /* 0x0009e20000100a00 */
[----:B--2---:R-:W-:-:S15]  /*12040*/  HMMA.16816.F32 R4, R24, R4, R8 ;  /* 0x000000041804723c */ /* 0x004fde0000001808 */
[----:B------:R-:W-:-:S04]  /*12050*/  NOP ;  /* 0x0000000000007918 */ /* 0x000fc80000000000 */
[----:B------:R-:W-:Y:S04]  /*12060*/  STL.64 [R1+0xb0], R4 ;  /* 0x0000b00401007387 */ /* 0x000fe80000100a00 */
[----:B------:R-:W-:Y:S04]  /*12070*/  STL.64 [R1+0xb8], R6 ;  /* 0x0000b80601007387 */ /* 0x000fe80000100a00 */
[----:B-1----:R-:W-:Y:S04]  /*12080*/  STL [R1+0x2b8], R12 ;  /* 0x0002b80c01007387 */ /* 0x002fe80000100800 */
[----:B----4-:R-:W2:Y:S04]  /*12090*/  LDL.LU R14, [R1+0x388] ;  /* 0x00038800010e7983 */ /* 0x010ea80000300800 */
[----:B0-----:R-:W-:Y:S04]  /*120a0*/  STL [R1+0x2c8], R19 ;  /* 0x0002c81301007387 */ /* 0x001fe80000100800 */
[----:B------:R-:W-:Y:S04]  /*120b0*/  STL.64 [R1+0xc50], R18 ;  /* 0x000c501201007387 */ /* 0x000fe80000100a00 */
[----:B------:R0:W-:Y:S01]  /*120c0*/  STL.64 [R1+0xc48], R16 ;  /* 0x000c481001007387 */ /* 0x0001e20000100a00 */
[----:B------:R-:W-:-:S03]  /*120d0*/  FADD R28, R20, -R21 ;  /* 0x80000015141c7221 */ /* 0x000fc60000000000 */
[----:B------:R-:W-:Y:S04]  /*120e0*/  LDSM.16.M88.4 R4, [R0+UR6+0x17800] ;  /* 0x017800060004783b */ /* 0x000fe80008000200 */
[----:B0-----:R-:W4:Y:S01]  /*120f0*/  LDL.LU R16, [R1] ;  /* 0x0000000001107983 */ /* 0x001f220000300800 */
[----:B------:R-:W-:-:S03]  /*12100*/  IMAD.MOV.U32 R17, RZ, RZ, R29 ;  /* 0x000000ffff117224 */ /* 0x000fc600078e001d */
[----:B------:R-:W3:Y:S04]  /*12110*/  LDL.LU R29, [R1+0xc74] ;  /* 0x000c7400011d7983 */ /* 0x000ee80000300800 */
[----:B------:R-:W5:Y:S01]  /*12120*/  LDL.LU R18, [R1+0x8] ;  /* 0x0000080001127983 */ /* 0x000f620000300800 */
[----:B------:R-:W-:Y:S02]  /*12130*/  IMAD.MOV.U32 R19, RZ, RZ, R2 ;  /* 0x000000ffff137224 */ /* 0x000fe400078e0002 */
[----:B------:R-:W-:Y:S01]  /*12140*/  FMUL R3, R28, 1.4426950216293334961 ;  /* 0x3fb8aa3b1c037820 */ /* 0x000fe20000400000 */
[----:B------:R-:W-:Y:S01]  /*12150*/  FADD R28, R22, -R21 ;  /* 0x80000015161c7221 */ /* 0x000fe20000000000 */
[----:B------:R-:W2:Y:S04]  /*12160*/  LDL.LU R2, [R1+0xc70] ;  /* 0x000c700001027983 */ /* 0x000ea80000300800 */
[----:B------:R-:W2:Y:S01]  /*12170*/  LDL.LU R13, [R1+0x384] ;  /* 0x00038400010d7983 */ /* 0x000ea20000300800 */
[----:B------:R0:W1:Y:S03]  /*12180*/  MUFU.EX2 R9, R3 ;  /* 0x0000000300097308 */ /* 0x0000660000000800 */
[----:B------:R-:W2:Y:S01]  /*12190*/  LDL.LU R8, [R1+0x380] ;  /* 0x0003800001087983 */ /* 0x000ea20000300800 */
[----:B0-----:R-:W-:-:S04]  /*121a0*/  FMUL R3, R28, 1.4426950216293334961 ;  /* 0x3fb8aa3b1c037820 */ /* 0x001fc80000400000 */
[----:B------:R-:W0:Y:S01]  /*121b0*/  MUFU.EX2 R15, R3 ;  /* 0x00000003000f7308 */ /* 0x000e220000000800 */
[--C-:B---3--:R-:W-:Y:S02]  /*121c0*/  FADD R28, R23, -R29.reuse ;  /* 0x8000001d171c7221 */ /* 0x108fe40000000000 */
[----:B------:R-:W-:Y:S04]  /*121d0*/  LDSM.16.M88.4 R20, [R0+UR6+0x17000] ;  /* 0x017000060014783b */ /* 0x000fe80008000200 */
[----:B-----5:R-:W-:Y:S04]  /*121e0*/  STL.64 [R1+0xc60], R18 ;  /* 0x000c601201007387 */ /* 0x020fe80000100a00 */
[----:B----4-:R-:W-:Y:S04]  /*121f0*/  STL.64 [R1+0xc58], R16 ;  /* 0x000c581001007387 */ /* 0x010fe80000100a00 */
[----:B------:R-:W3:Y:S04]  /*12200*/  LDSM.16.M88.4 R16, [R0+UR6+0x16800] ;  /* 0x016800060010783b */ /* 0x000ee80008000200 */
[----:B------:R-:W4:Y:S04]  /*12210*/  LDL.LU R10, [R1+0x208] ;  /* 0x00020800010a7983 */ /* 0x000f280000300800 */
[----:B-1----:R-:W-:Y:S04]  /*12220*/  STL [R1+0x2c4], R9 ;  /* 0x0002c40901007387 */ /* 0x002fe80000100800 */
[----:B---3--:R-:W-:Y:S04]  /*12230*/  STL.64 [R1+0x148], R18 ;  /* 0x0001481201007387 */ /* 0x008fe80000100a00 */
[----:B0-----:R-:W-:Y:S04]  /*12240*/  STL [R1+0x2d4], R15 ;  /* 0x0002d40f01007387 */ /* 0x001fe80000100800 */
[----:B------:R-:W-:Y:S04]  /*12250*/  STL.64 [R1+0x178], R22 ;  /* 0x0001781601007387 */ /* 0x000fe80000100a00 */
[----:B------:R0:W-:Y:S04]  /*12260*/  STL.64 [R1+0xc68], R20 ;  /* 0x000c681401007387 */ /* 0x0001e80000100a00 */
[----:B0-----:R-:W3:Y:S04]  /*12270*/  LDL.LU R20, [R1+0x10] ;  /* 0x0000100001147983 */ /* 0x001ee80000300800 */
[----:B------:R-:W3:Y:S04]  /*12280*/  LDL.LU R21, [R1+0x14] ;  /* 0x0000140001157983 */ /* 0x000ee80000300800 */
[----:B------:R-:W3:Y:S04]  /*12290*/  LDL.LU R22, [R1+0x18] ;  /* 0x0000180001167983 */ /* 0x000ee80000300800 */
[----:B------:R-:W3:Y:S01]  /*122a0*/  LDL.LU R23, [R1+0x1c] ;  /* 0x00001c0001177983 */ /* 0x000ee20000300800 */
[----:B------:R-:W-:Y:S01]  /*122b0*/  FMUL R3, R28, 1.4426950216293334961 ;  /* 0x3fb8aa3b1c037820 */ /* 0x000fe20000400000 */
[----:B--2---:R-:W-:-:S03]  /*122c0*/  FADD R28, R14, -R29 ;  /* 0x8000001d0e1c7221 */ /* 0x004fc60000000000 */
[----:B------:R0:W1:Y:S02]  /*122d0*/  MUFU.EX2 R14, R3 ;  /* 0x00000003000e7308 */ /* 0x0000640000000800 */
[----:B0-----:R-:W-:Y:S01]  /*122e0*/  FMUL R3, R28, 1.4426950216293334961 ;  /* 0x3fb8aa3b1c037820 */ /* 0x001fe20000400000 */
[----:B------:R-:W-:-:S05]  /*122f0*/  FADD R28, R13, -R29 ;  /* 0x8000001d0d1c7221 */ /* 0x000fca0000000000 */
[----:B------:R-:W0:Y:S01]  /*12300*/  MUFU.EX2 R13, R3 ;  /* 0x00000003000d7308 */ /* 0x000e220000000800 */
[----:B------:R-:W-:Y:S01]  /*12310*/  MOV R11, R2 ;  /* 0x00000002000b7202 */ /* 0x000fe20000000f00 */
[----:B------:R-:W-:-:S05]  /*12320*/  IMAD.MOV.U32 R2, RZ, RZ, R6 ;  /* 0x000000ffff027224 */ /* 0x000fca00078e0006 */
[----:B------:R-:W-:Y:S04]  /*12330*/  STL [R1+0xb4c], R2 ;  /* 0x000b4c0201007387 */ /* 0x000fe80000100800 */
[----:B------:R-:W-:Y:S04]  /*12340*/  STL [R1+0x18c], R7 ;  /* 0x00018c0701007387 */ /* 0x000fe80000100800 */
[----:B------:R2:W-:Y:S04]  /*12350*/  STL [R1+0x928], R0 ;  /* 0x0009280001007387 */ /* 0x0005e80000100800 */
[----:B--2---:R-:W2:Y:S04]  /*12360*/  LDL R0, [R1+0x240] ;  /* 0x0002400001007983 */ /* 0x004ea80000100800 */
[----:B-1----:R-:W-:Y:S04]  /*12370*/  STL [R1+0x2c0], R14 ;  /* 0x0002c00e01007387 */ /* 0x002fe80000100800 */
[----:B0-----:R-:W-:Y:S01]  /*12380*/  STL [R1+0x2bc], R13 ;  /* 0x0002bc0d01007387 */ /* 0x001fe20000100800 */
[----:B---3--:R-:W-:Y:S03]  /*12390*/  HMMA.16816.F32 R16, R24, R16, R20 ;  /* 0x000000101810723c */ /* 0x008fe60000001814 */
[----:B------:R-:W3:-:S15]  /*123a0*/  LDL.LU.64 R20, [R1+0xc68] ;  /* 0x000c680001147983 */ /* 0x000ede0000300a00 */
[----:B------:R-:W-:Y:S01]  /*123b0*/  NOP ;  /* 0x0000000000007918 */ /* 0x000fe20000000000 */
[----:B------:R-:W-:Y:S04]  /*123c0*/  STL.64 [R1+0xa0], R16 ;  /* 0x0000a01001007387 */ /* 0x000fe80000100a00 */
[----:B------:R0:W-:Y:S04]  /*123d0*/  STL.64 [R1+0xa8], R18 ;  /* 0x0000a81201007387 */ /* 0x0001e80000100a00 */
[----:B0-----:R-:W3:Y:S04]  /*123e0*/  LDL.LU.64 R18, [R1+0xc60] ;  /* 0x000c600001127983 */ /* 0x001ee80000300a00 */
[----:B------:R-:W3:Y:S01]  /*123f0*/  LDL.LU.64 R16, [R1+0xc58] ;  /* 0x000c580001107983 */ /* 0x000ee20000300a00 */
[----:B------:R-:W-:-:S04]  /*12400*/  FMUL R3, R28, 1.4426950216293334961 ;  /* 0x3fb8aa3b1c037820 */ /* 0x000fc80000400000 */
[----:B------:R-:W0:Y:S02]  /*12410*/  MUFU.EX2 R2, R3 ;  /* 0x0000000300027308 */ /* 0x000e240000000800 */
[----:B0-----:R-:W-:Y:S01]  /*12420*/  STL [R1+0x2d0], R2 ;  /* 0x0002d00201007387 */ /* 0x001fe20000100800 */
[----:B---3--:R-:W-:Y:S03]  /*12430*/  HMMA.16816.F32 R20, R24, R20, R16 ;  /* 0x000000141814723c */ /* 0x008fe60000001810 */
[----:B------:R-:W3:Y:S04]  /*12440*/  LDL.LU.64 R18, [R1+0xc50] ;  /* 0x000c500001127983 */ /* 0x000ee80000300a00 */
[----:B------:R-:W5:-:S12]  /*12450*/  LDL.LU.64 R16, [R1+0xc48] ;  /* 0x000c480001107983 */ /* 0x000f580000300a00 */
[----:B------:R-:W-:Y:S04]  /*12460*/  STL.64 [R1+0x90], R20 ;  /* 0x0000901401007387 */ /* 0x000fe80000100a00 */
[----:B------:R0:W-:Y:S04]  /*12470*/  STL.64 [R1+0x98], R22 ;  /* 0x0000981601007387 */ /* 0x0001e80000100a00 */
[----:B0-----:R-:W2:Y:S04]  /*12480*/  LDL.LU.64 R22, [R1+0xc40] ;  /* 0x000c400001167983 */ /* 0x001ea80000300a00 */
[----:B------:R-:W2:Y:S01]  /*12490*/  LDL.LU.64 R20, [R1+0xc38] ;  /* 0x000c380001147983 */ /* 0x000ea20000300a00 */
[----:B------:R-:W-:-:S04]  /*124a0*/  FADD R28, R8, -R29 ;  /* 0x8000001d081c7221 */ /* 0x000fc80000000000 */
[----:B------:R-:W-:-:S04]  /*124b0*/  FMUL R3, R28, 1.4426950216293334961 ;  /* 0x3fb8aa3b1c037820 */ /* 0x000fc80000400000 */
[----:B------:R-:W0:Y:S02]  /*124c0*/  MUFU.EX2 R8, R3 ;  /* 0x0000000300087308 */ /* 0x000e240000000800 */
[----:B0-----:R-:W-:Y:S04]  /*124d0*/  STL [R1+0x2cc], R8 ;  /* 0x0002cc0801007387 */ /* 0x001fe80000100800 */
[----:B------:R-:W4:Y:S01]  /*124e0*/  LDL.LU.64 R6, [R1+0xc30] ;  /* 0x000c300001067983 */ /* 0x000f220000300a00 */
[----:B--2---:R-:W-:Y:S03]  /*124f0*/  HMMA.16816.F32 R24, R24, R4, R20 ;  /* 0x000000041818723c */ /* 0x004fe60000001814 */
[----:B------:R-:W4:-:S15]  /*12500*/  LDL.LU.64 R4, [R1+0xc28] ;  /* 0x000c280001047983 */ /* 0x000f1e0000300a00 */
[----:B------:R-:W-:Y:S01]  /*12510*/  NOP ;  /* 0x0000000000007918 */ /* 0x000fe20000000000 */
[----:B------:R-:W-:Y:S01]  /*12520*/  IMAD.MOV.U32 R22, RZ, RZ, R26 ;  /* 0x000000ffff167224 */ /* 0x000fe200078e001a */
[----:B------:R3:W-:Y:S01]  /*12530*/  STL.64 [R1+0x80], R24 ;  /* 0x0000801801007387 */ /* 0x0007e20000100a00 */
[----:B------:R-:W-:Y:S02]  /*12540*/  MOV R21, R27 ;  /* 0x0000001b00157202 */ /* 0x000fe40000000f00 */
[----:B------:R-:W-:Y:S02]  /*12550*/  F2FP.F16.F32.PACK_AB R26, R15, R9 ;  /* 0x000000090f1a723e */ /* 0x000fe400000000ff */
[----:B------:R-:W-:Y:S02]  /*12560*/  F2FP.F16.F32.PACK_AB R27, R8, R2 ;  /* 0x00000002081b723e */ /* 0x000fe400000000ff */
[----:B---3--:R-:W-:Y:S02]  /*12570*/  F2FP.F16.F32.PACK_AB R24, R19, R12 ;  /* 0x0000000c1318723e */ /* 0x008fe400000000ff */
[----:B------:R-:W-:Y:S01]  /*12580*/  F2FP.F16.F32.PACK_AB R25, R13, R14 ;  /* 0x0000000e0d19723e */ /* 0x000fe200000000ff */
[----:B------:R-:W-:Y:S04]  /*12590*/  STL [R1+0xb54], R21 ;  /* 0x000b541501007387 */ /* 0x000fe80000100800 */
[----:B------:R0:W-:Y:S04]  /*125a0*/  STL [R1+0xb50], R22 ;  /* 0x000b501601007387 */ /* 0x0001e80000100800 */
[----:B0-----:R-:W2:Y:S04]  /*125b0*/  LDL.LU R22, [R1+0x210] ;  /* 0x0002100001167983 */ /* 0x001ea80000300800 */
[----:B------:R-:W2:Y:S04]  /*125c0*/  LDL.LU R23, [R1+0x214] ;  /* 0x0002140001177983 */ /* 0x000ea80000300800 */
[----:B------:R-:W3:Y:S04]  /*125d0*/  LDL.LU R19, [R1+0xc20] ;  /* 0x000c200001137983 */ /* 0x000ee80000300800 */
[----:B------:R-:W2:Y:S04]  /*125e0*/  LDL.LU R12, [R1+0xc1c] ;  /* 0x000c1c00010c7983 */ /* 0x000ea80000300800 */
[----:B------:R-:W2:Y:S04]  /*125f0*/  LDL.LU R13, [R1+0xc18] ;  /* 0x000c1800010d7983 */ /* 0x000ea80000300800 */
[----:B------:R-:W2:Y:S04]  /*12600*/  LDL.LU R14, [R1+0xc14] ;  /* 0x000c1400010e7983 */ /* 0x000ea80000300800 */
[----:B------:R-:W2:Y:S01]  /*12610*/  LDL.LU R15, [R1+0xc10] ;  /* 0x000c1000010f7983 */ /* 0x000ea20000300800 */
[----:B----4-:R-:W-:Y:S03]  /*12620*/  HMMA.16816.F32 R4, R24, R10, R4 ;  /* 0x0000000a1804723c */ /* 0x010fe60000001804 */
[----:B------:R-:W2:Y:S04]  /*12630*/  LDL.LU.64 R10, [R1+0xc08] ;  /* 0x000c0800010a7983 */ /* 0x000ea80000300a00 */
[----:B------:R-:W2:-:S12]  /*12640*/  LDL.LU.64 R8, [R1+0xc00] ;  /* 0x000c000001087983 */ /* 0x000e980000300a00 */
[----:B------:R-:W-:Y:S04]  /*12650*/  STL.64 [R1+0x70], R4 ;  /* 0x0000700401007387 */ /* 0x000fe80000100a00 */
[----:B------:R0:W-:Y:S04]  /*12660*/  STL.64 [R1+0x78], R6 ;  /* 0x0000780601007387 */ /* 0x0001e80000100a00 */
[----:B0-----:R-:W4:Y:S04]  /*12670*/  LDL.LU R6, [R1+0x218] ;  /* 0x0002180001067983 */ /* 0x001f280000300800 */
[----:B------:R-:W4:Y:S01]  /*12680*/  LDL.LU R7, [R1+0x21c] ;  /* 0x00021c0001077983 */ /* 0x000f220000300800 */
[----:B--2---:R-:W-:-:S15]  /*12690*/  HMMA.16816.F32 R8, R24, R22, R8 ;  /* 0x000000161808723c */ /* 0x004fde0000001808 */
[----:B------:R-:W-:-:S04]  /*126a0*/  NOP ;  /* 0x0000000000007918 */ /* 0x000fc80000000000 */
[----:B------:R-:W-:Y:S01]  /*126b0*/  MOV R2, R11 ;  /* 0x0000000b00027202 */ /* 0x000fe20000000f00 */
[----:B----4-:R-:W-:Y:S01]  /*126c0*/  HMMA.16816.F32 R4, R24, R6, R12 ;  /* 0x000000061804723c */ /* 0x010fe2000000180c */
[----:B------:R-:W-:Y:S02]  /*126d0*/  IMAD.MOV.U32 R22, RZ, RZ, R10 ;  /* 0x000000ffff167224 */ /* 0x000fe400078e000a */
[----:B------:R-:W-:Y:S01]  /*126e0*/  IMAD.MOV.U32 R21, RZ, RZ, R9 ;  /* 0x000000ffff157224 */ /* 0x000fe200078e0009 */
[----:B------:R-:W-:Y:S04]  /*126f0*/  STL [R1+0x60], R8 ;  /* 0x0000600801007387 */ /* 0x000fe80000100800 */
[----:B------:R-:W-:Y:S04]  /*12700*/  STL [R1+0xb60], R2 ;  /* 0x000b600201007387 */ /* 0x000fe80000100800 */
[----:B------:R-:W-:Y:S04]  /*12710*/  STL [R1+0xb5c], R22 ;  /* 0x000b5c1601007387 */ /* 0x000fe80000100800 */
[----:B------:R-:W-:Y:S03]  /*12720*/  STL [R1+0xb58], R21 ;  /* 0x000b581501007387 */ /* 0x000fe60000100800 */
[----:B------:R-:W-:Y:S01]  /*12730*/  IMAD.MOV.U32 R23, RZ, RZ, R7 ;  /* 0x000000ffff177224 */ /* 0x000fe200078e0007 */
[----:B------:R-:W-:Y:S04]  /*12740*/  STL.64 [R1+0x50], R4 ;  /* 0x0000500401007387 */ /* 0x000fe80000100a00 */
[----:B------:R-:W-:Y:S04]  /*12750*/  STL [R1+0x58], R6 ;  /* 0x0000580601007387 */ /* 0x000fe80000100800 */
[----:B------:R-:W-:Y:S04]  /*12760*/  STL [R1+0xbd8], R23 ;  /* 0x000bd81701007387 */ /* 0x000fe80000100800 */
[----:B------:R-:W2:Y:S04]  /*12770*/  LDL.LU R14, [R1+0x1b8] ;  /* 0x0001b800010e7983 */ /* 0x000ea80000300800 */
[----:B------:R-:W2:Y:S04]  /*12780*/  LDL.LU R15, [R1+0x1bc] ;  /* 0x0001bc00010f7983 */ /* 0x000ea80000300800 */
[----:B--2---:R0:W-:Y:S04]  /*12790*/  STL.64 [R1+0xb78], R14 ;  /* 0x000b780e01007387 */ /* 0x0041e80000100a00 */
[----:B0-----:R-:W2:Y:S04]  /*127a0*/  LDL.LU R14, [R1+0x1a8] ;  /* 0x0001a800010e7983 */ /* 0x001ea80000300800 */
[----:B------:R-:W2:Y:S04]  /*127b0*/  LDL.LU R15, [R1+0x1ac] ;  /* 0x0001ac00010f7983 */ /* 0x000ea80000300800 */
[----:B--2---:R0:W-:Y:S04]  /*127c0*/  STL.64 [R1+0xb90], R14 ;  /* 0x000b900e01007387 */ /* 0x0041e80000100a00 */
[----:B0-----:R-:W2:Y:S04]  /*127d0*/  LDL.LU R14, [R1+0x198] ;  /* 0x00019800010e7983 */ /* 0x001ea80000300800 */
[----:B------:R-:W2:Y:S04]  /*127e0*/  LDL.LU R15, [R1+0x19c] ;  /* 0x00019c00010f7983 */ /* 0x000ea80000300800 */
[----:B--2---:R0:W-:Y:S04]  /*127f0*/  STL.64 [R1+0xba8], R14 ;  /* 0x000ba80e01007387 */ /* 0x0041e80000100a00 */
[----:B------:R-:W2:Y:S04]  /*12800*/  LDL.LU R6, [R1+0x298] ;  /* 0x0002980001067983 */ /* 0x000ea80000300800 */
[----:B------:R-:W4:Y:S04]  /*12810*/  LDL.LU R10, [R1+0x1c8] ;  /* 0x0001c800010a7983 */ /* 0x000f280000300800 */
[----:B------:R-:W4:Y:S04]  /*12820*/  LDL.LU R11, [R1+0x1cc] ;  /* 0x0001cc00010b7983 */ /* 0x000f280000300800 */
[----:B0-----:R-:W2:Y:S04]  /*12830*/  LDL.LU R14, [R1+0x168] ;  /* 0x00016800010e7983 */ /* 0x001ea80000300800 */
[----:B------:R-:W2:Y:S04]  /*12840*/  LDL.LU R15, [R1+0x16c] ;  /* 0x00016c00010f7983 */ /* 0x000ea80000300800 */
[----:B------:R-:W3:Y:S04]  /*12850*/  LDL.LU R22, [R1+0x228] ;  /* 0x0002280001167983 */ /* 0x000ee80000300800 */
[----:B------:R-:W3:Y:S04]  /*12860*/  LDL.LU R23, [R1+0x22c] ;  /* 0x00022c0001177983 */ /* 0x000ee80000300800 */
[----:B--2---:R-:W-:Y:S04]  /*12870*/  STL.64 [R1+0xbc0], R14 ;  /* 0x000bc00e01007387 */ /* 0x004fe80000100a00 */
[----:B------:R-:W2:Y:S04]  /*12880*/  LDL.LU R3, [R1+0x254] ;  /* 0x0002540001037983 */ /* 0x000ea80000300800 */
[----:B------:R-:W2:Y:S04]  /*12890*/  LDL.LU R5, [R1+0x258] ;  /* 0x0002580001057983 */ /* 0x000ea80000300800 */
[----:B----4-:R0:W-:Y:S04]  /*128a0*/  STL.64 [R1+0xb70], R10 ;  /* 0x000b700a01007387 */ /* 0x0101e80000100a00 */
[----:B------:R-:W4:Y:S04]  /*128b0*/  LDL.LU R8, [R1+0xf0] ;  /* 0x0000f00001087983 */ /* 0x000f280000300800 */
[----:B------:R-:W4:Y:S04]  /*128c0*/  LDL.LU R9, [R1+0xf4] ;  /* 0x0000f40001097983 */ /* 0x000f280000300800 */
[----:B0-----:R-:W2:Y:S04]  /*128d0*/  LDL.LU R10, [R1+0xf8] ;  /* 0x0000f800010a7983 */ /* 0x001ea80000300800 */
[----:B------:R-:W2:Y:S04]  /*128e0*/  LDL.LU R11, [R1+0xfc] ;  /* 0x0000fc00010b7983 */ /* 0x000ea80000300800 */
[----:B------:R-:W3:Y:S04]  /*128f0*/  LDL.LU R14, [R1+0x158] ;  /* 0x00015800010e7983 */ /* 0x000ee80000300800 */
[----:B------:R-:W3:Y:S04]  /*12900*/  LDL.LU R15, [R1+0x15c] ;  /* 0x00015c00010f7983 */ /* 0x000ee80000300800 */
[----:B--2---:R5:W-:Y:S04]  /*12910*/  STL.64 [R1+0xb88], R10 ;  /* 0x000b880a01007387 */ /* 0x004be80000100a00 */
[----:B----4-:R3:W-:Y:S01]  /*12920*/  STL.64 [R1+0xb80], R8 ;  /* 0x000b800801007387 */ /* 0x0107e20000100a00 */
[----:B-----5:R-:W-:-:S02]  /*12930*/  IMAD.MOV.U32 R10, RZ, RZ, R17 ;  /* 0x000000ffff0a7224 */ /* 0x020fc400078e0011 */
[----:B------:R-:W-:Y:S02]  /*12940*/  IMAD.MOV.U32 R11, RZ, RZ, R16 ;  /* 0x000000ffff0b7224 */ /* 0x000fe400078e0010 */
[----:B---3--:R-:W-:Y:S01]  /*12950*/  IMAD.MOV.U32 R8, RZ, RZ, R19 ;  /* 0x000000ffff087224 */ /* 0x008fe200078e0013 */
[----:B------:R-:W-:Y:S01]  /*12960*/  MOV R9, R18 ;  /* 0x0000001200097202 */ /* 0x000fe20000000f00 */
[----:B------:R-:W2:Y:S04]  /*12970*/  LDL.LU R19, [R1+0xbf8] ;  /* 0x000bf80001137983 */ /* 0x000ea80000300800 */
[----:B------:R-:W3:Y:S04]  /*12980*/  LDL.LU R18, [R1+0xbf4] ;  /* 0x000bf40001127983 */ /* 0x000ee80000300800 */
[----:B------:R-:W4:Y:S04]  /*12990*/  LDL.LU R17, [R1+0xbf0] ;  /* 0x000bf00001117983 */ /* 0x000f280000300800 */
[----:B------:R-:W5:Y:S04]  /*129a0*/  LDL.LU R16, [R1+0xbec] ;  /* 0x000bec0001107983 */ /* 0x000f680000300800 */
[----:B------:R-:W-:Y:S04]  /*129b0*/  STL.64 [R1+0xba0], R10 ;  /* 0x000ba00a01007387 */ /* 0x000fe80000100a00 */
[----:B------:R0:W-:Y:S04]  /*129c0*/  STL.64 [R1+0xb98], R8 ;  /* 0x000b980801007387 */ /* 0x0001e80000100a00 */
[----:B0-----:R-:W2:Y:S04]  /*129d0*/  LDL.LU R8, [R1+0x110] ;  /* 0x0001100001087983 */ /* 0x001ea80000300800 */
[----:B------:R-:W2:Y:S04]  /*129e0*/  LDL.LU R9, [R1+0x114] ;  /* 0x0001140001097983 */ /* 0x000ea80000300800 */
[----:B------:R-:W2:Y:S04]  /*129f0*/  LDL.LU R10, [R1+0x118] ;  /* 0x00011800010a7983 */ /* 0x000ea80000300800 */
[----:B------:R-:W2:Y:S04]  /*12a00*/  LDL.LU R11, [R1+0x11c] ;  /* 0x00011c00010b7983 */ /* 0x000ea80000300800 */
[----:B--2---:R3:W-:Y:S04]  /*12a10*/  STL.64 [R1+0xbb8], R10 ;  /* 0x000bb80a01007387 */ /* 0x0047e80000100a00 */
[----:B------:R5:W-:Y:S01]  /*12a20*/  STL.64 [R1+0xbb0], R8 ;  /* 0x000bb00801007387 */ /* 0x000be20000100a00 */
[----:B---3--:R-:W-:Y:S01]  /*12a30*/  IMAD.MOV.U32 R10, RZ, RZ, R18 ;  /* 0x000000ffff0a7224 */ /* 0x008fe200078e0012 */
[----:B------:R-:W-:-:S02]  /*12a40*/  MOV R11, R19 ;  /* 0x00000013000b7202 */ /* 0x000fc40000000f00 */
[----:B-----5:R-:W-:Y:S01]  /*12a50*/  MOV R8, R16 ;  /* 0x0000001000087202 */ /* 0x020fe20000000f00 */
[----:B----4-:R-:W-:Y:S01]  /*12a60*/  IMAD.MOV.U32 R9, RZ, RZ, R17 ;  /* 0x000000ffff097224 */ /* 0x010fe200078e0011 */
[----:B------:R-:W2:Y:S04]  /*12a70*/  LDL.LU R16, [R1+0xbe8] ;  /* 0x000be80001107983 */ /* 0x000ea80000300800 */
[----:B------:R-:W2:Y:S04]  /*12a80*/  LDL.LU R17, [R1+0xbe4] ;  /* 0x000be40001117983 */ /* 0x000ea80000300800 */
[----:B------:R-:W2:Y:S04]  /*12a90*/  LDL.LU R18, [R1+0xbe0] ;  /* 0x000be00001127983 */ /* 0x000ea80000300800 */
[----:B------:R-:W2:Y:S04]  /*12aa0*/  LDL.LU R19, [R1+0xbdc] ;  /* 0x000bdc0001137983 */ /* 0x000ea80000300800 */
[----:B------:R-:W-:Y:S04]  /*12ab0*/  STL.64 [R1+0xbd0], R10 ;  /* 0x000bd00a01007387 */ /* 0x000fe80000100a00 */
[----:B------:R0:W-:Y:S04]  /*12ac0*/  STL.64 [R1+0xbc8], R8 ;  /* 0x000bc80801007387 */ /* 0x0001e80000100a00 */
[----:B0-----:R-:W3:Y:S04]  /*12ad0*/  LDL.LU R8, [R1+0x130] ;  /* 0x0001300001087983 */ /* 0x001ee80000300800 */
[----:B------:R-:W3:Y:S04]  /*12ae0*/  LDL.LU R9, [R1+0x134] ;  /* 0x0001340001097983 */ /* 0x000ee80000300800 */
[----:B------:R-:W3:Y:S04]  /*12af0*/  LDL.LU R10, [R1+0x138] ;  /* 0x00013800010a7983 */ /* 0x000ee80000300800 */
[----:B------:R-:W3:Y:S04]  /*12b00*/  LDL.LU R11, [R1+0x13c] ;  /* 0x00013c00010b7983 */ /* 0x000ee80000300800 */
[----:B------:R-:W4:Y:S01]  /*12b10*/  LDL.LU R28, [R1+0x38c] ;  /* 0x00038c00011c7983 */ /* 0x000f220000300800 */
[----:B--2---:R-:W-:Y:S03]  /*12b20*/  HMMA.16816.F32 R16, R24, R22, R16 ;  /* 0x000000161810723c */ /* 0x004fe60000001810 */
[----:B------:R-:W2:-:S15]  /*12b30*/  LDL.LU R23, [R1+0xbd8] ;  /* 0x000bd80001177983 */ /* 0x000e9e0000300800 */
[----:B------:R-:W-:Y:S01]  /*12b40*/  NOP ;  /* 0x0000000000007918 */ /* 0x000fe20000000000 */
[----:B------:R-:W-:Y:S01]  /*12b50*/  IMAD.MOV.U32 R22, RZ, RZ, R18 ;  /* 0x000000ffff167224 */ /* 0x000fe200078e0012 */
[----:B------:R0:W-:Y:S01]  /*12b60*/  STL [R1+0x40], R16 ;  /* 0x0000401001007387 */ /* 0x0001e20000100800 */
[----:B------:R-:W-:-:S03]  /*12b70*/  MOV R21, R19 ;  /* 0x0000001300157202 */ /* 0x000fc60000000f00 */
[----:B------:R-:W5:Y:S04]  /*12b80*/  LDL.LU R18, [R1+0x1d8] ;  /* 0x0001d80001127983 */ /* 0x000f680000300800 */
[----:B------:R-:W5:Y:S01]  /*12b90*/  LDL.LU R19, [R1+0x1dc] ;  /* 0x0001dc0001137983 */ /* 0x000f620000300800 */
[C---:B---3--:R-:W-:Y:S01]  /*12ba0*/  HMMA.16816.F32 R12, R24.reuse, R14, R8 ;  /* 0x0000000e180c723c */ /* 0x048fe20000001808 */
[----:B------:R-:W-:Y:S02]  /*12bb0*/  IMAD.MOV.U32 R2, RZ, RZ, R17 ;  /* 0x000000ffff027224 */ /* 0x000fe400078e0011 */
[----:B-----5:R1:W-:Y:S04]  /*12bc0*/  STL.64 [R1+0xb68], R18 ;  /* 0x000b681201007387 */ /* 0x0203e80000100a00 */
[----:B0-----:R-:W3:Y:S04]  /*12bd0*/  LDL.LU R16, [R1+0xe0] ;  /* 0x0000e00001107983 */ /* 0x001ee80000300800 */
[----:B------:R-:W3:Y:S04]  /*12be0*/  LDL.LU R17, [R1+0xe4] ;  /* 0x0000e40001117983 */ /* 0x000ee80000300800 */
[----:B-1----:R-:W3:Y:S04]  /*12bf0*/  LDL.LU R18, [R1+0xe8] ;  /* 0x0000e80001127983 */ /* 0x002ee80000300800 */
[----:B------:R-:W3:Y:S04]  /*12c00*/  LDL.LU R19, [R1+0xec] ;  /* 0x0000ec0001137983 */ /* 0x000ee80000300800 */
[----:B------:R-:W5:Y:S04]  /*12c10*/  LDL.LU R7, [R1+0x29c] ;  /* 0x00029c0001077983 */ /* 0x000f680000300800 */
[----:B------:R-:W2:Y:S04]  /*12c20*/  LDL.LU.64 R10, [R1+0xbd0] ;  /* 0x000bd000010a7983 */ /* 0x000ea80000300a00 */
[----:B------:R-:W2:Y:S04]  /*12c30*/  LDL.LU.64 R8, [R1+0xbc8] ;  /* 0x000bc80001087983 */ /* 0x000ea80000300a00 */
        /* <DEDUP_REMOVED lines=15> */
[----:B------:R-:W-:-:S03]  /*12d30*/  FADD R3, R3, -R0 ;  /* 0x8000000003037221 */ /* 0x000fc60000000000 */
[----:B------:R-:W3:Y:S01]  /*12d40*/  LDL.LU R20, [R1+0x360] ;  /* 0x0003600001147983 */ /* 0x000ee20000300800 */
[----:B------:R-:W-:-:S06]  /*12d50*/  FMUL R3, R3, 1.4426950216293334961 ;  /* 0x3fb8aa3b03037820 */ /* 0x000fcc0000400000 */
[----:B------:R-:W0:Y:S01]  /*12d60*/  MUFU.EX2 R3, R3 ;  /* 0x0000000300037308 */ /* 0x000e220000000800 */
[----:B--2---:R-:W-:Y:S01]  /*12d70*/  HMMA.16816.F32 R12, R24, R14, R8 ;  /* 0x0000000e180c723c */ /* 0x004fe20000001808 */
[----:B------:R-:W2:Y:S04]  /*12d80*/  LDL.LU.64 R10, [R1+0xb88] ;  /* 0x000b8800010a7983 */ /* 0x000ea80000300a00 */
[----:B0-----:R-:W-:Y:S04]  /*12d90*/  STL [R1+0x2a8], R3 ;  /* 0x0002a80301007387 */ /* 0x001fe80000100800 */
[----:B------:R-:W2:Y:S10]  /*12da0*/  LDL.LU.64 R8, [R1+0xb80] ;  /* 0x000b800001087983 */ /* 0x000eb40000300a00 */
[----:B------:R-:W-:Y:S04]  /*12db0*/  STL.64 [R1], R12 ;  /* 0x0000000c01007387 */ /* 0x000fe80000100a00 */
[----:B------:R0:W-:Y:S04]  /*12dc0*/  STL.64 [R1+0x8], R14 ;  /* 0x0000080e01007387 */ /* 0x0001e80000100a00 */
[----:B0-----:R-:W2:Y:S01]  /*12dd0*/  LDL.LU.64 R14, [R1+0xb78] ;  /* 0x000b7800010e7983 */ /* 0x001ea20000300a00 */
[----:B------:R-:W-:-:S04]  /*12de0*/  FADD R4, R5, -R0 ;  /* 0x8000000005047221 */ /* 0x000fc80000000000 */
[----:B------:R-:W-:-:S06]  /*12df0*/  FMUL R3, R4, 1.4426950216293334961 ;  /* 0x3fb8aa3b04037820 */ /* 0x000fcc0000400000 */
[----:B------:R-:W0:Y:S01]  /*12e00*/  MUFU.EX2 R3, R3 ;  /* 0x0000000300037308 */ /* 0x000e220000000800 */
[----:B--2---:R-:W-:Y:S01]  /*12e10*/  HMMA.16816.F32 R12, R24, R14, R8 ;  /* 0x0000000e180c723c */ /* 0x004fe20000001808 */
[----:B------:R-:W3:Y:S04]  /*12e20*/  LDL.LU.64 R10, [R1+0xb70] ;  /* 0x000b7000010a7983 */ /* 0x000ee80000300a00 */
[----:B0-----:R-:W-:-:S14]  /*12e30*/  STL [R1+0x2b4], R3 ;  /* 0x0002b40301007387 */ /* 0x001fdc0000100800 */
[----:B------:R-:W-:Y:S04]  /*12e40*/  STL.64 [R1+0xa48], R14 ;  /* 0x000a480e01007387 */ /* 0x000fe80000100a00 */
[----:B------:R0:W-:Y:S04]  /*12e50*/  STL.64 [R1+0xa40], R12 ;  /* 0x000a400c01007387 */ /* 0x0001e80000100a00 */
[----:B0-----:R-:W2:Y:S04]  /*12e60*/  LDL.LU R12, [R1+0xd0] ;  /* 0x0000d000010c7983 */ /* 0x001ea80000300800 */
[----:B------:R-:W2:Y:S04]  /*12e70*/  LDL.LU R13, [R1+0xd4] ;  /* 0x0000d400010d7983 */ /* 0x000ea80000300800 */
[----:B------:R-:W2:Y:S04]  /*12e80*/  LDL.LU R14, [R1+0xd8] ;  /* 0x0000d800010e7983 */ /* 0x000ea80000300800 */
[----:B------:R-:W2:Y:S04]  /*12e90*/  LDL.LU R15, [R1+0xdc] ;  /* 0x0000dc00010f7983 */ /* 0x000ea80000300800 */
[----:B------:R0:W-:Y:S01]  /*12ea0*/  STL [R1+0xae0], R0 ;  /* 0x000ae00001007387 */ /* 0x0001e20000100800 */
[----:B---3--:R-:W-:Y:S03]  /*12eb0*/  HMMA.16816.F32 R8, R24, R10, R16 ;  /* 0x0000000a1808723c */ /* 0x008fe60000001810 */
[----:B------:R-:W2:Y:S01]  /*12ec0*/  LDL.LU.64 R18, [R1+0xb68] ;  /* 0x000b680001127983 */ /* 0x000ea20000300a00 */
[----:B------:R-:W-:-:S04]  /*12ed0*/  FADD R4, R6, -R0 ;  /* 0x8000000006047221 */ /* 0x000fc80000000000 */
[----:B------:R-:W-:Y:S01]  /*12ee0*/  FMUL R3, R4, 1.4426950216293334961 ;  /* 0x3fb8aa3b04037820 */ /* 0x000fe20000400000 */
[----:B----4-:R-:W-:-:S03]  /*12ef0*/  FADD R4, R28, -R0 ;  /* 0x800000001c047221 */ /* 0x010fc60000000000 */
[----:B------:R1:W3:Y:S02]  /*12f00*/  MUFU.EX2 R28, R3 ;  /* 0x00000003001c7308 */ /* 0x0002e40000000800 */
[----:B-1----:R-:W-:-:S06]  /*12f10*/  FMUL R3, R4, 1.4426950216293334961 ;  /* 0x3fb8aa3b04037820 */ /* 0x002fcc0000400000 */
[----:B0-----:R0:W1:Y:S01]  /*12f20*/  MUFU.EX2 R0, R3 ;  /* 0x0000000300007308 */ /* 0x0010620000000800 */
[----:B------:R4:W-:Y:S01]  /*12f30*/  STL.64 [R1+0xa38], R10 ;  /* 0x000a380a01007387 */ /* 0x0009e20000100a00 */
[----:B-----5:R-:W-:-:S03]  /*12f40*/  FADD R4, R7, -R29 ;  /* 0x8000001d07047221 */ /* 0x020fc60000000000 */
[----:B------:R-:W-:Y:S04]  /*12f50*/  STL.64 [R1+0xa30], R8 ;  /* 0x000a300801007387 */ /* 0x000fe80000100a00 */
[----:B----4-:R-:W4:Y:S04]  /*12f60*/  LDL.LU R10, [R1+0x1e8] ;  /* 0x0001e800010a7983 */ /* 0x010f280000300800 */
[----:B------:R-:W4:Y:S01]  /*12f70*/  LDL.LU R11, [R1+0x1ec] ;  /* 0x0001ec00010b7983 */ /* 0x000f220000300800 */
[----:B0-----:R-:W-:-:S03]  /*12f80*/  FMUL R3, R4, 1.4426950216293334961 ;  /* 0x3fb8aa3b04037820 */ /* 0x001fc60000400000 */
[----:B---3--:R-:W-:Y:S01]  /*12f90*/  STL [R1+0x2ac], R28 ;  /* 0x0002ac1c01007387 */ /* 0x008fe20000100800 */
[----:B--2---:R-:W-:-:S15]  /*12fa0*/  HMMA.16816.F32 R16, R24, R18, R12 ;  /* 0x000000121810723c */ /* 0x004fde000000180c */
[----:B------:R-:W-:-:S04]  /*12fb0*/  NOP ;  /* 0x0000000000007918 */ /* 0x000fc80000000000 */
[----:B------:R-:W-:Y:S04]  /*12fc0*/  STL.64 [R1+0xa28], R18 ;  /* 0x000a281201007387 */ /* 0x000fe80000100a00 */
[----:B-1----:R-:W-:Y:S04]  /*12fd0*/  STL [R1+0x2b0], R0 ;  /* 0x0002b00001007387 */ /* 0x002fe80000100800 */
[----:B------:R0:W-:Y:S04]  /*12fe0*/  STL.64 [R1+0xa20], R16 ;  /* 0x000a201001007387 */ /* 0x0001e80000100a00 */
[----:B------:R-:W4:Y:S04]  /*12ff0*/  LDL.LU R4, [R1+0xc0] ;  /* 0x0000c00001047983 */ /* 0x000f280000300800 */
[----:B------:R-:W4:Y:S04]  /*13000*/  LDL.LU R5, [R1+0xc4] ;  /* 0x0000c40001057983 */ /* 0x000f280000300800 */
[----:B------:R-:W4:Y:S04]  /*13010*/  LDL.LU R6, [R1+0xc8] ;  /* 0x0000c80001067983 */ /* 0x000f280000300800 */
[----:B------:R-:W4:Y:S04]  /*13020*/  LDL.LU R7, [R1+0xcc] ;  /* 0x0000cc0001077983 */ /* 0x000f280000300800 */
[----:B------:R-:W2:Y:S01]  /*13030*/  LDL.LU R12, [R1+0x40] ;  /* 0x00004000010c7983 */ /* 0x000ea20000300800 */
[----:B------:R-:W-:Y:S01]  /*13040*/  IMAD.MOV.U32 R14, RZ, RZ, R22 ;  /* 0x000000ffff0e7224 */ /* 0x000fe200078e0016 */
[----:B------:R-:W-:Y:S01]  /*13050*/  MOV R15, R21 ;  /* 0x00000015000f7202 */ /* 0x000fe20000000f00 */
[----:B------:R-:W-:-:S02]  /*13060*/  IMAD.MOV.U32 R13, RZ, RZ, R2 ;  /* 0x000000ffff0d7224 */ /* 0x000fc400078e0002 */
[----:B------:R-:W3:Y:S04]  /*13070*/  LDL.LU R2, [R1+0xb60] ;  /* 0x000b600001027983 */ /* 0x000ee80000300800 */
[----:B------:R-:W5:Y:S04]  /*13080*/  LDL.LU R22, [R1+0xb5c] ;  /* 0x000b5c0001167983 */ /* 0x000f680000300800 */
[----:B------:R-:W3:Y:S04]  /*13090*/  LDL.LU R21, [R1+0xb58] ;  /* 0x000b580001157983 */ /* 0x000ee80000300800 */
[----:B------:R-:W-:Y:S04]  /*130a0*/  STL.64 [R1+0xab8], R14 ;  /* 0x000ab80e01007387 */ /* 0x000fe80000100a00 */
[----:B--2---:R1:W-:Y:S04]  /*130b0*/  STL.64 [R1+0xab0], R12 ;  /* 0x000ab00c01007387 */ /* 0x0043e80000100a00 */
[----:B0-----:R-:W2:Y:S04]  /*130c0*/  LDL.LU R16, [R1+0x50] ;  /* 0x0000500001107983 */ /* 0x001ea80000300800 */
[----:B------:R-:W2:Y:S04]  /*130d0*/  LDL.LU R17, [R1+0x54] ;  /* 0x0000540001117983 */ /* 0x000ea80000300800 */
[----:B------:R-:W2:Y:S01]  /*130e0*/  LDL.LU R18, [R1+0x58] ;  /* 0x0000580001127983 */ /* 0x000ea20000300800 */
[----:B------:R-:W-:-:S03]  /*130f0*/  IMAD.MOV.U32 R19, RZ, RZ, R23 ;  /* 0x000000ffff137224 */ /* 0x000fc600078e0017 */
[----:B------:R-:W3:Y:S01]  /*13100*/  LDL.LU R23, [R1+0x364] ;  /* 0x0003640001177983 */ /* 0x000ee20000300800 */
[----:B------:R-:W0:Y:S03]  /*13110*/  MUFU.EX2 R0, R3 ;  /* 0x0000000300007308 */ /* 0x000e260000000800 */
[----:B--2---:R-:W-:Y:S04]  /*13120*/  STL.64 [R1+0xac8], R18 ;  /* 0x000ac81201007387 */ /* 0x004fe80000100a00 */
[----:B------:R-:W-:Y:S04]  /*13130*/  STL.64 [R1+0xac0], R16 ;  /* 0x000ac01001007387 */ /* 0x000fe80000100a00 */
[----:B-1----:R-:W2:Y:S01]  /*13140*/  LDL.LU R12, [R1+0x60] ;  /* 0x00006000010c7983 */ /* 0x002ea20000300800 */
[----:B---3--:R-:W-:Y:S01]  /*13150*/  IMAD.MOV.U32 R13, RZ, RZ, R21 ;  /* 0x000000ffff0d7224 */ /* 0x008fe200078e0015 */
[----:B-----5:R-:W-:Y:S01]  /*13160*/  MOV R14, R22 ;  /* 0x00000016000e7202 */ /* 0x020fe20000000f00 */
[----:B------:R-:W-:Y:S01]  /*13170*/  IMAD.MOV.U32 R15, RZ, RZ, R2 ;  /* 0x000000ffff0f7224 */ /* 0x000fe200078e0002 */
[----:B------:R-:W3:Y:S04]  /*13180*/  LDL.LU R21, [R1+0xb54] ;  /* 0x000b540001157983 */ /* 0x000ee80000300800 */
[----:B0-----:R-:W-:Y:S04]  /*13190*/  STL [R1+0x298], R0 ;  /* 0x0002980001007387 */ /* 0x001fe80000100800 */
[----:B------:R-:W5:Y:S04]  /*131a0*/  LDL.LU R22, [R1+0xb50] ;  /* 0x000b500001167983 */ /* 0x000f680000300800 */
[----:B------:R-:W3:Y:S04]  /*131b0*/  LDL.LU R2, [R1+0xb4c] ;  /* 0x000b4c0001027983 */ /* 0x000ee80000300800 */
[----:B------:R-:W-:Y:S04]  /*131c0*/  STL.64 [R1+0xad8], R14 ;  /* 0x000ad80e01007387 */ /* 0x000fe80000100a00 */
[----:B--2---:R0:W-:Y:S04]  /*131d0*/  STL.64 [R1+0xad0], R12 ;  /* 0x000ad00c01007387 */ /* 0x0041e80000100a00 */
[----:B0-----:R-:W2:Y:S04]  /*131e0*/  LDL.LU R12, [R1+0x70] ;  /* 0x00007000010c7983 */ /* 0x001ea80000300800 */
[----:B------:R-:W2:Y:S04]  /*131f0*/  LDL.LU R13, [R1+0x74] ;  /* 0x00007400010d7983 */ /* 0x000ea80000300800 */
[----:B------:R-:W2:Y:S04]  /*13200*/  LDL.LU R14, [R1+0x78] ;  /* 0x00007800010e7983 */ /* 0x000ea80000300800 */
[----:B------:R-:W2:Y:S04]  /*13210*/  LDL.LU R15, [R1+0x7c] ;  /* 0x00007c00010f7983 */ /* 0x000ea80000300800 */
[----:B--2---:R3:W-:Y:S04]  /*13220*/  STL.64 [R1+0xaf0], R14 ;  /* 0x000af00e01007387 */ /* 0x0047e80000100a00 */
[----:B------:R-:W-:Y:S01]  /*13230*/  STL.64 [R1+0xae8], R12 ;  /* 0x000ae80c01007387 */ /* 0x000fe20000100a00 */
[----:B---3--:R-:W-:-:S03]  /*13240*/  IMAD.MOV.U32 R14, RZ, RZ, R2 ;  /* 0x000000ffff0e7224 */ /* 0x008fc600078e0002 */
[----:B------:R-:W2:Y:S04]  /*13250*/  LDL.LU R2, [R1+0xb48] ;  /* 0x000b480001027983 */ /* 0x000ea80000300800 */
[----:B------:R-:W3:Y:S01]  /*13260*/  LDL.LU R15, [R1+0x18c] ;  /* 0x00018c00010f7983 */ /* 0x000ee20000300800 */
[----:B----4-:R-:W-:Y:S01]  /*13270*/  HMMA.16816.F32 R4, R24, R10, R4 ;  /* 0x0000000a1804723c */ /* 0x010fe20000001804 */
[--C-:B------:R-:W-:Y:S02]  /*13280*/  FADD R3, R23, -R29.reuse ;  /* 0x8000001d17037221 */ /* 0x100fe40000000000 */
[----:B--2---:R-:W0:Y:S04]  /*13290*/  LDSM.16.M88.4 R8, [R2+UR6+0x10880] ;  /* 0x010880060208783b */ /* 0x004e280008000200 */
[----:B---3--:R1:W-:Y:S04]  /*132a0*/  STL.64 [R1+0xb08], R14 ;  /* 0x000b080e01007387 */ /* 0x0083e80000100a00 */
[----:B------:R-:W2:Y:S04]  /*132b0*/  LDSM.16.M88.4 R16, [R2+UR6+0x10080] ;  /* 0x010080060210783b */ /* 0x000ea80008000200 */
[----:B-1----:R-:W3:Y:S04]  /*132c0*/  LDL.LU R14, [R1+0x178] ;  /* 0x00017800010e7983 */ /* 0x002ee80000300800 */
[----:B------:R-:W3:Y:S01]  /*132d0*/  LDL.LU R15, [R1+0x17c] ;  /* 0x00017c00010f7983 */ /* 0x000ee20000300800 */
[----:B------:R-:W-:-:S04]  /*132e0*/  FADD R20, R20, -R29 ;  /* 0x8000001d14147221 */ /* 0x000fc80000000000 */
[----:B------:R-:W-:Y:S01]  /*132f0*/  FMUL R20, R20, 1.4426950216293334961 ;  /* 0x3fb8aa3b14147820 */ /* 0x000fe20000400000 */
[----:B0-----:R-:W-:Y:S01]  /*13300*/  MOV R13, R8 ;  /* 0x00000008000d7202 */ /* 0x001fe20000000f00 */
[----:B------:R-:W-:Y:S01]  /*13310*/  IMAD.MOV.U32 R12, RZ, RZ, R9 ;  /* 0x000000ffff0c7224 */ /* 0x000fe200078e0009 */
[----:B---3--:R-:W-:Y:S04]  /*13320*/  STL.64 [R1+0xb20], R14 ;  /* 0x000b200e01007387 */ /* 0x008fe80000100a00 */
[----:B------:R-:W-:Y:S04]  /*13330*/  STL.64 [R1+0xa18], R6 ;  /* 0x000a180601007387 */ /* 0x000fe80000100a00 */
[----:B------:R-:W-:Y:S04]  /*13340*/  STL.64 [R1+0xa10], R4 ;  /* 0x000a100401007387 */ /* 0x000fe80000100a00 */
[----:B------:R-:W-:Y:S04]  /*13350*/  STL.64 [R1+0x208], R10 ;  /* 0x0002080a01007387 */ /* 0x000fe80000100a00 */
[----:B--2---:R0:W-:Y:S04]  /*13360*/  STL.64 [R1+0x1e8], R18 ;  /* 0x0001e81201007387 */ /* 0x0041e80000100a00 */
[----:B------:R-:W1:Y:S04]  /*13370*/  LDSM.16.M88.4 R8, [R2+UR6+0x11080] ;  /* 0x011080060208783b */ /* 0x000e680008000200 */
[----:B------:R-:W2:Y:S04]  /*13380*/  LDSM.16.M88.4 R4, [R2+UR6+0x11880] ;  /* 0x011880060204783b */ /* 0x000ea80008000200 */
[----:B0-----:R-:W3:Y:S04]  /*13390*/  LDL R19, [R1+0x2b0] ;  /* 0x0002b00001137983 */ /* 0x001ee80000100800 */
[----:B------:R-:W4:Y:S04]  /*133a0*/  LDL.LU R23, [R1+0x368] ;  /* 0x0003680001177983 */ /* 0x000f280000300800 */
[----:B------:R-:W2:Y:S04]  /*133b0*/  LDL.LU R14, [R1+0x148] ;  /* 0x00014800010e7983 */ /* 0x000ea80000300800 */
[----:B------:R-:W2:Y:S01]  /*133c0*/  LDL.LU R15, [R1+0x14c] ;  /* 0x00014c00010f7983 */ /* 0x000ea20000300800 */
[----:B------:R-:W0:Y:S03]  /*133d0*/  MUFU.EX2 R18, R20 ;  /* 0x0000001400127308 */ /* 0x000e260000000800 */
[----:B--2---:R-:W-:Y:S04]  /*133e0*/  STL.64 [R1+0xb40], R14 ;  /* 0x000b400e01007387 */ /* 0x004fe80000100a00 */
[----:B------:R2:W-:Y:S04]  /*133f0*/  STL.64 [R1+0xb38], R12 ;  /* 0x000b380c01007387 */ /* 0x0005e80000100a00 */
[----:B--2---:R-:W2:Y:S04]  /*13400*/  LDL.LU R12, [R1+0xb0] ;  /* 0x0000b000010c7983 */ /* 0x004ea80000300800 */
[----:B------:R-:W2:Y:S04]  /*13410*/  LDL.LU R13, [R1+0xb4] ;  /* 0x0000b400010d7983 */ /* 0x000ea80000300800 */
[----:B------:R-:W2:Y:S04]  /*13420*/  LDL.LU R14, [R1+0xb8] ;  /* 0x0000b800010e7983 */ /* 0x000ea80000300800 */
[----:B------:R-:W2:Y:S04]  /*13430*/  LDL.LU R15, [R1+0xbc] ;  /* 0x0000bc00010f7983 */ /* 0x000ea80000300800 */
[----:B-1----:R-:W-:Y:S04]  /*13440*/  STL.64 [R1+0x218], R10 ;  /* 0x0002180a01007387 */ /* 0x002fe80000100a00 */
[----:B0-----:R-:W-:Y:S04]  /*13450*/  STL [R1+0x29c], R18 ;  /* 0x00029c1201007387 */ /* 0x001fe80000100800 */
[----:B---3--:R-:W-:Y:S04]  /*13460*/  STL.64 [R1+0xb00], R18 ;  /* 0x000b001201007387 */ /* 0x008fe80000100a00 */
[----:B------:R0:W-:Y:S04]  /*13470*/  STL.64 [R1+0xaf8], R16 ;  /* 0x000af81001007387 */ /* 0x0001e80000100a00 */
[----:B0-----:R-:W3:Y:S04]  /*13480*/  LDL.LU R16, [R1+0x80] ;  /* 0x0000800001107983 */ /* 0x001ee80000300800 */
[----:B------:R-:W3:Y:S01]  /*13490*/  LDL.LU R17, [R1+0x84] ;  /* 0x0000840001117983 */ /* 0x000ee20000300800 */
[----:B-----5:R-:W-:Y:S01]  /*134a0*/  IMAD.MOV.U32 R18, RZ, RZ, R22 ;  /* 0x000000ffff127224 */ /* 0x020fe200078e0016 */
[----:B------:R-:W-:-:S05]  /*134b0*/  MOV R19, R21 ;  /* 0x0000001500137202 */ /* 0x000fca0000000f00 */
[----:B------:R-:W-:Y:S04]  /*134c0*/  STL.64 [R1+0xb18], R18 ;  /* 0x000b181201007387 */ /* 0x000fe80000100a00 */
[----:B---3--:R0:W-:Y:S04]  /*134d0*/  STL.64 [R1+0xb10], R16 ;  /* 0x000b101001007387 */ /* 0x0081e80000100a00 */
[----:B0-----:R-:W3:Y:S04]  /*134e0*/  LDL.LU R16, [R1+0x90] ;  /* 0x0000900001107983 */ /* 0x001ee80000300800 */
[----:B------:R-:W3:Y:S04]  /*134f0*/  LDL.LU R17, [R1+0x94] ;  /* 0x0000940001117983 */ /* 0x000ee80000300800 */
[----:B------:R-:W5:Y:S04]  /*13500*/  LDL.LU R18, [R1+0x98] ;  /* 0x0000980001127983 */ /* 0x000f680000300800 */
[----:B------:R-:W5:Y:S01]  /*13510*/  LDL.LU R19, [R1+0x9c] ;  /* 0x00009c0001137983 */ /* 0x000f620000300800 */
[----:B----4-:R-:W-:-:S03]  /*13520*/  FADD R20, R23, -R29 ;  /* 0x8000001d17147221 */ /* 0x010fc60000000000 */
[----:B-----5:R-:W-:Y:S04]  /*13530*/  STL.64 [R1+0xb30], R18 ;  /* 0x000b301201007387 */ /* 0x020fe80000100a00 */
[----:B---3--:R0:W-:Y:S04]  /*13540*/  STL.64 [R1+0xb28], R16 ;  /* 0x000b281001007387 */ /* 0x0081e80000100a00 */
[----:B0-----:R-:W3:Y:S04]  /*13550*/  LDL.LU R16, [R1+0xa0] ;  /* 0x0000a00001107983 */ /* 0x001ee80000300800 */
[----:B------:R-:W3:Y:S04]  /*13560*/  LDL.LU R17, [R1+0xa4] ;  /* 0x0000a40001117983 */ /* 0x000ee80000300800 */
[----:B------:R-:W3:Y:S04]  /*13570*/  LDL.LU R18, [R1+0xa8] ;  /* 0x0000a80001127983 */ /* 0x000ee80000300800 */
[----:B------:R-:W3:Y:S04]  /*13580*/  LDL.LU R19, [R1+0xac] ;  /* 0x0000ac0001137983 */ /* 0x000ee80000300800 */
[----:B------:R0:W-:Y:S04]  /*13590*/  STL [R1+0xa08], R29 ;  /* 0x000a081d01007387 */ /* 0x0001e80000100800 */
[----:B0-----:R-:W4:Y:S04]  /*135a0*/  LDL R29, [R1+0x2a8] ;  /* 0x0002a800011d7983 */ /* 0x001f280000100800 */
[----:B------:R0:W-:Y:S04]  /*135b0*/  STL.64 [R1+0x228], R6 ;  /* 0x0002280601007387 */ /* 0x0001e80000100a00 */
[----:B0-----:R-:W4:Y:S04]  /*135c0*/  LDL R7, [R1+0x2b4] ;  /* 0x0002b40001077983 */ /* 0x001f280000100800 */
[----:B------:R-:W2:Y:S04]  /*135d0*/  LDL.LU R22, [R1+0x1f8] ;  /* 0x0001f80001167983 */ /* 0x000ea80000300800 */
[----:B------:R-:W2:Y:S01]  /*135e0*/  LDL.LU R23, [R1+0x1fc] ;  /* 0x0001fc0001177983 */ /* 0x000ea20000300800 */
[----:B------:R-:W-:-:S04]  /*135f0*/  FMUL R3, R3, 1.4426950216293334961 ;  /* 0x3fb8aa3b03037820 */ /* 0x000fc80000400000 */
[----:B------:R0:W1:Y:S02]  /*13600*/  MUFU.EX2 R10, R3 ;  /* 0x00000003000a7308 */ /* 0x0000640000000800 */
[----:B0-----:R-:W-:Y:S02]  /*13610*/  FMUL R3, R20, 1.4426950216293334961 ;  /* 0x3fb8aa3b14037820 */ /* 0x001fe40000400000 */
[----:B--2---:R-:W-:Y:S01]  /*13620*/  HMMA.16816.F32 R20, R24, R22, R12 ;  /* 0x000000161814723c */ /* 0x004fe2000000180c */
[----:B------:R-:W3:Y:S04]  /*13630*/  LDL.LU.64 R14, [R1+0xb40] ;  /* 0x000b4000010e7983 */ /* 0x000ee80000300a00 */
[----:B------:R-:W2:Y:S01]  /*13640*/  LDL.LU.64 R12, [R1+0xb38] ;  /* 0x000b3800010c7983 */ /* 0x000ea20000300a00 */
[----:B------:R-:W0:Y:S03]  /*13650*/  MUFU.EX2 R11, R3 ;  /* 0x00000003000b7308 */ /* 0x000e260000000800 */
[----:B-1----:R-:W-:Y:S10]  /*13660*/  STL [R1+0x2a0], R10 ;  /* 0x0002a00a01007387 */ /* 0x002ff40000100800 */
[----:B------:R-:W-:Y:S04]  /*13670*/  STL.64 [R1+0xa00], R22 ;  /* 0x000a001601007387 */ /* 0x000fe80000100a00 */
[----:B0-----:R-:W-:Y:S04]  /*13680*/  STL [R1+0x2a4], R11 ;  /* 0x0002a40b01007387 */ /* 0x001fe80000100800 */
[----:B------:R2:W-:Y:S02]  /*13690*/  STL.64 [R1+0x9f8], R20 ;  /* 0x0009f81401007387 */ /* 0x0005e40000100a00 */
[----:B--2---:R-:W-:-:S02]  /*136a0*/  IMAD.MOV.U32 R20, RZ, RZ, R13 ;  /* 0x000000ffff147224 */ /* 0x004fc400078e000d */
[----:B------:R-:W-:Y:S02]  /*136b0*/  IMAD.MOV.U32 R21, RZ, RZ, R12 ;  /* 0x000000ffff157224 */ /* 0x000fe400078e000c */
[----:B---3--:R-:W-:Y:S01]  /*136c0*/  HMMA.16816.F32 R12, R24, R14, R16 ;  /* 0x0000000e180c723c */ /* 0x008fe20000001810 */
        /* <DEDUP_REMOVED lines=13> */
[----:B------:R-:W3:Y:S04]  /*137a0*/  LDL.LU.64 R16, [R1+0xaf8] ;  /* 0x000af80001107983 */ /* 0x000ee80000300a00 */
[----:B------:R-:W3:Y:S04]  /*137b0*/  LDL.LU.64 R14, [R1+0xaf0] ;  /* 0x000af000010e7983 */ /* 0x000ee80000300a00 */
[----:B------:R-:W3:Y:S05]  /*137c0*/  LDL.LU.64 R12, [R1+0xae8] ;  /* 0x000ae800010c7983 */ /* 0x000eea0000300a00 */
[----:B------:R4:W-:Y:S04]  /*137d0*/  STL.64 [R1+0xd0], R24 ;  /* 0x0000d01801007387 */ /* 0x0009e80000100a00 */
[----:B------:R0:W-:Y:S01]  /*137e0*/  STL.64 [R1+0xd8], R26 ;  /* 0x0000d81a01007387 */ /* 0x0001e20000100a00 */
[----:B----4-:R-:W-:-:S02]  /*137f0*/  F2FP.F16.F32.PACK_AB R24, R7, R29 ;  /* 0x0000001d0718723e */ /* 0x010fc400000000ff */
[----:B0-----:R-:W-:Y:S02]  /*13800*/  F2FP.F16.F32.PACK_AB R27, R11, R10 ;  /* 0x0000000a0b1b723e */ /* 0x001fe400000000ff */
[----:B--2---:R-:W-:Y:S02]  /*13810*/  F2FP.F16.F32.PACK_AB R25, R18, R0 ;  /* 0x000000001219723e */ /* 0x004fe400000000ff */
[----:B------:R-:W-:Y:S01]  /*13820*/  F2FP.F16.F32.PACK_AB R26, R19, R28 ;  /* 0x0000001c131a723e */ /* 0x000fe200000000ff */
[----:B------:R-:W2:Y:S06]  /*13830*/  LDL.LU R0, [R1+0xae0] ;  /* 0x000ae00001007983 */ /* 0x000eac0000300800 */
[----:B---3--:R-:W-:Y:S01]  /*13840*/  HMMA.16816.F32 R16, R24, R16, R12 ;  /* 0x000000101810723c */ /* 0x008fe2000000180c */
[----:B------:R-:W3:Y:S04]  /*13850*/  LDL.LU.64 R14, [R1+0xad8] ;  /* 0x000ad800010e7983 */ /* 0x000ee80000300a00 */
[----:B------:R-:W3:-:S14]  /*13860*/  LDL.LU.64 R12, [R1+0xad0] ;  /* 0x000ad000010c7983 */ /* 0x000edc0000300a00 */
[----:B------:R-:W-:Y:S04]  /*13870*/  STL.64 [R1+0x140], R16 ;  /* 0x0001401001007387 */ /* 0x000fe80000100a00 */
[----:B------:R0:W-:Y:S04]  /*13880*/  STL.64 [R1+0x148], R18 ;  /* 0x0001481201007387 */ /* 0x0001e80000100a00 */
[----:B0-----:R-:W4:Y:S04]  /*13890*/  LDL.LU.64 R18, [R1+0xac8] ;  /* 0x000ac80001127983 */ /* 0x001f280000300a00 */
[----:B------:R-:W4:Y:S01]  /*138a0*/  LDL.LU.64 R16, [R1+0xac0] ;  /* 0x000ac00001107983 */ /* 0x000f220000300a00 */
[C---:B---3--:R-:W-:Y:S03]  /*138b0*/  HMMA.16816.F32 R20, R24.reuse, R20, R12 ;  /* 0x000000141814723c */ /* 0x048fe6000000180c */
[----:B------:R-:W3:Y:S04]  /*138c0*/  LDL.LU.64 R14, [R1+0xab8] ;  /* 0x000ab800010e7983 */ /* 0x000ee80000300a00 */
[----:B------:R-:W3:Y:S01]  /*138d0*/  LDL.LU.64 R12, [R1+0xab0] ;  /* 0x000ab000010c7983 */ /* 0x000ee20000300a00 */
[C---:B----4-:R-:W-:Y:S11]  /*138e0*/  HMMA.16816.F32 R8, R24.reuse, R8, R16 ;  /* 0x000000081808723c */ /* 0x050ff60000001810 */
[----:B------:R-:W-:Y:S04]  /*138f0*/  STL.64 [R1+0x130], R20 ;  /* 0x0001301401007387 */ /* 0x000fe80000100a00 */
[----:B------:R-:W-:Y:S04]  /*13900*/  STL.64 [R1+0x138], R22 ;  /* 0x0001381601007387 */ /* 0x000fe80000100a00 */
[----:B------:R-:W-:Y:S04]  /*13910*/  STL.64 [R1+0xaa8], R26 ;  /* 0x000aa81a01007387 */ /* 0x000fe80000100a00 */
[----:B------:R-:W0:Y:S04]  /*13920*/  LDSM.16.M88.4 R16, [R2+UR6+0x14880] ;  /* 0x014880060210783b */ /* 0x000e280008000200 */
[----:B------:R-:W-:Y:S04]  /*13930*/  STL.64 [R1+0x120], R8 ;  /* 0x0001200801007387 */ /* 0x000fe80000100a00 */
[----:B------:R-:W-:Y:S04]  /*13940*/  STL.64 [R1+0x128], R10 ;  /* 0x0001280a01007387 */ /* 0x000fe80000100a00 */
[----:B------:R-:W1:Y:S04]  /*13950*/  LDSM.16.M88.4 R8, [R2+UR6+0x12080] ;  /* 0x012080060208783b */ /* 0x000e680008000200 */
[----:B------:R-:W-:Y:S01]  /*13960*/  STL.64 [R1+0xaa0], R24 ;  /* 0x000aa01801007387 */ /* 0x000fe20000100a00 */
[----:B0-----:R-:W-:Y:S01]  /*13970*/  MOV R28, R19 ;  /* 0x00000013001c7202 */ /* 0x001fe20000000f00 */
[----:B---3--:R-:W-:Y:S02]  /*13980*/  HMMA.16816.F32 R4, R24, R4, R12 ;  /* 0x000000041804723c */ /* 0x008fe4000000180c */
[----:B------:R-:W-:Y:S04]  /*13990*/  LDSM.16.M88.4 R12, [R2+UR6+0x13880] ;  /* 0x01388006020c783b */ /* 0x000fe80008000200 */
[----:B------:R-:W-:-:S13]  /*139a0*/  LDSM.16.M88.4 R24, [R2+UR6+0x16080] ;  /* 0x016080060218783b */ /* 0x000fda0008000200 */
[----:B------:R0:W-:Y:S04]  /*139b0*/  STL.64 [R1+0x110], R4 ;  /* 0x0001100401007387 */ /* 0x0001e80000100a00 */
[----:B------:R-:W-:Y:S04]  /*139c0*/  STL.64 [R1+0x118], R6 ;  /* 0x0001180601007387 */ /* 0x000fe80000100a00 */
[----:B------:R-:W2:Y:S04]  /*139d0*/  LDL.LU R3, [R1+0x3d0] ;  /* 0x0003d00001037983 */ /* 0x000ea80000300800 */
[----:B-1----:R-:W-:Y:S01]  /*139e0*/  STL.64 [R1+0x178], R10 ;  /* 0x0001780a01007387 */ /* 0x002fe20000100a00 */
[----:B0-----:R-:W-:Y:S01]  /*139f0*/  MOV R5, R8 ;  /* 0x0000000800057202 */ /* 0x001fe20000000f00 */
[----:B------:R-:W-:-:S02]  /*13a00*/  IMAD.MOV.U32 R4, RZ, RZ, R9 ;  /* 0x000000ffff047224 */ /* 0x000fc400078e0009 */
[----:B------:R-:W0:Y:S02]  /*13a10*/  LDSM.16.M88.4 R8, [R2+UR6+0x12880] ;  /* 0x012880060208783b */ /* 0x000e240008000200 */
[----:B0-----:R-:W-:Y:S02]  /*13a20*/  IMAD.MOV.U32 R7, RZ, RZ, R8 ;  /* 0x000000ffff077224 */ /* 0x001fe400078e0008 */
[----:B------:R-:W-:Y:S01]  /*13a30*/  STL.64 [R1+0x188], R10 ;  /* 0x0001880a01007387 */ /* 0x000fe20000100a00 */
[----:B------:R-:W-:-:S03]  /*13a40*/  MOV R6, R9 ;  /* 0x0000000900067202 */ /* 0x000fc60000000f00 */
[----:B------:R-:W0:Y:S02]  /*13a50*/  LDSM.16.M88.4 R8, [R2+UR6+0x13080] ;  /* 0x013080060208783b */ /* 0x000e240008000200 */
[----:B0-----:R-:W-:Y:S02]  /*13a60*/  IMAD.MOV.U32 R21, RZ, RZ, R8 ;  /* 0x000000ffff157224 */ /* 0x001fe400078e0008 */
[----:B------:R-:W-:Y:S01]  /*13a70*/  STL.64 [R1+0x198], R10 ;  /* 0x0001980a01007387 */ /* 0x000fe20000100a00 */
[----:B------:R-:W-:-:S03]  /*13a80*/  IMAD.MOV.U32 R20, RZ, RZ, R9 ;  /* 0x000000ffff147224 */ /* 0x000fc600078e0009 */
[----:B------:R-:W0:Y:S04]  /*13a90*/  LDSM.16.M88.4 R8, [R2+UR6+0x14080] ;  /* 0x014080060208783b */ /* 0x000e280008000200 */
[----:B------:R-:W-:Y:S04]  /*13aa0*/  STL.64 [R1+0x1a8], R14 ;  /* 0x0001a80e01007387 */ /* 0x000fe80000100a00 */
[----:B------:R1:W-:Y:S02]  /*13ab0*/  STL.64 [R1+0xa58], R12 ;  /* 0x000a580c01007387 */ /* 0x0003e40000100a00 */
[----:B-1----:R-:W-:-:S02]  /*13ac0*/  IMAD.MOV.U32 R12, RZ, RZ, R21 ;  /* 0x000000ffff0c7224 */ /* 0x002fc400078e0015 */
[----:B------:R-:W-:Y:S02]  /*13ad0*/  IMAD.MOV.U32 R13, RZ, RZ, R20 ;  /* 0x000000ffff0d7224 */ /* 0x000fe400078e0014 */
[----:B------:R-:W1:Y:S04]  /*13ae0*/  LDSM.16.M88.4 R20, [R2+UR6+0x15880] ;  /* 0x015880060214783b */ /* 0x000e680008000200 */
[----:B------:R3:W-:Y:S02]  /*13af0*/  STL.64 [R1+0xa70], R12 ;  /* 0x000a700c01007387 */ /* 0x0007e40000100a00 */
[----:B---3--:R-:W-:Y:S01]  /*13b00*/  MOV R12, R7 ;  /* 0x00000007000c7202 */ /* 0x008fe20000000f00 */
[----:B------:R-:W-:-:S05]  /*13b10*/  IMAD.MOV.U32 R13, RZ, RZ, R6 ;  /* 0x000000ffff0d7224 */ /* 0x000fca00078e0006 */
[----:B------:R-:W-:Y:S04]  /*13b20*/  STL.64 [R1+0xa88], R12 ;  /* 0x000a880c01007387 */ /* 0x000fe80000100a00 */
[----:B------:R-:W-:Y:S04]  /*13b30*/  STL [R1+0x958], R28 ;  /* 0x0009581c01007387 */ /* 0x000fe80000100800 */
[----:B0-----:R-:W-:Y:S04]  /*13b40*/  STL.64 [R1+0x1b8], R10 ;  /* 0x0001b80a01007387 */ /* 0x001fe80000100a00 */
[----:B------:R0:W-:Y:S04]  /*13b50*/  STL.64 [R1+0xa50], R8 ;  /* 0x000a500801007387 */ /* 0x0001e80000100a00 */
[----:B0-----:R-:W3:Y:S04]  /*13b60*/  LDL.LU R8, [R1] ;  /* 0x0000000001087983 */ /* 0x001ee80000300800 */
[----:B------:R-:W3:Y:S04]  /*13b70*/  LDL.LU R9, [R1+0x4] ;  /* 0x0000040001097983 */ /* 0x000ee80000300800 */
[----:B------:R-:W4:Y:S04]  /*13b80*/  LDL.LU R10, [R1+0x8] ;  /* 0x00000800010a7983 */ /* 0x000f280000300800 */
[----:B------:R-:W4:Y:S04]  /*13b90*/  LDL.LU R11, [R1+0xc] ;  /* 0x00000c00010b7983 */ /* 0x000f280000300800 */
[----:B----4-:R-:W-:Y:S04]  /*13ba0*/  STL.64 [R1+0xa68], R10 ;  /* 0x000a680a01007387 */ /* 0x010fe80000100a00 */
[----:B---3--:R0:W-:Y:S04]  /*13bb0*/  STL.64 [R1+0xa60], R8 ;  /* 0x000a600801007387 */ /* 0x0081e80000100a00 */
[----:B0-----:R-:W3:Y:S04]  /*13bc0*/  LDL.LU R8, [R1+0x10] ;  /* 0x0000100001087983 */ /* 0x001ee80000300800 */
[----:B------:R-:W3:Y:S04]  /*13bd0*/  LDL.LU R9, [R1+0x14] ;  /* 0x0000140001097983 */ /* 0x000ee80000300800 */
[----:B------:R-:W4:Y:S04]  /*13be0*/  LDL.LU R10, [R1+0x18] ;  /* 0x00001800010a7983 */ /* 0x000f280000300800 */
[----:B------:R-:W4:Y:S01]  /*13bf0*/  LDL.LU R11, [R1+0x1c] ;  /* 0x00001c00010b7983 */ /* 0x000f220000300800 */
[----:B------:R-:W-:Y:S01]  /*13c00*/  IMAD.MOV.U32 R12, RZ, RZ, R5 ;  /* 0x000000ffff0c7224 */ /* 0x000fe200078e0005 */
[----:B------:R-:W-:-:S02]  /*13c10*/  MOV R13, R4 ;  /* 0x00000004000d7202 */ /* 0x000fc40000000f00 */
[----:B------:R-:W0:Y:S04]  /*13c20*/  LDSM.16.M88.4 R4, [R2+UR6+0x15080] ;  /* 0x015080060204783b */ /* 0x000e280008000200 */
[----:B----4-:R-:W-:Y:S04]  /*13c30*/  STL.64 [R1+0xa80], R10 ;  /* 0x000a800a01007387 */ /* 0x010fe80000100a00 */
[----:B---3--:R3:W-:Y:S04]  /*13c40*/  STL.64 [R1+0xa78], R8 ;  /* 0x000a780801007387 */ /* 0x0087e80000100a00 */
[----:B---3--:R-:W3:Y:S04]  /*13c50*/  LDL.LU R8, [R1+0x20] ;  /* 0x0000200001087983 */ /* 0x008ee80000300800 */
[----:B------:R-:W3:Y:S04]  /*13c60*/  LDL.LU R9, [R1+0x24] ;  /* 0x0000240001097983 */ /* 0x000ee80000300800 */
[----:B------:R-:W4:Y:S04]  /*13c70*/  LDL.LU R10, [R1+0x28] ;  /* 0x00002800010a7983 */ /* 0x000f280000300800 */
[----:B------:R-:W4:Y:S01]  /*13c80*/  LDL.LU R11, [R1+0x2c] ;  /* 0x00002c00010b7983 */ /* 0x000f220000300800 */
[----:B-1----:R-:W-:-:S02]  /*13c90*/  IMAD.MOV.U32 R28, RZ, RZ, R23 ;  /* 0x000000ffff1c7224 */ /* 0x002fc400078e0017 */
[----:B------:R-:W-:Y:S01]  /*13ca0*/  IMAD.MOV.U32 R29, RZ, RZ, R24 ;  /* 0x000000ffff1d7224 */ /* 0x000fe200078e0018 */
[----:B------:R-:W-:Y:S01]  /*13cb0*/  MOV R23, R25 ;  /* 0x0000001900177202 */ /* 0x000fe20000000f00 */
[----:B----4-:R-:W-:Y:S04]  /*13cc0*/  STL.64 [R1+0xa98], R10 ;  /* 0x000a980a01007387 */ /* 0x010fe80000100a00 */
[----:B---3--:R1:W-:Y:S04]  /*13cd0*/  STL.64 [R1+0xa90], R8 ;  /* 0x000a900801007387 */ /* 0x0083e80000100a00 */
[----:B-1----:R-:W3:Y:S04]  /*13ce0*/  LDL.LU R8, [R1+0x30] ;  /* 0x0000300001087983 */ /* 0x002ee80000300800 */
[----:B------:R-:W3:Y:S04]  /*13cf0*/  LDL.LU R9, [R1+0x34] ;  /* 0x0000340001097983 */ /* 0x000ee80000300800 */
[----:B------:R-:W3:Y:S04]  /*13d00*/  LDL.LU R10, [R1+0x38] ;  /* 0x00003800010a7983 */ /* 0x000ee80000300800 */
[----:B------:R-:W3:Y:S04]  /*13d10*/  LDL.LU R11, [R1+0x3c] ;  /* 0x00003c00010b7983 */ /* 0x000ee80000300800 */
[----:B------:R-:W-:Y:S04]  /*13d20*/  STL [R1+0x1c8], R18 ;  /* 0x0001c81201007387 */ /* 0x000fe80000100800 */
[----:B------:R-:W-:Y:S04]  /*13d30*/  STL [R1+0x968], R28 ;  /* 0x0009681c01007387 */ /* 0x000fe80000100800 */
[----:B0-----:R-:W-:Y:S04]  /*13d40*/  STL.64 [R1+0x1d8], R6 ;  /* 0x0001d80601007387 */ /* 0x001fe80000100a00 */
[----:B------:R0:W-:Y:S04]  /*13d50*/  STL.64 [R1+0x210], R26 ;  /* 0x0002101a01007387 */ /* 0x0001e80000100a00 */
[----:B0-----:R-:W3:Y:S04]  /*13d60*/  LDL.LU.64 R26, [R1+0xaa8] ;  /* 0x000aa800011a7983 */ /* 0x001ee80000300a00 */
[----:B------:R-:W3:Y:S04]  /*13d70*/  LDL.LU.64 R24, [R1+0xaa0] ;  /* 0x000aa00001187983 */ /* 0x000ee80000300a00 */
[----:B------:R-:W-:Y:S01]  /*13d80*/  STL [R1+0x1f8], R22 ;  /* 0x0001f81601007387 */ /* 0x000fe20000100800 */
[----:B---3--:R-:W-:Y:S03]  /*13d90*/  HMMA.16816.F32 R12, R24, R12, R8 ;  /* 0x0000000c180c723c */ /* 0x008fe60000001808 */
[----:B------:R-:W3:Y:S04]  /*13da0*/  LDL.LU.64 R10, [R1+0xa98] ;  /* 0x000a9800010a7983 */ /* 0x000ee80000300a00 */
[----:B------:R-:W3:-:S12]  /*13db0*/  LDL.LU.64 R8, [R1+0xa90] ;  /* 0x000a900001087983 */ /* 0x000ed80000300a00 */
[----:B------:R0:W-:Y:S04]  /*13dc0*/  STL.64 [R1+0x100], R12 ;  /* 0x0001000c01007387 */ /* 0x0001e80000100a00 */
[----:B------:R3:W-:Y:S04]  /*13dd0*/  STL.64 [R1+0x108], R14 ;  /* 0x0001080e01007387 */ /* 0x0007e80000100a00 */
[----:B0-----:R-:W3:Y:S02]  /*13de0*/  LDL.LU.64 R12, [R1+0xa88] ;  /* 0x000a8800010c7983 */ /* 0x001ee40000300a00 */
[----:B---3--:R-:W-:Y:S02]  /*13df0*/  HMMA.16816.F32 R12, R24, R12, R8 ;  /* 0x0000000c180c723c */ /* 0x008fe40000001808 */
[----:B------:R-:W3:Y:S04]  /*13e00*/  LDL.LU.64 R10, [R1+0xa80] ;  /* 0x000a8000010a7983 */ /* 0x000ee80000300a00 */
[----:B------:R-:W3:-:S13]  /*13e10*/  LDL.LU.64 R8, [R1+0xa78] ;  /* 0x000a780001087983 */ /* 0x000eda0000300a00 */
[----:B------:R0:W-:Y:S04]  /*13e20*/  STL.64 [R1+0xf0], R12 ;  /* 0x0000f00c01007387 */ /* 0x0001e80000100a00 */
[----:B------:R-:W-:Y:S04]  /*13e30*/  STL [R1+0xf8], R14 ;  /* 0x0000f80e01007387 */ /* 0x000fe80000100800 */
[----:B0-----:R-:W3:Y:S01]  /*13e40*/  LDL.LU.64 R12, [R1+0xa70] ;  /* 0x000a7000010c7983 */ /* 0x001ee20000300a00 */
[----:B------:R-:W-:-:S05]  /*13e50*/  IMAD.MOV.U32 R28, RZ, RZ, R15 ;  /* 0x000000ffff1c7224 */ /* 0x000fca00078e000f */
[----:B------:R0:W-:Y:S04]  /*13e60*/  STL [R1+0x9b0], R28 ;  /* 0x0009b01c01007387 */ /* 0x0001e80000100800 */
[----:B0-----:R-:W4:Y:S01]  /*13e70*/  LDL.LU R28, [R1+0x3e0] ;  /* 0x0003e000011c7983 */ /* 0x001f220000300800 */
[----:B---3--:R-:W-:Y:S03]  /*13e80*/  HMMA.16816.F32 R12, R24, R12, R8 ;  /* 0x0000000c180c723c */ /* 0x008fe60000001808 */
[----:B------:R-:W3:Y:S04]  /*13e90*/  LDL.LU.64 R10, [R1+0xa68] ;  /* 0x000a6800010a7983 */ /* 0x000ee80000300a00 */
[----:B------:R-:W3:-:S12]  /*13ea0*/  LDL.LU.64 R8, [R1+0xa60] ;  /* 0x000a600001087983 */ /* 0x000ed80000300a00 */
[----:B------:R0:W-:Y:S04]  /*13eb0*/  STL.64 [R1+0xe0], R12 ;  /* 0x0000e00c01007387 */ /* 0x0001e80000100a00 */
[----:B------:R3:W-:Y:S04]  /*13ec0*/  STL.64 [R1+0xe8], R14 ;  /* 0x0000e80e01007387 */ /* 0x0007e80000100a00 */
[----:B0-----:R-:W3:Y:S02]  /*13ed0*/  LDL.LU.64 R12, [R1+0xa58] ;  /* 0x000a5800010c7983 */ /* 0x001ee40000300a00 */
[----:B---3--:R-:W-:Y:S02]  /*13ee0*/  HMMA.16816.F32 R12, R24, R12, R8 ;  /* 0x0000000c180c723c */ /* 0x008fe40000001808 */
[----:B------:R-:W3:-:S15]  /*13ef0*/  LDL.LU.64 R8, [R1+0xa50] ;  /* 0x000a500001087983 */ /* 0x000ede0000300a00 */
[----:B------:R-:W-:Y:S02]  /*13f00*/  NOP ;  /* 0x0000000000007918 */ /* 0x000fe40000000000 */
[----:B------:R-:W-:Y:S04]  /*13f10*/  STL.64 [R1+0xc0], R12 ;  /* 0x0000c00c01007387 */ /* 0x000fe80000100a00 */
[----:B------:R0:W-:Y:S04]  /*13f20*/  STL.64 [R1+0xc8], R14 ;  /* 0x0000c80e01007387 */ /* 0x0001e80000100a00 */
[----:B0-----:R-:W3:Y:S04]  /*13f30*/  LDL.LU.64 R14, [R1+0xa48] ;  /* 0x000a4800010e7983 */ /* 0x001ee80000300a00 */
[----:B------:R-:W3:Y:S04]  /*13f40*/  LDL.LU.64 R12, [R1+0xa40] ;  /* 0x000a4000010c7983 */ /* 0x000ee80000300a00 */
[----:B------:R-:W5:Y:S01]  /*13f50*/  LDL.LU.64 R10, [R1+0xa38] ;  /* 0x000a3800010a7983 */ /* 0x000f620000300a00 */
[----:B---3--:R-:W-:Y:S03]  /*13f60*/  HMMA.16816.F32 R12, R24, R8, R12 ;  /* 0x00000008180c723c */ /* 0x008fe6000000180c */
[----:B------:R-:W5:-:S15]  /*13f70*/  LDL.LU.64 R8, [R1+0xa30] ;  /* 0x000a300001087983 */ /* 0x000f5e0000300a00 */
[----:B------:R-:W-:Y:S01]  /*13f80*/  NOP ;  /* 0x0000000000007918 */ /* 0x000fe20000000000 */
[----:B------:R0:W-:Y:S04]  /*13f90*/  STL.64 [R1+0xb0], R12 ;  /* 0x0000b00c01007387 */ /* 0x0001e80000100a00 */
[----:B------:R1:W-:Y:S04]  /*13fa0*/  STL.64 [R1+0xb8], R14 ;  /* 0x0000b80e01007387 */ /* 0x0003e80000100a00 */
[----:B0-----:R-:W3:Y:S04]  /*13fb0*/  LDL.LU R12, [R1+0x3d4] ;  /* 0x0003d400010c7983 */ /* 0x001ee80000300800 */
[----:B------:R-:W2:Y:S04]  /*13fc0*/  LDL.LU R13, [R1+0x3dc] ;  /* 0x0003dc00010d7983 */ /* 0x000ea80000300800 */
[----:B-1----:R-:W2:Y:S04]  /*13fd0*/  LDL.LU R14, [R1+0x3d8] ;  /* 0x0003d800010e7983 */ /* 0x002ea80000300800 */
[----:B------:R-:W2:Y:S01]  /*13fe0*/  LDL.LU.64 R18, [R1+0xa28] ;  /* 0x000a280001127983 */ /* 0x000ea20000300a00 */
[----:B-----5:R-:W-:Y:S03]  /*13ff0*/  HMMA.16816.F32 R8, R24, R16, R8 ;  /* 0x000000101808723c */ /* 0x020fe60000001808 */
[----:B------:R-:W2:-:S15]  /*14000*/  LDL.LU.64 R16, [R1+0xa20] ;  /* 0x000a200001107983 */ /* 0x000e9e0000300a00 */
[----:B------:R-:W-:Y:S01]  /*14010*/  NOP ;  /* 0x0000000000007918 */ /* 0x000fe20000000000 */
[----:B------:R-:W-:Y:S04]  /*14020*/  STL.64 [R1+0xa0], R8 ;  /* 0x0000a00801007387 */ /* 0x000fe80000100a00 */
[----:B------:R0:W-:Y:S04]  /*14030*/  STL.64 [R1+0xa8], R10 ;  /* 0x0000a80a01007387 */ /* 0x0001e80000100a00 */
[----:B0-----:R-:W5:Y:S04]  /*14040*/  LDL.LU R10, [R1+0x3e4] ;  /* 0x0003e400010a7983 */ /* 0x001f680000300800 */
[----:B------:R-:W3:Y:S01]  /*14050*/  LDL.LU.64 R6, [R1+0xa18] ;  /* 0x000a180001067983 */ /* 0x000ee20000300a00 */
[----:B--2---:R-:W-:Y:S03]  /*14060*/  HMMA.16816.F32 R16, R24, R4, R16 ;  /* 0x000000041810723c */ /* 0x004fe60000001810 */
[----:B------:R-:W3:-:S15]  /*14070*/  LDL.LU.64 R4, [R1+0xa10] ;  /* 0x000a100001047983 */ /* 0x000ede0000300a00 */
[----:B------:R-:W-:Y:S01]  /*14080*/  NOP ;  /* 0x0000000000007918 */ /* 0x000fe20000000000 */
[----:B------:R0:W-:Y:S04]  /*14090*/  STL.64 [R1+0x90], R16 ;  /* 0x0000901001007387 */ /* 0x0001e80000100a00 */
[----:B------:R-:W-:Y:S01]  /*140a0*/  STL.64 [R1+0x98], R18 ;  /* 0x0000981201007387 */ /* 0x000fe20000100a00 */
[----:B0-----:R-:W-:Y:S01]  /*140b0*/  IMAD.MOV.U32 R16, RZ, RZ, R29 ;  /* 0x000000ffff107224 */ /* 0x001fe200078e001d */
[----:B------:R-:W-:Y:S02]  /*140c0*/  MOV R17, R23 ;  /* 0x0000001700117202 */ /* 0x000fe40000000f00 */
[----:B------:R-:W2:Y:S04]  /*140d0*/  LDL.LU R29, [R1+0xa08] ;  /* 0x000a0800011d7983 */ /* 0x000ea80000300800 */
[----:B------:R-:W2:Y:S01]  /*140e0*/  LDL.LU.64 R22, [R1+0xa00] ;  /* 0x000a000001167983 */ /* 0x000ea20000300a00 */
[----:B---3--:R-:W-:Y:S03]  /*140f0*/  HMMA.16816.F32 R4, R24, R20, R4 ;  /* 0x000000141804723c */ /* 0x008fe60000001804 */
[----:B------:R-:W2:Y:S04]  /*14100*/  LDL.LU.64 R20, [R1+0x9f8] ;  /* 0x0009f80001147983 */ /* 0x000ea80000300a00 */
[----:B------:R-:W3:Y:S01]  /*14110*/  LDL.LU R11, [R1+0x3ec] ;  /* 0x0003ec00010b7983 */ /* 0x000ee20000300800 */
[----:B------:R-:W-:-:S11]  /*14120*/  FADD R3, R3, -R0 ;  /* 0x8000000003037221 */ /* 0x000fd60000000000 */
[----:B------:R-:W-:Y:S04]  /*14130*/  STL.64 [R1+0x80], R4 ;  /* 0x0000800401007387 */ /* 0x000fe80000100a00 */
[----:B------:R2:W-:Y:S01]  /*14140*/  STL.64 [R1+0x88], R6 ;  /* 0x0000880601007387 */ /* 0x0005e20000100a00 */
[----:B------:R-:W-:-:S03]  /*14150*/  FMUL R3, R3, 1.4426950216293334961 ;  /* 0x3fb8aa3b03037820 */ /* 0x000fc60000400000 */
[----:B------:R-:W3:Y:S01]  /*14160*/  LDL.LU R15, [R1+0x3f8] ;  /* 0x0003f800010f7983 */ /* 0x000ee20000300800 */
[----:B--2---:R-:W-:Y:S03]  /*14170*/  HMMA.16816.F32 R4, R24, R16, R20 ;  /* 0x000000101804723c */ /* 0x004fe60000001814 */
[----:B------:R-:W0:Y:S04]  /*14180*/  LDSM.16.M88.4 R16, [R2+UR6+0x16880] ;  /* 0x016880060210783b */ /* 0x000e280008000200 */
[----:B------:R-:W-:-:S12]  /*14190*/  LDSM.16.M88.4 R20, [R2+UR6+0x17880] ;  /* 0x017880060214783b */ /* 0x000fd80008000200 */
[----:B------:R1:W-:Y:S02]  /*141a0*/  STL.64 [R1+0x40], R4 ;  /* 0x0000400401007387 */ /* 0x0003e40000100a00 */
[----:B-1----:R1:W2:Y:S01]  /*141b0*/  MUFU.EX2 R5, R3 ;  /* 0x0000000300057308 */ /* 0x0022a20000000800 */
[--C-:B------:R-:W-:Y:S01]  /*141c0*/  FADD R4, R12, -R0.reuse ;  /* 0x800000000c047221 */ /* 0x100fe20000000000 */
[----:B------:R-:W-:Y:S03]  /*141d0*/  STL.64 [R1+0x48], R6 ;  /* 0x0000480601007387 */ /* 0x000fe60000100a00 */
[----:B-1----:R-:W-:Y:S01]  /*141e0*/  FMUL R3, R4, 1.4426950216293334961 ;  /* 0x3fb8aa3b04037820 */ /* 0x002fe20000400000 */
[--C-:B------:R-:W-:Y:S01]  /*141f0*/  FADD R4, R13, -R0.reuse ;  /* 0x800000000d047221 */ /* 0x100fe20000000000 */
[----:B--2---:R1:W-:Y:S02]  /*14200*/  STL [R1+0x274], R5 ;  /* 0x0002740501007387 */ /* 0x0043e40000100800 */
[----:B-1----:R1:W2:Y:S02]  /*14210*/  MUFU.EX2 R5, R3 ;  /* 0x0000000300057308 */ /* 0x0022a40000000800 */
[----:B-1----:R-:W-:Y:S01]  /*14220*/  FMUL R3, R4, 1.4426950216293334961 ;  /* 0x3fb8aa3b04037820 */ /* 0x002fe20000400000 */
[----:B----4-:R-:W-:-:S05]  /*14230*/  FADD R4, R28, -R0 ;  /* 0x800000001c047221 */ /* 0x010fca0000000000 */
[----:B------:R1:W4:Y:S01]  /*14240*/  MUFU.EX2 R28, R3 ;  /* 0x00000003001c7308 */ /* 0x0003220000000800 */
[----:B--2---:R-:W-:Y:S04]  /*14250*/  STL [R1+0x278], R5 ;  /* 0x0002780501007387 */ /* 0x004fe80000100800 */
[----:B------:R2:W-:Y:S01]  /*14260*/  STL [R1+0x9b4], R0 ;  /* 0x0009b40001007387 */ /* 0x0005e20000100800 */
[----:B-1----:R-:W-:-:S04]  /*14270*/  FMUL R3, R4, 1.4426950216293334961 ;  /* 0x3fb8aa3b04037820 */ /* 0x002fc80000400000 */
[----:B--2---:R-:W1:Y:S01]  /*14280*/  MUFU.EX2 R0, R3 ;  /* 0x0000000300007308 */ /* 0x004e620000000800 */
[----:B----4-:R-:W-:Y:S01]  /*14290*/  STL [R1+0x284], R28 ;  /* 0x0002841c01007387 */ /* 0x010fe20000100800 */
[----:B0-----:R-:W-:Y:S02]  /*142a0*/  IMAD.MOV.U32 R12, RZ, RZ, R16 ;  /* 0x000000ffff0c7224 */ /* 0x001fe400078e0010 */
[----:B------:R-:W-:Y:S01]  /*142b0*/  IMAD.MOV.U32 R5, RZ, RZ, R17 ;  /* 0x000000ffff057224 */ /* 0x000fe200078e0011 */
[----:B-1----:R-:W-:Y:S04]  /*142c0*/  STL [R1+0x28c], R0 ;  /* 0x00028c0001007387 */ /* 0x002fe80000100800 */
[----:B------:R-:W-:Y:S04]  /*142d0*/  STL.64 [R1+0x78], R18 ;  /* 0x0000781201007387 */ /* 0x000fe80000100a00 */
[----:B------:R0:W1:Y:S01]  /*142e0*/  LDSM.16.M88.4 R16, [R2+UR6+0x17080] ;  /* 0x017080060210783b */ /* 0x0000620008000200 */
[--C-:B------:R-:W-:Y:S01]  /*142f0*/  FADD R4, R14, -R29.reuse ;  /* 0x8000001d0e047221 */ /* 0x100fe20000000000 */
[----:B-----5:R-:W-:-:S03]  /*14300*/  FADD R3, R10, -R29 ;  /* 0x8000001d0a037221 */ /* 0x020fc60000000000 */
[----:B0-----:R-:W-:-:S04]  /*14310*/  FMUL R2, R4, 1.4426950216293334961 ;  /* 0x3fb8aa3b04027820 */ /* 0x001fc80000400000 */
[----:B------:R0:W2:Y:S02]  /*14320*/  MUFU.EX2 R0, R2 ;  /* 0x0000000200007308 */ /* 0x0000a40000000800 */
[----:B0-----:R-:W-:-:S06]  /*14330*/  FMUL R2, R3, 1.4426950216293334961 ;  /* 0x3fb8aa3b03027820 */ /* 0x001fcc0000400000 */
[----:B------:R-:W0:Y:S01]  /*14340*/  MUFU.EX2 R4, R2 ;  /* 0x0000000200047308 */ /* 0x000e220000000800 */
[----:B---3--:R-:W-:Y:S01]  /*14350*/  FADD R3, R11, -R29 ;  /* 0x8000001d0b037221 */ /* 0x008fe20000000000 */
[----:B-1----:R1:W-:Y:S04]  /*14360*/  STL.64 [R1+0x68], R18 ;  /* 0x0000681201007387 */ /* 0x0023e80000100a00 */
[----:B------:R-:W-:Y:S04]  /*14370*/  STL.64 [R1+0x58], R22 ;  /* 0x0000581601007387 */ /* 0x000fe80000100a00 */
[----:B------:R-:W-:Y:S04]  /*14380*/  STL.64 [R1+0x9c8], R20 ;  /* 0x0009c81401007387 */ /* 0x000fe80000100a00 */
[----:B--2---:R-:W-:Y:S04]  /*14390*/  STL [R1+0x270], R0 ;  /* 0x0002700001007387 */ /* 0x004fe80000100800 */
[----:B0-----:R-:W-:Y:S04]  /*143a0*/  STL [R1+0x27c], R4 ;  /* 0x00027c0401007387 */ /* 0x001fe80000100800 */
[----:B-1----:R-:W2:Y:S04]  /*143b0*/  LDL.LU R18, [R1+0x188] ;  /* 0x0001880001127983 */ /* 0x002ea80000300800 */
[----:B------:R-:W2:Y:S04]  /*143c0*/  LDL.LU R19, [R1+0x18c] ;  /* 0x00018c0001137983 */ /* 0x000ea80000300800 */
[----:B------:R-:W3:Y:S04]  /*143d0*/  LDL.LU R10, [R1+0x228] ;  /* 0x00022800010a7983 */ /* 0x000ee80000300800 */
[----:B------:R-:W3:Y:S04]  /*143e0*/  LDL.LU R11, [R1+0x22c] ;  /* 0x00022c00010b7983 */ /* 0x000ee80000300800 */
[----:B---3--:R-:W-:Y:S04]  /*143f0*/  STL.64 [R1+0x978], R10 ;  /* 0x0009780a01007387 */ /* 0x008fe80000100a00 */
[----:B------:R-:W3:Y:S04]  /*14400*/  LDL.LU R6, [R1+0x218] ;  /* 0x0002180001067983 */ /* 0x000ee80000300800 */
[----:B------:R-:W3:Y:S04]  /*14410*/  LDL.LU R7, [R1+0x21c] ;  /* 0x00021c0001077983 */ /* 0x000ee80000300800 */
[----:B---3--:R0:W-:Y:S04]  /*14420*/  STL.64 [R1+0x980], R6 ;  /* 0x0009800601007387 */ /* 0x0081e80000100a00 */
[----:B0-----:R-:W3:Y:S04]  /*14430*/  LDL.LU R6, [R1+0x208] ;  /* 0x0002080001067983 */ /* 0x001ee80000300800 */
[----:B------:R-:W3:Y:S04]  /*14440*/  LDL.LU R7, [R1+0x20c] ;  /* 0x00020c0001077983 */ /* 0x000ee80000300800 */
[----:B---3--:R0:W-:Y:S04]  /*14450*/  STL.64 [R1+0x998], R6 ;  /* 0x0009980601007387 */ /* 0x0081e80000100a00 */
[----:B------:R-:W3:Y:S04]  /*14460*/  LDL.LU R8, [R1+0x120] ;  /* 0x0001200001087983 */ /* 0x000ee80000300800 */
[----:B------:R-:W3:Y:S04]  /*14470*/  LDL.LU R9, [R1+0x124] ;  /* 0x0001240001097983 */ /* 0x000ee80000300800 */
[----:B------:R-:W4:Y:S04]  /*14480*/  LDL.LU R10, [R1+0x128] ;  /* 0x00012800010a7983 */ /* 0x000f280000300800 */
[----:B------:R-:W4:Y:S04]  /*14490*/  LDL.LU R11, [R1+0x12c] ;  /* 0x00012c00010b7983 */ /* 0x000f280000300800 */
[----:B0-----:R-:W5:Y:S04]  /*144a0*/  LDL.LU R6, [R1+0x1e8] ;  /* 0x0001e80001067983 */ /* 0x001f680000300800 */
[----:B------:R-:W5:Y:S04]  /*144b0*/  LDL.LU R7, [R1+0x1ec] ;  /* 0x0001ec0001077983 */ /* 0x000f680000300800 */
[----:B----4-:R-:W-:Y:S04]  /*144c0*/  STL.64 [R1+0x990], R10 ;  /* 0x0009900a01007387 */ /* 0x010fe80000100a00 */
[----:B---3--:R0:W-:Y:S04]  /*144d0*/  STL.64 [R1+0x988], R8 ;  /* 0x0009880801007387 */ /* 0x0081e80000100a00 */
[----:B0-----:R-:W3:Y:S04]  /*144e0*/  LDL.LU R8, [R1+0x130] ;  /* 0x0001300001087983 */ /* 0x001ee80000300800 */
[----:B------:R-:W3:Y:S04]  /*144f0*/  LDL.LU R9, [R1+0x134] ;  /* 0x0001340001097983 */ /* 0x000ee80000300800 */
[----:B------:R-:W4:Y:S04]  /*14500*/  LDL.LU R10, [R1+0x138] ;  /* 0x00013800010a7983 */ /* 0x000f280000300800 */
[----:B------:R-:W4:Y:S01]  /*14510*/  LDL.LU R11, [R1+0x13c] ;  /* 0x00013c00010b7983 */ /* 0x000f220000300800 */
[----:B------:R-:W-:Y:S01]  /*14520*/  MOV R14, R16 ;  /* 0x00000010000e7202 */ /* 0x000fe20000000f00 */
[----:B------:R-:W-:-:S04]  /*14530*/  IMAD.MOV.U32 R13, RZ, RZ, R17 ;  /* 0x000000ffff0d7224 */ /* 0x000fc800078e0011 */
[----:B------:R-:W-:Y:S01]  /*14540*/  IMAD.MOV.U32 R20, RZ, RZ, R14 ;  /* 0x000000ffff147224 */ /* 0x000fe200078e000e */
[----:B------:R-:W-:-:S05]  /*14550*/  MOV R21, R13 ;  /* 0x0000000d00157202 */ /* 0x000fca0000000f00 */
[----:B------:R-:W-:Y:S04]  /*14560*/  STL.64 [R1+0x9e0], R20 ;  /* 0x0009e01401007387 */ /* 0x000fe80000100a00 */
[----:B----4-:R-:W-:Y:S04]  /*14570*/  STL.64 [R1+0x9a8], R10 ;  /* 0x0009a80a01007387 */ /* 0x010fe80000100a00 */
[----:B---3--:R0:W-:Y:S04]  /*14580*/  STL.64 [R1+0x9a0], R8 ;  /* 0x0009a00801007387 */ /* 0x0081e80000100a00 */
[----:B0-----:R-:W3:Y:S04]  /*14590*/  LDL.LU R8, [R1+0x140] ;  /* 0x0001400001087983 */ /* 0x001ee80000300800 */
        /* <DEDUP_REMOVED lines=15> */
[----:B------:R-:W-:Y:S01]  /*14690*/  FMUL R2, R3, 1.4426950216293334961 ;  /* 0x3fb8aa3b03027820 */ /* 0x000fe20000400000 */
[----:B------:R-:W-:-:S02]  /*146a0*/  FADD R3, R15, -R29 ;  /* 0x8000001d0f037221 */ /* 0x000fc40000000000 */
[----:B----4-:R-:W-:Y:S04]  /*146b0*/  STL.64 [R1+0x9f0], R10 ;  /* 0x0009f00a01007387 */ /* 0x010fe80000100a00 */
[----:B---3--:R0:W-:Y:S04]  /*146c0*/  STL.64 [R1+0x9e8], R8 ;  /* 0x0009e80801007387 */ /* 0x0081e80000100a00 */
[----:B0-----:R-:W3:Y:S04]  /*146d0*/  LDL.LU R8, [R1+0x160] ;  /* 0x0001600001087983 */ /* 0x001ee80000300800 */
[----:B------:R-:W3:Y:S04]  /*146e0*/  LDL.LU R9, [R1+0x164] ;  /* 0x0001640001097983 */ /* 0x000ee80000300800 */
[----:B------:R-:W3:Y:S04]  /*146f0*/  LDL.LU R10, [R1+0x168] ;  /* 0x00016800010a7983 */ /* 0x000ee80000300800 */
[----:B------:R-:W3:Y:S04]  /*14700*/  LDL.LU R11, [R1+0x16c] ;  /* 0x00016c00010b7983 */ /* 0x000ee80000300800 */
[----:B--2---:R-:W-:Y:S04]  /*14710*/  STL.64 [R1+0x960], R18 ;  /* 0x0009601201007387 */ /* 0x004fe80000100a00 */
[----:B------:R-:W2:Y:S04]  /*14720*/  LDL.LU R14, [R1+0x178] ;  /* 0x00017800010e7983 */ /* 0x000ea80000300800 */
[----:B------:R-:W2:Y:S01]  /*14730*/  LDL.LU R15, [R1+0x17c] ;  /* 0x00017c00010f7983 */ /* 0x000ea20000300800 */
[----:B------:R-:W-:-:S02]  /*14740*/  IMAD.MOV.U32 R20, RZ, RZ, R12 ;  /* 0x000000ffff147224 */ /* 0x000fc400078e000c */
[----:B------:R-:W-:Y:S01]  /*14750*/  IMAD.MOV.U32 R21, RZ, RZ, R5 ;  /* 0x000000ffff157224 */ /* 0x000fe200078e0005 */
[----:B------:R0:W1:Y:S02]  /*14760*/  MUFU.EX2 R4, R2 ;  /* 0x0000000200047308 */ /* 0x0000640000000800 */
[----:B0-----:R-:W-:-:S06]  /*14770*/  FMUL R2, R3, 1.4426950216293334961 ;  /* 0x3fb8aa3b03027820 */ /* 0x001fcc0000400000 */
[----:B------:R0:W4:Y:S01]  /*14780*/  MUFU.EX2 R5, R2 ;  /* 0x0000000200057308 */ /* 0x0001220000000800 */
[C---:B---3--:R-:W-:Y:S01]  /*14790*/  HMMA.16816.F32 R20, R24.reuse, R20, R8 ;  /* 0x000000141814723c */ /* 0x048fe20000001808 */
[----:B--2---:R2:W-:Y:S04]  /*147a0*/  STL.64 [R1+0x970], R14 ;  /* 0x0009700e01007387 */ /* 0x0045e80000100a00 */
[----:B------:R-:W3:Y:S04]  /*147b0*/  LDL.LU R12, [R1+0x110] ;  /* 0x00011000010c7983 */ /* 0x000ee80000300800 */
[----:B------:R-:W3:Y:S04]  /*147c0*/  LDL.LU R13, [R1+0x114] ;  /* 0x00011400010d7983 */ /* 0x000ee80000300800 */
[----:B--2---:R-:W3:Y:S04]  /*147d0*/  LDL.LU R14, [R1+0x118] ;  /* 0x00011800010e7983 */ /* 0x004ee80000300800 */
[----:B------:R-:W3:Y:S04]  /*147e0*/  LDL.LU R15, [R1+0x11c] ;  /* 0x00011c00010f7983 */ /* 0x000ee80000300800 */
[----:B------:R-:W2:Y:S04]  /*147f0*/  LDL.LU R16, [R1+0x100] ;  /* 0x0001000001107983 */ /* 0x000ea80000300800 */
[----:B------:R-:W2:Y:S04]  /*14800*/  LDL.LU R17, [R1+0x104] ;  /* 0x0001040001117983 */ /* 0x000ea80000300800 */
[----:B------:R-:W2:Y:S04]  /*14810*/  LDL.LU R18, [R1+0x108] ;  /* 0x0001080001127983 */ /* 0x000ea80000300800 */
[----:B------:R-:W2:Y:S04]  /*14820*/  LDL.LU R19, [R1+0x10c] ;  /* 0x00010c0001137983 */ /* 0x000ea80000300800 */
[----:B------:R-:W2:Y:S04]  /*14830*/  LDL.LU R3, [R1+0x3bc] ;  /* 0x0003bc0001037983 */ /* 0x000ea80000300800 */
[----:B-1----:R-:W-:Y:S04]  /*14840*/  STL [R1+0x280], R4 ;  /* 0x0002800401007387 */ /* 0x002fe80000100800 */
[----:B0-----:R-:W2:Y:S04]  /*14850*/  LDL.LU R2, [R1+0x3b4] ;  /* 0x0003b40001027983 */ /* 0x001ea80000300800 */
[----:B------:R-:W2:Y:S04]  /*14860*/  LDL.LU.64 R10, [R1+0x9f0] ;  /* 0x0009f000010a7983 */ /* 0x000ea80000300a00 */
[----:B------:R-:W2:Y:S04]  /*14870*/  LDL.LU.64 R8, [R1+0x9e8] ;  /* 0x0009e80001087983 */ /* 0x000ea80000300a00 */
[----:B------:R0:W-:Y:S04]  /*14880*/  STL.64 [R1+0x30], R20 ;  /* 0x0000301401007387 */ /* 0x0001e80000100a00 */
[----:B------:R2:W-:Y:S04]  /*14890*/  STL.64 [R1+0x38], R22 ;  /* 0x0000381601007387 */ /* 0x0005e80000100a00 */
[----:B0-----:R-:W2:Y:S04]  /*148a0*/  LDL.LU.64 R20, [R1+0x9e0] ;  /* 0x0009e00001147983 */ /* 0x001ea80000300a00 */
[----:B----4-:R-:W-:Y:S01]  /*148b0*/  STL [R1+0x288], R5 ;  /* 0x0002880501007387 */ /* 0x010fe20000100800 */
[----:B--2---:R-:W-:Y:S03]  /*148c0*/  HMMA.16816.F32 R20, R24, R20, R8 ;  /* 0x000000141814723c */ /* 0x004fe60000001808 */
[----:B------:R-:W2:Y:S04]  /*148d0*/  LDL.LU.64 R10, [R1+0x9d8] ;  /* 0x0009d800010a7983 */ /* 0x000ea80000300a00 */
[----:B------:R-:W2:-:S12]  /*148e0*/  LDL.LU.64 R8, [R1+0x9d0] ;  /* 0x0009d00001087983 */ /* 0x000e980000300a00 */
[----:B------:R0:W-:Y:S04]  /*148f0*/  STL.64 [R1+0x20], R20 ;  /* 0x0000201401007387 */ /* 0x0001e80000100a00 */
[----:B------:R2:W-:Y:S04]  /*14900*/  STL.64 [R1+0x28], R22 ;  /* 0x0000281601007387 */ /* 0x0005e80000100a00 */
[----:B0-----:R-:W2:Y:S02]  /*14910*/  LDL.LU.64 R20, [R1+0x9c8] ;  /* 0x0009c80001147983 */ /* 0x001ea40000300a00 */
[----:B--2---:R-:W-:Y:S02]  /*14920*/  HMMA.16816.F32 R20, R24, R20, R8 ;  /* 0x000000141814723c */ /* 0x004fe40000001808 */
[----:B------:R-:W5:Y:S04]  /*14930*/  LDL.LU.64 R10, [R1+0x9c0] ;  /* 0x0009c000010a7983 */ /* 0x000f680000300a00 */
[----:B------:R-:W5:Y:S04]  /*14940*/  LDL.LU.64 R8, [R1+0x9b8] ;  /* 0x0009b80001087983 */ /* 0x000f680000300a00 */
[----:B------:R-:W2:Y:S04]  /*14950*/  LDL R24, [R1+0x278] ;  /* 0x0002780001187983 */ /* 0x000ea80000100800 */
[----:B------:R-:W2:Y:S04]  /*14960*/  LDL R25, [R1+0x274] ;  /* 0x0002740001197983 */ /* 0x000ea80000100800 */
[----:B------:R-:W4:Y:S04]  /*14970*/  LDL R26, [R1+0x27c] ;  /* 0x00027c00011a7983 */ /* 0x000f280000100800 */
[----:B------:R-:W3:Y:S04]  /*14980*/  LDL R27, [R1+0x28c] ;  /* 0x00028c00011b7983 */ /* 0x000ee80000100800 */
[----:B------:R0:W-:Y:S04]  /*14990*/  STL.64 [R1+0x8b8], R22 ;  /* 0x0008b81601007387 */ /* 0x0001e80000100a00 */
[----:B------:R-:W-:Y:S04]  /*149a0*/  STL.64 [R1+0x8b0], R20 ;  /* 0x0008b01401007387 */ /* 0x000fe80000100a00 */
[----:B0-----:R-:W5:Y:S04]  /*149b0*/  LDL.LU R22, [R1+0x198] ;  /* 0x0001980001167983 */ /* 0x001f680000300800 */
[----:B------:R-:W5:Y:S01]  /*149c0*/  LDL.LU R23, [R1+0x19c] ;  /* 0x00019c0001177983 */ /* 0x000f620000300800 */
[----:B--2---:R-:W-:-:S02]  /*149d0*/  F2FP.F16.F32.PACK_AB R24, R24, R25 ;  /* 0x000000191818723e */ /* 0x004fc400000000ff */
[----:B----4-:R-:W-:Y:S02]  /*149e0*/  F2FP.F16.F32.PACK_AB R25, R26, R0 ;  /* 0x000000001a19723e */ /* 0x010fe400000000ff */
[----:B---3--:R-:W-:Y:S02]  /*149f0*/  F2FP.F16.F32.PACK_AB R26, R27, R28 ;  /* 0x0000001c1b1a723e */ /* 0x008fe400000000ff */
[----:B------:R-:W-:Y:S01]  /*14a00*/  F2FP.F16.F32.PACK_AB R27, R5, R4 ;  /* 0x00000004051b723e */ /* 0x000fe200000000ff */
[----:B------:R-:W2:Y:S04]  /*14a10*/  LDL.LU R0, [R1+0x9b4] ;  /* 0x0009b40001007983 */ /* 0x000ea80000300800 */
[----:B------:R-:W3:Y:S02]  /*14a20*/  LDL.LU R28, [R1+0x9b0] ;  /* 0x0009b000011c7983 */ /* 0x000ee40000300800 */
[----:B-----5:R-:W-:Y:S02]  /*14a30*/  HMMA.16816.F32 R4, R24, R6, R8 ;  /* 0x000000061804723c */ /* 0x020fe40000001808 */
[----:B------:R-:W4:Y:S04]  /*14a40*/  LDL.LU.64 R10, [R1+0x9a8] ;  /* 0x0009a800010a7983 */ /* 0x000f280000300a00 */
[----:B------:R-:W4:-:S13]  /*14a50*/  LDL.LU.64 R8, [R1+0x9a0] ;  /* 0x0009a00001087983 */ /* 0x000f1a0000300a00 */
[----:B------:R-:W-:Y:S04]  /*14a60*/  STL.64 [R1+0x10], R4 ;  /* 0x0000100401007387 */ /* 0x000fe80000100a00 */
[----:B------:R0:W-:Y:S04]  /*14a70*/  STL.64 [R1+0x18], R6 ;  /* 0x0000180601007387 */ /* 0x0001e80000100a00 */
[----:B0-----:R-:W4:Y:S02]  /*14a80*/  LDL.LU.64 R6, [R1+0x998] ;  /* 0x0009980001067983 */ /* 0x001f240000300a00 */
[----:B----4-:R-:W-:Y:S02]  /*14a90*/  HMMA.16816.F32 R4, R24, R6, R8 ;  /* 0x000000061804723c */ /* 0x010fe40000001808 */
[----:B------:R-:W4:Y:S04]  /*14aa0*/  LDL.LU.64 R10, [R1+0x990] ;  /* 0x00099000010a7983 */ /* 0x000f280000300a00 */
[----:B------:R-:W4:-:S13]  /*14ab0*/  LDL.LU.64 R8, [R1+0x988] ;  /* 0x0009880001087983 */ /* 0x000f1a0000300a00 */
[----:B------:R-:W-:Y:S04]  /*14ac0*/  STL.64 [R1], R4 ;  /* 0x0000000401007387 */ /* 0x000fe80000100a00 */
[----:B------:R0:W-:Y:S04]  /*14ad0*/  STL.64 [R1+0x8], R6 ;  /* 0x0000080601007387 */ /* 0x0001e80000100a00 */
[----:B0-----:R-:W4:Y:S02]  /*14ae0*/  LDL.LU.64 R6, [R1+0x980] ;  /* 0x0009800001067983 */ /* 0x001f240000300a00 */
[----:B----4-:R-:W-:Y:S02]  /*14af0*/  HMMA.16816.F32 R4, R24, R6, R8 ;  /* 0x000000061804723c */ /* 0x010fe40000001808 */
[----:B------:R-:W4:-:S15]  /*14b00*/  LDL.LU.64 R10, [R1+0x978] ;  /* 0x00097800010a7983 */ /* 0x000f1e0000300a00 */
[----:B------:R-:W-:Y:S02]  /*14b10*/  NOP ;  /* 0x0000000000007918 */ /* 0x000fe40000000000 */
[----:B------:R-:W-:Y:S04]  /*14b20*/  STL.64 [R1+0x870], R6 ;  /* 0x0008700601007387 */ /* 0x000fe80000100a00 */
[----:B------:R0:W-:Y:S04]  /*14b30*/  STL.64 [R1+0x868], R4 ;  /* 0x0008680401007387 */ /* 0x0001e80000100a00 */
[----:B0-----:R-:W5:Y:S04]  /*14b40*/  LDL.LU R4, [R1+0xe0] ;  /* 0x0000e00001047983 */ /* 0x001f680000300800 */
[----:B------:R-:W5:Y:S04]  /*14b50*/  LDL.LU R5, [R1+0xe4] ;  /* 0x0000e40001057983 */ /* 0x000f680000300800 */
[----:B------:R-:W5:Y:S04]  /*14b60*/  LDL.LU R6, [R1+0xe8] ;  /* 0x0000e80001067983 */ /* 0x000f680000300800 */
[----:B------:R-:W5:Y:S01]  /*14b70*/  LDL.LU R7, [R1+0xec] ;  /* 0x0000ec0001077983 */ /* 0x000f620000300800 */
[----:B----4-:R-:W-:Y:S03]  /*14b80*/  HMMA.16816.F32 R8, R24, R10, R12 ;  /* 0x0000000a1808723c */ /* 0x010fe6000000180c */
[----:B------:R-:W4:-:S15]  /*14b90*/  LDL.LU.64 R14, [R1+0x970] ;  /* 0x00097000010e7983 */ /* 0x000f1e0000300a00 */
[----:B------:R-:W-:Y:S01]  /*14ba0*/  NOP ;  /* 0x0000000000007918 */ /* 0x000fe20000000000 */
[----:B------:R-:W-:Y:S04]  /*14bb0*/  STL [R1+0x854], R10 ;  /* 0x0008540a01007387 */ /* 0x000fe80000100800 */
[----:B------:R3:W-:Y:S04]  /*14bc0*/  STL [R1+0x850], R11 ;  /* 0x0008500b01007387 */ /* 0x0007e80000100800 */
[----:B------:R0:W-:Y:S01]  /*14bd0*/  STL.64 [R1+0x890], R8 ;  /* 0x0008900801007387 */ /* 0x0001e20000100a00 */
[----:B---3--:R-:W-:-:S03]  /*14be0*/  MOV R11, R28 ;  /* 0x0000001c000b7202 */ /* 0x008fc60000000f00 */
[----:B0-----:R-:W3:Y:S04]  /*14bf0*/  LDL.LU R8, [R1+0xf0] ;  /* 0x0000f00001087983 */ /* 0x001ee80000300800 */
[----:B------:R-:W3:Y:S04]  /*14c00*/  LDL.LU R9, [R1+0xf4] ;  /* 0x0000f40001097983 */ /* 0x000ee80000300800 */
[----:B------:R-:W3:Y:S04]  /*14c10*/  LDL.LU R10, [R1+0xf8] ;  /* 0x0000f800010a7983 */ /* 0x000ee80000300800 */
[----:B------:R-:W2:Y:S01]  /*14c20*/  LDL.LU R28, [R1+0x968] ;  /* 0x00096800011c7983 */ /* 0x000ea20000300800 */
[----:B----4-:R-:W-:Y:S03]  /*14c30*/  HMMA.16816.F32 R12, R24, R14, R16 ;  /* 0x0000000e180c723c */ /* 0x010fe60000001810 */
[----:B------:R-:W3:-:S15]  /*14c40*/  LDL.LU.64 R18, [R1+0x960] ;  /* 0x0009600001127983 */ /* 0x000ede0000300a00 */
[----:B------:R-:W-:Y:S01]  /*14c50*/  NOP ;  /* 0x0000000000007918 */ /* 0x000fe20000000000 */
[----:B------:R-:W-:Y:S04]  /*14c60*/  STL.64 [R1+0x848], R14 ;  /* 0x0008480e01007387 */ /* 0x000fe80000100a00 */
[----:B------:R-:W-:Y:S01]  /*14c70*/  STL.64 [R1+0x840], R12 ;  /* 0x0008400c01007387 */ /* 0x000fe20000100a00 */
[----:B---3--:R-:W-:-:S15]  /*14c80*/  HMMA.16816.F32 R16, R24, R18, R8 ;  /* 0x000000121810723c */ /* 0x008fde0000001808 */
[----:B------:R-:W-:-:S04]  /*14c90*/  NOP ;  /* 0x0000000000007918 */ /* 0x000fc80000000000 */
[----:B------:R-:W-:Y:S04]  /*14ca0*/  STL.64 [R1+0x830], R18 ;  /* 0x0008301201007387 */ /* 0x000fe80000100a00 */
[----:B------:R-:W-:Y:S04]  /*14cb0*/  STL.64 [R1+0x828], R16 ;  /* 0x0008281001007387 */ /* 0x000fe80000100a00 */
[----:B------:R-:W3:Y:S01]  /*14cc0*/  LDL.LU R10, [R1+0x1f8] ;  /* 0x0001f800010a7983 */ /* 0x000ee20000300800 */
[----:B-----5:R-:W-:Y:S01]  /*14cd0*/  HMMA.16816.F32 R4, R24, R22, R4 ;  /* 0x000000161804723c */ /* 0x020fe20000001804 */
[----:B--2---:R-:W-:-:S15]  /*14ce0*/  IMAD.MOV.U32 R11, RZ, RZ, R28 ;  /* 0x000000ffff0b7224 */ /* 0x004fde00078e001c */
[----:B------:R-:W-:-:S03]  /*14cf0*/  NOP ;  /* 0x0000000000007918 */ /* 0x000fc60000000000 */
[----:B------:R-:W-:Y:S04]  /*14d00*/  STL.64 [R1+0x110], R4 ;  /* 0x0001100401007387 */ /* 0x000fe80000100a00 */
[----:B------:R-:W-:Y:S04]  /*14d10*/  STL.64 [R1+0x118], R6 ;  /* 0x0001180601007387 */ /* 0x000fe80000100a00 */
[----:B------:R-:W2:Y:S04]  /*14d20*/  LDL.LU R28, [R1+0x958] ;  /* 0x00095800011c7983 */ /* 0x000ea80000300800 */
[----:B---3--:R0:W-:Y:S04]  /*14d30*/  STL.64 [R1+0x8f0], R10 ;  /* 0x0008f00a01007387 */ /* 0x0081e80000100a00 */
[----:B0-----:R-:W3:Y:S04]  /*14d40*/  LDL.LU R10, [R1+0x1d8] ;  /* 0x0001d800010a7983 */ /* 0x001ee80000300800 */
[----:B------:R-:W3:Y:S04]  /*14d50*/  LDL.LU R11, [R1+0x1dc] ;  /* 0x0001dc00010b7983 */ /* 0x000ee80000300800 */
[----:B------:R-:W4:Y:S04]  /*14d60*/  LDL.LU R9, [R1+0x3c4] ;  /* 0x0003c40001097983 */ /* 0x000f280000300800 */
[----:B---3--:R0:W-:Y:S04]  /*14d70*/  STL.64 [R1+0x910], R10 ;  /* 0x0009100a01007387 */ /* 0x0081e80000100a00 */
[----:B----4-:R-:W-:Y:S04]  /*14d80*/  STL [R1+0x908], R9 ;  /* 0x0009080901007387 */ /* 0x010fe80000100800 */
[----:B0-----:R-:W3:Y:S01]  /*14d90*/  LDL.LU R10, [R1+0x1c8] ;  /* 0x0001c800010a7983 */ /* 0x001ee20000300800 */
[----:B--2---:R-:W-:-:S03]  /*14da0*/  IMAD.MOV.U32 R11, RZ, RZ, R28 ;  /* 0x000000ffff0b7224 */ /* 0x004fc600078e001c */
[----:B------:R-:W2:Y:S04]  /*14db0*/  LDL.LU R20, [R1+0x3c8] ;  /* 0x0003c80001147983 */ /* 0x000ea80000300800 */
[----:B------:R-:W4:Y:S04]  /*14dc0*/  LDL.LU R28, [R1+0x3cc] ;  /* 0x0003cc00011c7983 */ /* 0x000f280000300800 */
[----:B------:R-:W5:Y:S04]  /*14dd0*/  LDL.LU R6, [R1+0x210] ;  /* 0x0002100001067983 */ /* 0x000f680000300800 */
[----:B------:R-:W5:Y:S04]  /*14de0*/  LDL.LU R7, [R1+0x214] ;  /* 0x0002140001077983 */ /* 0x000f680000300800 */
[----:B------:R-:W2:Y:S04]  /*14df0*/  LDL.LU R18, [R1+0x1b8] ;  /* 0x0001b80001127983 */ /* 0x000ea80000300800 */
[----:B------:R-:W2:Y:S04]  /*14e00*/  LDL.LU R19, [R1+0x1bc] ;  /* 0x0001bc0001137983 */ /* 0x000ea80000300800 */
[----:B------:R-:W3:Y:S04]  /*14e10*/  LDL.LU R17, [R1+0x3b8] ;  /* 0x0003b80001117983 */ /* 0x000ee80000300800 */
[----:B--2---:R0:W-:Y:S04]  /*14e20*/  STL.64 [R1+0x940], R18 ;  /* 0x0009401201007387 */ /* 0x0041e80000100a00 */
[----:B---3--:R-:W-:Y:S04]  /*14e30*/  STL [R1+0x938], R17 ;  /* 0x0009381101007387 */ /* 0x008fe80000100800 */
[----:B0-----:R-:W2:Y:S04]  /*14e40*/  LDL.LU R18, [R1+0x1a8] ;  /* 0x0001a80001127983 */ /* 0x001ea80000300800 */
[----:B------:R-:W2:Y:S04]  /*14e50*/  LDL.LU R19, [R1+0x1ac] ;  /* 0x0001ac0001137983 */ /* 0x000ea80000300800 */
[----:B------:R-:W3:Y:S04]  /*14e60*/  LDL.LU R8, [R1+0x3c0] ;  /* 0x0003c00001087983 */ /* 0x000ee80000300800 */
[----:B------:R-:W-:Y:S04]  /*14e70*/  STL.64 [R1+0x930], R10 ;  /* 0x0009300a01007387 */ /* 0x000fe80000100a00 */
[----:B---3--:R0:W-:Y:S04]  /*14e80*/  STL [R1+0x92c], R8 ;  /* 0x00092c0801007387 */ /* 0x0081e80000100800 */
        /* <DEDUP_REMOVED lines=8> */
[----:B------:R-:W2:Y:S04]  /*14f10*/  LDL.LU R10, [R1+0xc8] ;  /* 0x0000c800010a7983 */ /* 0x000ea80000300800 */
[----:B------:R-:W2:Y:S04]  /*14f20*/  LDL.LU R11, [R1+0xcc] ;  /* 0x0000cc00010b7983 */ /* 0x000ea80000300800 */
[----:B-----5:R0:W-:Y:S04]  /*14f30*/  STL.64 [R1+0x8e8], R6 ;  /* 0x0008e80601007387 */ /* 0x0201e80000100a00 */
[----:B------:R-:W3:Y:S04]  /*14f40*/  LDL.LU R4, [R1+0x80] ;  /* 0x0000800001047983 */ /* 0x000ee80000300800 */
[----:B------:R-:W3:Y:S04]  /*14f50*/  LDL.LU R5, [R1+0x84] ;  /* 0x0000840001057983 */ /* 0x000ee80000300800 */
[----:B0-----:R-:W5:Y:S04]  /*14f60*/  LDL.LU R6, [R1+0x88] ;  /* 0x0000880001067983 */ /* 0x001f680000300800 */
[----:B------:R-:W5:Y:S01]  /*14f70*/  LDL.LU R7, [R1+0x8c] ;  /* 0x00008c0001077983 */ /* 0x000f620000300800 */
[----:B------:R-:W-:-:S04]  /*14f80*/  FADD R2, R2, -R0 ;  /* 0x8000000002027221 */ /* 0x000fc80000000000 */
[----:B------:R-:W-:Y:S01]  /*14f90*/  FMUL R2, R2, 1.4426950216293334961 ;  /* 0x3fb8aa3b02027820 */ /* 0x000fe20000400000 */
[----:B-----5:R-:W-:Y:S04]  /*14fa0*/  STL.64 [R1+0x900], R6 ;  /* 0x0009000601007387 */ /* 0x020fe80000100a00 */
[----:B---3--:R0:W-:Y:S04]  /*14fb0*/  STL.64 [R1+0x8f8], R4 ;  /* 0x0008f80401007387 */ /* 0x0081e80000100a00 */
[----:B0-----:R-:W3:Y:S04]  /*14fc0*/  LDL.LU R4, [R1+0x90] ;  /* 0x0000900001047983 */ /* 0x001ee80000300800 */
[----:B------:R-:W3:Y:S04]  /*14fd0*/  LDL.LU R5, [R1+0x94] ;  /* 0x0000940001057983 */ /* 0x000ee80000300800 */
[----:B------:R-:W5:Y:S04]  /*14fe0*/  LDL.LU R6, [R1+0x98] ;  /* 0x0000980001067983 */ /* 0x000f680000300800 */
[----:B------:R-:W5:Y:S01]  /*14ff0*/  LDL.LU R7, [R1+0x9c] ;  /* 0x00009c0001077983 */ /* 0x000f620000300800 */
[----:B------:R-:W0:Y:S01]  /*15000*/  MUFU.EX2 R2, R2 ;  /* 0x0000000200027308 */ /* 0x000e220000000800 */
[----:B--2---:R-:W-:Y:S01]  /*15010*/  HMMA.16816.F32 R16, R24, R18, R8 ;  /* 0x000000121810723c */ /* 0x004fe20000001808 */
[----:B------:R-:W-:Y:S01]  /*15020*/  FADD R3, R3, -R0 ;  /* 0x8000000003037221 */ /* 0x000fe20000000000 */
[----:B-----5:R-:W-:Y:S04]  /*15030*/  STL.64 [R1+0x920], R6 ;  /* 0x0009200601007387 */ /* 0x020fe80000100a00 */
[----:B---3--:R1:W-:Y:S04]  /*15040*/  STL.64 [R1+0x918], R4 ;  /* 0x0009180401007387 */ /* 0x0083e80000100a00 */
[----:B-1----:R-:W2:Y:S04]  /*15050*/  LDL.LU R4, [R1+0xa0] ;  /* 0x0000a00001047983 */ /* 0x002ea80000300800 */
[----:B------:R-:W2:Y:S04]  /*15060*/  LDL.LU R5, [R1+0xa4] ;  /* 0x0000a40001057983 */ /* 0x000ea80000300800 */
[----:B------:R-:W2:Y:S04]  /*15070*/  LDL.LU R6, [R1+0xa8] ;  /* 0x0000a80001067983 */ /* 0x000ea80000300800 */
[----:B------:R-:W2:Y:S04]  /*15080*/  LDL.LU R7, [R1+0xac] ;  /* 0x0000ac0001077983 */ /* 0x000ea80000300800 */
[----:B------:R-:W3:Y:S04]  /*15090*/  LDL.LU R12, [R1+0x40] ;  /* 0x00004000010c7983 */ /* 0x000ee80000300800 */
[----:B------:R-:W3:Y:S04]  /*150a0*/  LDL.LU R13, [R1+0x44] ;  /* 0x00004400010d7983 */ /* 0x000ee80000300800 */
[----:B------:R-:W3:Y:S04]  /*150b0*/  LDL.LU R14, [R1+0x48] ;  /* 0x00004800010e7983 */ /* 0x000ee80000300800 */
[----:B------:R-:W3:Y:S04]  /*150c0*/  LDL.LU R15, [R1+0x4c] ;  /* 0x00004c00010f7983 */ /* 0x000ee80000300800 */
[----:B------:R-:W5:Y:S04]  /*150d0*/  LDL.LU R21, [R1+0x3a8] ;  /* 0x0003a80001157983 */ /* 0x000f680000300800 */
[----:B------:R-:W5:Y:S04]  /*150e0*/  LDL.LU R22, [R1+0x3ac] ;  /* 0x0003ac0001167983 */ /* 0x000f680000300800 */
[----:B------:R-:W2:Y:S04]  /*150f0*/  LDL.LU R23, [R1+0x3b0] ;  /* 0x0003b00001177983 */ /* 0x000ea80000300800 */
[----:B0-----:R-:W-:Y:S04]  /*15100*/  STL [R1+0x60], R2 ;  /* 0x0000600201007387 */ /* 0x001fe80000100800 */
[----:B------:R-:W2:Y:S04]  /*15110*/  LDL.LU.64 R10, [R1+0x950] ;  /* 0x00095000010a7983 */ /* 0x000ea80000300a00 */
[----:B------:R-:W2:Y:S04]  /*15120*/  LDL.LU.64 R8, [R1+0x948] ;  /* 0x0009480001087983 */ /* 0x000ea80000300a00 */
[----:B------:R-:W-:Y:S04]  /*15130*/  STL.64 [R1+0x140], R16 ;  /* 0x0001401001007387 */ /* 0x000fe80000100a00 */
[----:B------:R0:W-:Y:S04]  /*15140*/  STL.64 [R1+0x148], R18 ;  /* 0x0001481201007387 */ /* 0x0001e80000100a00 */
[----:B0-----:R-:W2:Y:S04]  /*15150*/  LDL.LU.64 R18, [R1+0x940] ;  /* 0x0009400001127983 */ /* 0x001ea80000300a00 */
[----:B------:R-:W2:Y:S01]  /*15160*/  LDL.LU R17, [R1+0x938] ;  /* 0x0009380001117983 */ /* 0x000ea20000300800 */
[----:B------:R-:W-:-:S06]  /*15170*/  FMUL R2, R3, 1.4426950216293334961 ;  /* 0x3fb8aa3b03027820 */ /* 0x000fcc0000400000 */
[----:B------:R-:W0:Y:S01]  /*15180*/  MUFU.EX2 R2, R2 ;  /* 0x0000000200027308 */ /* 0x000e220000000800 */
[----:B--2---:R-:W-:Y:S02]  /*15190*/  FADD R3, R17, -R0 ;  /* 0x8000000011037221 */ /* 0x004fe40000000000 */
[----:B------:R-:W-:Y:S01]  /*151a0*/  HMMA.16816.F32 R16, R24, R18, R8 ;  /* 0x000000121810723c */ /* 0x000fe20000001808 */
[----:B------:R-:W2:Y:S04]  /*151b0*/  LDL.LU.64 R10, [R1+0x930] ;  /* 0x00093000010a7983 */ /* 0x000ea80000300a00 */
[----:B0-----:R0:W-:Y:S04]  /*151c0*/  STL [R1+0x26c], R2 ;  /* 0x00026c0201007387 */ /* 0x0011e80000100800 */
[----:B------:R-:W2:Y:S01]  /*151d0*/  LDL.LU R8, [R1+0x92c] ;  /* 0x00092c0001087983 */ /* 0x000ea20000300800 */
[----:B0-----:R-:W-:-:S09]  /*151e0*/  FMUL R2, R3, 1.4426950216293334961 ;  /* 0x3fb8aa3b03027820 */ /* 0x001fd20000400000 */
[----:B------:R-:W-:Y:S04]  /*151f0*/  STL.64 [R1+0x180], R16 ;  /* 0x0001801001007387 */ /* 0x000fe80000100a00 */
[----:B------:R-:W-:Y:S01]  /*15200*/  STL.64 [R1+0x188], R18 ;  /* 0x0001881201007387 */ /* 0x000fe20000100a00 */
[----:B--2---:R-:W-:Y:S02]  /*15210*/  FADD R3, R8, -R0 ;  /* 0x8000000008037221 */ /* 0x004fe40000000000 */
[----:B------:R-:W-:Y:S01]  /*15220*/  HMMA.16816.F32 R8, R24, R10, R4 ;  /* 0x0000000a1808723c */ /* 0x000fe20000001804 */
[----:B------:R-:W2:Y:S04]  /*15230*/  LDL.LU R0, [R1+0x928] ;  /* 0x0009280001007983 */ /* 0x000ea80000300800 */
[----:B------:R-:W2:Y:S04]  /*15240*/  LDL.LU.64 R6, [R1+0x920] ;  /* 0x0009200001067983 */ /* 0x000ea80000300a00 */
[----:B------:R-:W2:Y:S10]  /*15250*/  LDL.LU.64 R4, [R1+0x918] ;  /* 0x0009180001047983 */ /* 0x000eb40000300a00 */
[----:B------:R-:W-:Y:S04]  /*15260*/  STL.64 [R1+0x1b0], R8 ;  /* 0x0001b00801007387 */ /* 0x000fe80000100a00 */
[----:B------:R0:W-:Y:S04]  /*15270*/  STL.64 [R1+0x1b8], R10 ;  /* 0x0001b80a01007387 */ /* 0x0001e80000100a00 */
[----:B0-----:R-:W2:Y:S04]  /*15280*/  LDL.LU.64 R10, [R1+0x910] ;  /* 0x00091000010a7983 */ /* 0x001ea80000300a00 */
[----:B------:R-:W2:Y:S01]  /*15290*/  LDL.LU R9, [R1+0x908] ;  /* 0x0009080001097983 */ /* 0x000ea20000300800 */
[----:B------:R0:W1:Y:S02]  /*152a0*/  MUFU.EX2 R18, R2 ;  /* 0x0000000200127308 */ /* 0x0000640000000800 */
[----:B0-----:R-:W-:Y:S01]  /*152b0*/  FMUL R2, R3, 1.4426950216293334961 ;  /* 0x3fb8aa3b03027820 */ /* 0x001fe20000400000 */
[----:B-1----:R-:W-:Y:S01]  /*152c0*/  STL [R1+0x268], R18 ;  /* 0x0002681201007387 */ /* 0x002fe20000100800 */
[----:B--2---:R-:W-:-:S02]  /*152d0*/  FADD R3, R9, -R29 ;  /* 0x8000001d09037221 */ /* 0x004fc40000000000 */
[----:B------:R-:W-:Y:S01]  /*152e0*/  HMMA.16816.F32 R8, R24, R10, R4 ;  /* 0x0000000a1808723c */ /* 0x000fe20000001804 */
[----:B------:R-:W2:Y:S04]  /*152f0*/  LDL.LU.64 R6, [R1+0x900] ;  /* 0x0009000001067983 */ /* 0x000ea80000300a00 */
[----:B------:R-:W2:-:S14]  /*15300*/  LDL.LU.64 R4, [R1+0x8f8] ;  /* 0x0008f80001047983 */ /* 0x000e9c0000300a00 */
[----:B------:R-:W-:Y:S04]  /*15310*/  STL.64 [R1+0x1e0], R8 ;  /* 0x0001e00801007387 */ /* 0x000fe80000100a00 */
[----:B------:R0:W-:Y:S04]  /*15320*/  STL.64 [R1+0x1e8], R10 ;  /* 0x0001e80a01007387 */ /* 0x0001e80000100a00 */
[----:B0-----:R-:W2:Y:S01]  /*15330*/  LDL.LU.64 R10, [R1+0x8f0] ;  /* 0x0008f000010a7983 */ /* 0x001ea20000300a00 */
[----:B------:R-:W0:Y:S03]  /*15340*/  MUFU.EX2 R19, R2 ;  /* 0x0000000200137308 */ /* 0x000e260000000800 */
[----:B0-----:R-:W-:Y:S01]  /*15350*/  STL [R1+0x264], R19 ;  /* 0x0002641301007387 */ /* 0x001fe20000100800 */
[----:B------:R-:W-:-:S06]  /*15360*/  FMUL R2, R3, 1.4426950216293334961 ;  /* 0x3fb8aa3b03027820 */ /* 0x000fcc0000400000 */
[----:B------:R-:W0:Y:S01]  /*15370*/  MUFU.EX2 R2, R2 ;  /* 0x0000000200027308 */ /* 0x000e220000000800 */
[----:B--2---:R-:W-:Y:S01]  /*15380*/  HMMA.16816.F32 R8, R24, R10, R4 ;  /* 0x0000000a1808723c */ /* 0x004fe20000001804 */
[----:B------:R-:W3:Y:S04]  /*15390*/  LDL.LU.64 R6, [R1+0x8e8] ;  /* 0x0008e80001067983 */ /* 0x000ee80000300a00 */
[----:B0-----:R0:W-:Y:S01]  /*153a0*/  STL [R1+0x260], R2 ;  /* 0x0002600201007387 */ /* 0x0011e20000100800 */
[----:B------:R-:W-:-:S13]  /*153b0*/  FADD R3, R20, -R29 ;  /* 0x8000001d14037221 */ /* 0x000fda0000000000 */
[----:B------:R-:W-:Y:S04]  /*153c0*/  STL.64 [R1+0x200], R8 ;  /* 0x0002000801007387 */ /* 0x000fe80000100a00 */
[----:B------:R-:W-:Y:S04]  /*153d0*/  STL.64 [R1+0x208], R10 ;  /* 0x0002080a01007387 */ /* 0x000fe80000100a00 */
[----:B------:R-:W1:Y:S01]  /*153e0*/  LDSM.16.M88.4 R8, [R0+UR6+0x10080] ;  /* 0x010080060008783b */ /* 0x000e620008000200 */
[----:B0-----:R-:W-:-:S03]  /*153f0*/  FMUL R2, R3, 1.4426950216293334961 ;  /* 0x3fb8aa3b03027820 */ /* 0x001fc60000400000 */
[----:B------:R-:W2:Y:S03]  /*15400*/  LDL.LU R16, [R1+0x3a0] ;  /* 0x0003a00001107983 */ /* 0x000ea60000300800 */
[----:B------:R-:W0:Y:S01]  /*15410*/  MUFU.EX2 R2, R2 ;  /* 0x0000000200027308 */ /* 0x000e220000000800 */
[----:B----4-:R-:W-:-:S04]  /*15420*/  FADD R3, R28, -R29 ;  /* 0x8000001d1c037221 */ /* 0x010fc80000000000 */
[----:B------:R-:W-:Y:S01]  /*15430*/  FMUL R28, R3, 1.4426950216293334961 ;  /* 0x3fb8aa3b031c7820 */ /* 0x000fe20000400000 */
[----:B------:R-:W-:Y:S01]  /*15440*/  FADD R3, R23, -R29 ;  /* 0x8000001d17037221 */ /* 0x000fe20000000000 */
[----:B-1----:R1:W-:Y:S04]  /*15450*/  STL.64 [R1+0x238], R10 ;  /* 0x0002380a01007387 */ /* 0x0023e80000100a00 */
[----:B0-----:R5:W-:Y:S04]  /*15460*/  STL [R1+0x25c], R2 ;  /* 0x00025c0201007387 */ /* 0x001be80000100800 */
[----:B-1----:R-:W4:Y:S04]  /*15470*/  LDL.LU R11, [R1+0x394] ;  /* 0x00039400010b7983 */ /* 0x002f280000300800 */
[----:B------:R-:W2:Y:S01]  /*15480*/  LDL.LU R10, [R1+0x39c] ;  /* 0x00039c00010a7983 */ /* 0x000ea20000300800 */
[----:B-----5:R-:W-:Y:S01]  /*15490*/  FADD R2, R22, R21 ;  /* 0x0000001516027221 */ /* 0x020fe20000000000 */
[----:B---3--:R-:W-:-:S15]  /*154a0*/  HMMA.16816.F32 R4, R24, R6, R12 ;  /* 0x000000061804723c */ /* 0x008fde000000180c */
[----:B------:R-:W-:-:S04]  /*154b0*/  NOP ;  /* 0x0000000000007918 */ /* 0x000fc80000000000 */
[----:B------:R-:W-:Y:S04]  /*154c0*/  STL.64 [R1+0x1f0], R4 ;  /* 0x0001f00401007387 */ /* 0x000fe80000100a00 */
[----:B------:R-:W-:Y:S04]  /*154d0*/  STL.64 [R1+0x1f8], R6 ;  /* 0x0001f80601007387 */ /* 0x000fe80000100a00 */
[----:B------:R-:W3:Y:S04]  /*154e0*/  LDL.LU R22, [R1+0x68] ;  /* 0x0000680001167983 */ /* 0x000ee80000300800 */
[----:B------:R-:W3:Y:S04]  /*154f0*/  LDL.LU R23, [R1+0x6c] ;  /* 0x00006c0001177983 */ /* 0x000ee80000300800 */
[----:B------:R-:W5:Y:S04]  /*15500*/  LDL.LU R20, [R1+0x398] ;  /* 0x0003980001147983 */ /* 0x000f680000300800 */
[----:B------:R-:W5:Y:S04]  /*15510*/  LDL.LU R21, [R1+0x300] ;  /* 0x0003000001157983 */ /* 0x000f680000300800 */
[----:B------:R-:W0:Y:S04]  /*15520*/  LDSM.16.M88.4 R4, [R0+UR6+0x10880] ;  /* 0x010880060004783b */ /* 0x000e280008000200 */
[----:B---3--:R-:W-:Y:S04]  /*15530*/  STL.64 [R1+0x8d0], R22 ;  /* 0x0008d01601007387 */ /* 0x008fe80000100a00 */
[----:B-----5:R1:W-:Y:S04]  /*15540*/  STL.64 [R1+0x8c8], R20 ;  /* 0x0008c81401007387 */ /* 0x0203e80000100a00 */
[----:B-1----:R-:W2:Y:S04]  /*15550*/  LDL.LU R20, [R1+0x390] ;  /* 0x0003900001147983 */ /* 0x002ea80000300800 */
[----:B------:R-:W3:Y:S04]  /*15560*/  LDL.LU R21, [R1+0x3a4] ;  /* 0x0003a40001157983 */ /* 0x000ee80000300800 */
[----:B------:R-:W5:Y:S04]  /*15570*/  LDL.LU R22, [R1+0x78] ;  /* 0x0000780001167983 */ /* 0x000f680000300800 */
[----:B------:R-:W5:Y:S04]  /*15580*/  LDL.LU R23, [R1+0x7c] ;  /* 0x00007c0001177983 */ /* 0x000f680000300800 */
[----:B------:R-:W2:Y:S04]  /*15590*/  LDL.LU R14, [R1+0x2f8] ;  /* 0x0002f800010e7983 */ /* 0x000ea80000300800 */
[----:B------:R-:W2:Y:S04]  /*155a0*/  LDL.LU R15, [R1+0x304] ;  /* 0x00030400010f7983 */ /* 0x000ea80000300800 */
[----:B--2---:R1:W-:Y:S04]  /*155b0*/  STL.64 [R1+0x8c0], R14 ;  /* 0x0008c00e01007387 */ /* 0x0043e80000100a00 */
[----:B------:R-:W2:Y:S04]  /*155c0*/  LDL.LU R12, [R1+0x20] ;  /* 0x00002000010c7983 */ /* 0x000ea80000300800 */
[----:B------:R-:W2:Y:S04]  /*155d0*/  LDL.LU R13, [R1+0x24] ;  /* 0x00002400010d7983 */ /* 0x000ea80000300800 */
[----:B-1----:R-:W2:Y:S04]  /*155e0*/  LDL.LU R14, [R1+0x28] ;  /* 0x00002800010e7983 */ /* 0x002ea80000300800 */
[----:B------:R-:W2:Y:S04]  /*155f0*/  LDL.LU R15, [R1+0x2c] ;  /* 0x00002c00010f7983 */ /* 0x000ea80000300800 */
[----:B--2---:R-:W-:Y:S04]  /*15600*/  STL.64 [R1+0x8e0], R14 ;  /* 0x0008e00e01007387 */ /* 0x004fe80000100a00 */
[----:B------:R1:W-:Y:S04]  /*15610*/  STL.64 [R1+0x8d8], R12 ;  /* 0x0008d80c01007387 */ /* 0x0003e80000100a00 */
[----:B-1----:R-:W5:Y:S04]  /*15620*/  LDL.LU R12, [R1+0x30] ;  /* 0x00003000010c7983 */ /* 0x002f680000300800 */
[----:B------:R-:W5:Y:S04]  /*15630*/  LDL.LU R13, [R1+0x34] ;  /* 0x00003400010d7983 */ /* 0x000f680000300800 */
[----:B------:R-:W5:Y:S04]  /*15640*/  LDL.LU R14, [R1+0x38] ;  /* 0x00003800010e7983 */ /* 0x000f680000300800 */
[----:B------:R-:W5:Y:S04]  /*15650*/  LDL.LU R15, [R1+0x3c] ;  /* 0x00003c00010f7983 */ /* 0x000f680000300800 */
[----:B------:R-:W2:Y:S04]  /*15660*/  LDL.LU R17, [R1+0x2fc] ;  /* 0x0002fc0001117983 */ /* 0x000ea80000300800 */
[----:B------:R1:W-:Y:S01]  /*15670*/  STL [R1+0x820], R29 ;  /* 0x0008201d01007387 */ /* 0x0003e20000100800 */
[----:B------:R-:W-:Y:S01]  /*15680*/  FADD R10, R10, R20 ;  /* 0x000000140a0a7221 */ /* 0x000fe20000000000 */
[----:B-1----:R3:W1:Y:S02]  /*15690*/  MUFU.EX2 R29, R28 ;  /* 0x0000001c001d7308 */ /* 0x0026640000000800 */
[----:B---3--:R-:W-:Y:S01]  /*156a0*/  FADD R28, R21, R2 ;  /* 0x00000002151c7221 */ /* 0x008fe20000000000 */
[----:B0-----:R0:W-:Y:S04]  /*156b0*/  STL [R1+0x888], R4 ;  /* 0x0008880401007387 */ /* 0x0011e80000100800 */
[----:B------:R-:W-:Y:S04]  /*156c0*/  STL [R1+0x884], R5 ;  /* 0x0008840501007387 */ /* 0x000fe80000100800 */
[----:B-1----:R-:W-:Y:S04]  /*156d0*/  STL [R1+0x258], R29 ;  /* 0x0002581d01007387 */ /* 0x002fe80000100800 */
[----:B------:R1:W-:Y:S01]  /*156e0*/  STL.64 [R1+0x228], R6 ;  /* 0x0002280601007387 */ /* 0x0003e20000100a00 */
[----:B0-----:R-:W-:Y:S01]  /*156f0*/  FMUL R4, R3, 1.4426950216293334961 ;  /* 0x3fb8aa3b03047820 */ /* 0x001fe20000400000 */
[----:B------:R-:W-:Y:S01]  /*15700*/  FADD R3, R16, R28 ;  /* 0x0000001c10037221 */ /* 0x000fe20000000000 */
[----:B----4-:R-:W-:Y:S01]  /*15710*/  FADD R2, R11, R10 ;  /* 0x0000000a0b027221 */ /* 0x010fe20000000000 */
[----:B-1----:R-:W3:Y:S01]  /*15720*/  LDL.LU R6, [R1+0x308] ;  /* 0x0003080001067983 */ /* 0x002ee20000300800 */
[----:B-----5:R-:W-:Y:S03]  /*15730*/  HMMA.16816.F32 R20, R24, R22, R12 ;  /* 0x000000161814723c */ /* 0x020fe6000000180c */
[----:B------:R-:W4:Y:S04]  /*15740*/  LDL.LU.64 R14, [R1+0x8e0] ;  /* 0x0008e000010e7983 */ /* 0x000f280000300a00 */
[----:B------:R-:W4:-:S12]  /*15750*/  LDL.LU.64 R12, [R1+0x8d8] ;  /* 0x0008d800010c7983 */ /* 0x000f180000300a00 */
[----:B------:R-:W-:Y:S04]  /*15760*/  STL.64 [R1+0x1d0], R20 ;  /* 0x0001d01401007387 */ /* 0x000fe80000100a00 */
[----:B------:R-:W-:Y:S04]  /*15770*/  STL.64 [R1+0x1d8], R22 ;  /* 0x0001d81601007387 */ /* 0x000fe80000100a00 */
[----:B------:R-:W5:Y:S04]  /*15780*/  LDL R28, [R1+0x260] ;  /* 0x00026000011c7983 */ /* 0x000f680000100800 */
[----:B------:R-:W2:Y:S04]  /*15790*/  LDL.LU R10, [R1+0x310] ;  /* 0x00031000010a7983 */ /* 0x000ea80000300800 */
[----:B------:R-:W2:Y:S04]  /*157a0*/  LDL.LU R11, [R1+0x314] ;  /* 0x00031400010b7983 */ /* 0x000ea80000300800 */
[----:B------:R-:W0:Y:S01]  /*157b0*/  LDSM.16.M88.4 R20, [R0+UR6+0x11080] ;  /* 0x011080060014783b */ /* 0x000e220008000200 */
[----:B------:R0:W1:Y:S02]  /*157c0*/  MUFU.EX2 R7, R4 ;  /* 0x0000000400077308 */ /* 0x0000640000000800 */
[----:B0-----:R-:W-:Y:S01]  /*157d0*/  MOV R4, R20 ;  /* 0x0000001400047202 */ /* 0x001fe20000000f00 */
[----:B------:R-:W-:Y:S01]  /*157e0*/  IMAD.MOV.U32 R5, RZ, RZ, R21 ;  /* 0x000000ffff057224 */ /* 0x000fe200078e0015 */
[----:B--2---:R0:W-:Y:S04]  /*157f0*/  STL.64 [R1+0x8a8], R10 ;  /* 0x0008a80a01007387 */ /* 0x0041e80000100a00 */
[----:B------:R-:W-:Y:S04]  /*15800*/  STL.64 [R1+0x8a0], R8 ;  /* 0x0008a00801007387 */ /* 0x000fe80000100a00 */
[----:B0-----:R-:W2:Y:S04]  /*15810*/  LDL.LU R10, [R1+0x58] ;  /* 0x00005800010a7983 */ /* 0x001ea80000300800 */
[----:B------:R-:W2:Y:S04]  /*15820*/  LDL.LU R11, [R1+0x5c] ;  /* 0x00005c00010b7983 */ /* 0x000ea80000300800 */
[----:B------:R0:W-:Y:S04]  /*15830*/  STL.64 [R1+0x218], R22 ;  /* 0x0002181601007387 */ /* 0x0001e80000100a00 */
[----:B0-----:R-:W4:Y:S04]  /*15840*/  LDL.LU.64 R22, [R1+0x8d0] ;  /* 0x0008d00001167983 */ /* 0x001f280000300a00 */
[----:B------:R-:W2:Y:S04]  /*15850*/  LDL.LU.64 R20, [R1+0x8c8] ;  /* 0x0008c80001147983 */ /* 0x000ea80000300a00 */
[----:B-1----:R-:W-:Y:S01]  /*15860*/  STL [R1+0x254], R7 ;  /* 0x0002540701007387 */ /* 0x002fe20000100800 */
[----:B--2---:R-:W-:Y:S01]  /*15870*/  FADD R2, R20, R2 ;  /* 0x0000000214027221 */ /* 0x004fe20000000000 */
[----:B------:R-:W-:-:S02]  /*15880*/  FADD R3, R21, R3 ;  /* 0x0000000315037221 */ /* 0x000fc40000000000 */
[----:B----4-:R-:W-:Y:S01]  /*15890*/  HMMA.16816.F32 R20, R24, R22, R12 ;  /* 0x000000161814723c */ /* 0x010fe2000000180c */
[----:B------:R-:W2:-:S15]  /*158a0*/  LDL.LU.64 R14, [R1+0x8c0] ;  /* 0x0008c000010e7983 */ /* 0x000e9e0000300a00 */
[----:B------:R-:W-:-:S03]  /*158b0*/  NOP ;  /* 0x0000000000007918 */ /* 0x000fc60000000000 */
[----:B------:R-:W-:Y:S04]  /*158c0*/  STL.64 [R1+0x1a0], R20 ;  /* 0x0001a01401007387 */ /* 0x000fe80000100a00 */
[----:B------:R0:W-:Y:S04]  /*158d0*/  STL.64 [R1+0x1a8], R22 ;  /* 0x0001a81601007387 */ /* 0x0001e80000100a00 */
[----:B0-----:R-:W4:Y:S04]  /*158e0*/  LDL.LU.64 R22, [R1+0x8b8] ;  /* 0x0008b80001167983 */ /* 0x001f280000300a00 */
[----:B------:R-:W4:Y:S01]  /*158f0*/  LDL.LU.64 R20, [R1+0x8b0] ;  /* 0x0008b00001147983 */ /* 0x000f220000300a00 */
[----:B--2---:R-:W-:Y:S01]  /*15900*/  FADD R2, R14, R2 ;  /* 0x000000020e027221 */ /* 0x004fe20000000000 */
[----:B------:R-:W-:-:S02]  /*15910*/  FADD R3, R15, R3 ;  /* 0x000000030f037221 */ /* 0x000fc40000000000 */
[----:B------:R-:W0:Y:S01]  /*15920*/  LDSM.16.M88.4 R12, [R0+UR6+0x11880] ;  /* 0x01188006000c783b */ /* 0x000e220008000200 */
[----:B------:R-:W-:Y:S01]  /*15930*/  FADD R2, R17, R2 ;  /* 0x0000000211027221 */ /* 0x000fe20000000000 */
[----:B----4-:R-:W-:Y:S02]  /*15940*/  HMMA.16816.F32 R24, R24, R10, R20 ;  /* 0x0000000a1818723c */ /* 0x010fe40000001814 */
[----:B0-----:R-:W-:Y:S04]  /*15950*/  STL [R1+0x880], R13 ;  /* 0x0008800d01007387 */ /* 0x001fe80000100800 */
[----:B------:R-:W2:Y:S04]  /*15960*/  LDL.LU R16, [R1+0x30c] ;  /* 0x00030c0001107983 */ /* 0x000ea80000300800 */
[----:B------:R-:W4:Y:S04]  /*15970*/  LDL.LU R17, [R1+0x2f0] ;  /* 0x0002f00001117983 */ /* 0x000f280000300800 */
[----:B------:R-:W2:Y:S04]  /*15980*/  LDL.LU.64 R10, [R1+0x8a8] ;  /* 0x0008a800010a7983 */ /* 0x000ea80000300a00 */
[----:B------:R-:W2:Y:S04]  /*15990*/  LDL.LU.64 R8, [R1+0x8a0] ;  /* 0x0008a00001087983 */ /* 0x000ea80000300a00 */
[----:B------:R-:W2:Y:S04]  /*159a0*/  LDL R21, [R1+0x26c] ;  /* 0x00026c0001157983 */ /* 0x000ea80000100800 */
[----:B------:R-:W2:Y:S04]  /*159b0*/  LDL R22, [R1+0x60] ;  /* 0x0000600001167983 */ /* 0x000ea80000100800 */
[----:B------:R-:W-:Y:S04]  /*159c0*/  STL.64 [R1+0x170], R24 ;  /* 0x0001701801007387 */ /* 0x000fe80000100a00 */
[----:B------:R-:W-:Y:S04]  /*159d0*/  STL.64 [R1+0x178], R26 ;  /* 0x0001781a01007387 */ /* 0x000fe80000100a00 */
[----:B------:R-:W5:Y:S04]  /*159e0*/  LDL R23, [R1+0x25c] ;  /* 0x00025c0001177983 */ /* 0x000f680000100800 */
[----:B------:R-:W0:Y:S04]  /*159f0*/  LDSM.16.M88.4 R24, [R0+UR6+0x12080] ;  /* 0x012080060018783b */ /* 0x000e280008000200 */
[----:B------:R-:W-:Y:S01]  /*15a00*/  STL.64 [R1+0x210], R14 ;  /* 0x0002100e01007387 */ /* 0x000fe20000100a00 */
[----:B---3--:R-:W-:Y:S01]  /*15a10*/  FADD R3, R6, R3 ;  /* 0x0000000306037221 */ /* 0x008fe20000000000 */
[----:B0-----:R-:W-:-:S02]  /*15a20*/  IMAD.MOV.U32 R13, RZ, RZ, R24 ;  /* 0x000000ffff0d7224 */ /* 0x001fc400078e0018 */
[----:B------:R-:W-:Y:S04]  /*15a30*/  STL.64 [R1+0x1c8], R26 ;  /* 0x0001c81a01007387 */ /* 0x000fe80000100a00 */
[----:B------:R0:W-:Y:S04]  /*15a40*/  STL.64 [R1+0x898], R12 ;  /* 0x0008980c01007387 */ /* 0x0001e80000100a00 */
[----:B0-----:R-:W3:Y:S04]  /*15a50*/  LDL.LU R12, [R1+0x10] ;  /* 0x00001000010c7983 */ /* 0x001ee80000300800 */
[----:B------:R-:W3:Y:S04]  /*15a60*/  LDL.LU R13, [R1+0x14] ;  /* 0x00001400010d7983 */ /* 0x000ee80000300800 */
[----:B------:R-:W3:Y:S04]  /*15a70*/  LDL.LU R14, [R1+0x18] ;  /* 0x00001800010e7983 */ /* 0x000ee80000300800 */
[----:B------:R-:W3:Y:S01]  /*15a80*/  LDL.LU R15, [R1+0x1c] ;  /* 0x00001c00010f7983 */ /* 0x000ee20000300800 */
[----:B------:R-:W-:-:S02]  /*15a90*/  F2FP.F16.F32.PACK_AB R26, R19, R18 ;  /* 0x00000012131a723e */ /* 0x000fc400000000ff */
[----:B------:R-:W-:Y:S01]  /*15aa0*/  F2FP.F16.F32.PACK_AB R27, R7, R29 ;  /* 0x0000001d071b723e */ /* 0x000fe200000000ff */
[----:B------:R-:W4:Y:S04]  /*15ab0*/  LDL.LU R18, [R1+0x2f4] ;  /* 0x0002f40001127983 */ /* 0x000f280000300800 */
[----:B------:R-:W4:Y:S01]  /*15ac0*/  LDL.LU R19, [R1+0x2d8] ;  /* 0x0002d80001137983 */ /* 0x000f220000300800 */
[----:B------:R-:W-:-:S03]  /*15ad0*/  MOV R6, R25 ;  /* 0x0000001900067202 */ /* 0x000fc60000000f00 */
[----:B------:R-:W4:Y:S01]  /*15ae0*/  LDL.LU R7, [R1+0x2e8] ;  /* 0x0002e80001077983 */ /* 0x000f220000300800 */
[----:B--2---:R-:W-:-:S03]  /*15af0*/  F2FP.F16.F32.PACK_AB R24, R21, R22 ;  /* 0x000000161518723e */ /* 0x004fc600000000ff */
[----:B------:R-:W2:Y:S01]  /*15b00*/  LDL.LU R22, [R1+0x2e4] ;  /* 0x0002e40001167983 */ /* 0x000ea20000300800 */
[----:B-----5:R-:W-:-:S03]  /*15b10*/  F2FP.F16.F32.PACK_AB R25, R23, R28 ;  /* 0x0000001c1719723e */ /* 0x020fc600000000ff */
[----:B------:R-:W2:Y:S01]  /*15b20*/  LDL.LU R23, [R1+0x2ec] ;  /* 0x0002ec0001177983 */ /* 0x000ea20000300800 */
[----:B------:R-:W-:Y:S01]  /*15b30*/  FADD R2, R10, R2 ;  /* 0x000000020a027221 */ /* 0x000fe20000000000 */
[----:B------:R-:W-:Y:S02]  /*15b40*/  FADD R3, R11, R3 ;  /* 0x000000030b037221 */ /* 0x000fe40000000000 */
[----:B---3--:R-:W-:Y:S01]  /*15b50*/  HMMA.16816.F32 R8, R24, R8, R12 ;  /* 0x000000081808723c */ /* 0x008fe2000000180c */
[----:B------:R-:W-:Y:S01]  /*15b60*/  FADD R2, R16, R2 ;  /* 0x0000000210027221 */ /* 0x000fe20000000000 */
[----:B----4-:R-:W-:Y:S01]  /*15b70*/  FADD R3, R17, R3 ;  /* 0x0000000311037221 */ /* 0x010fe20000000000 */
[----:B--2---:R0:W-:Y:S04]  /*15b80*/  STL.64 [R1+0x878], R22 ;  /* 0x0008781601007387 */ /* 0x0041e80000100a00 */
[----:B------:R-:W2:Y:S04]  /*15b90*/  LDL.LU R20, [R1] ;  /* 0x0000000001147983 */ /* 0x000ea80000300800 */
[----:B------:R-:W2:Y:S04]  /*15ba0*/  LDL.LU R21, [R1+0x4] ;  /* 0x0000040001157983 */ /* 0x000ea80000300800 */
[----:B0-----:R-:W2:Y:S04]  /*15bb0*/  LDL.LU R22, [R1+0x8] ;  /* 0x0000080001167983 */ /* 0x001ea80000300800 */
[----:B------:R-:W2:Y:S04]  /*15bc0*/  LDL.LU R23, [R1+0xc] ;  /* 0x00000c0001177983 */ /* 0x000ea80000300800 */
[----:B------:R-:W3:Y:S04]  /*15bd0*/  LDL.LU R28, [R1+0x2e0] ;  /* 0x0002e000011c7983 */ /* 0x000ee80000300800 */
[----:B------:R-:W4:Y:S04]  /*15be0*/  LDL.LU R29, [R1+0x2b8] ;  /* 0x0002b800011d7983 */ /* 0x000f280000300800 */
[----:B------:R-:W5:Y:S04]  /*15bf0*/  LDL.LU.64 R12, [R1+0x898] ;  /* 0x00089800010c7983 */ /* 0x000f680000300a00 */
[----:B------:R-:W-:Y:S04]  /*15c00*/  STL.64 [R1+0x160], R8 ;  /* 0x0001600801007387 */ /* 0x000fe80000100a00 */
[----:B------:R-:W-:Y:S04]  /*15c10*/  STL.64 [R1+0x168], R10 ;  /* 0x0001680a01007387 */ /* 0x000fe80000100a00 */
[----:B------:R-:W0:Y:S02]  /*15c20*/  LDSM.16.M88.4 R8, [R0+UR6+0x12880] ;  /* 0x012880060008783b */ /* 0x000e240008000200 */
[----:B0-----:R-:W-:-:S02]  /*15c30*/  IMAD.MOV.U32 R17, RZ, RZ, R8 ;  /* 0x000000ffff117224 */ /* 0x001fc400078e0008 */
[----:B------:R0:W-:Y:S01]  /*15c40*/  STL.64 [R1+0x198], R10 ;  /* 0x0001980a01007387 */ /* 0x0001e20000100a00 */
[----:B------:R-:W-:-:S03]  /*15c50*/  IMAD.MOV.U32 R16, RZ, RZ, R9 ;  /* 0x000000ffff107224 */ /* 0x000fc600078e0009 */
[----:B------:R-:W2:Y:S04]  /*15c60*/  LDL.LU.64 R8, [R1+0x890] ;  /* 0x0008900001087983 */ /* 0x000ea80000300a00 */
[----:B0-----:R-:W2:Y:S04]  /*15c70*/  LDL.LU R10, [R1+0x2c0] ;  /* 0x0002c000010a7983 */ /* 0x001ea80000300800 */
[----:B------:R-:W2:Y:S04]  /*15c80*/  LDL.LU R11, [R1+0x2c8] ;  /* 0x0002c800010b7983 */ /* 0x000ea80000300800 */
[----:B--2---:R0:W-:Y:S04]  /*15c90*/  STL.64 [R1+0x860], R10 ;  /* 0x0008600a01007387 */ /* 0x0041e80000100a00 */
[----:B0-----:R-:W2:Y:S04]  /*15ca0*/  LDL.LU R11, [R1+0x2dc] ;  /* 0x0002dc00010b7983 */ /* 0x001ea80000300800 */
[----:B------:R0:W-:Y:S02]  /*15cb0*/  STL.64 [R1+0x858], R8 ;  /* 0x0008580801007387 */ /* 0x0001e40000100a00 */
[----:B0-----:R-:W-:Y:S01]  /*15cc0*/  MOV R8, R4 ;  /* 0x0000000400087202 */ /* 0x001fe20000000f00 */
[----:B------:R-:W-:Y:S01]  /*15cd0*/  IMAD.MOV.U32 R9, RZ, RZ, R5 ;  /* 0x000000ffff097224 */ /* 0x000fe200078e0005 */
[----:B------:R-:W3:Y:S04]  /*15ce0*/  LDL.LU R4, [R1+0x888] ;  /* 0x0008880001047983 */ /* 0x000ee80000300800 */
[----:B------:R-:W3:Y:S01]  /*15cf0*/  LDL.LU R5, [R1+0x884] ;  /* 0x0008840001057983 */ /* 0x000ee20000300800 */
[----:B------:R-:W-:-:S03]  /*15d00*/  FADD R3, R18, R3 ;  /* 0x0000000312037221 */ /* 0x000fc60000000000 */
[----:B------:R-:W4:Y:S04]  /*15d10*/  LDL.LU R14, [R1+0x2bc] ;  /* 0x0002bc00010e7983 */ /* 0x000f280000300800 */
[----:B------:R-:W4:Y:S04]  /*15d20*/  LDL.LU R15, [R1+0x2c4] ;  /* 0x0002c400010f7983 */ /* 0x000f280000300800 */
[----:B------:R0:W-:Y:S01]  /*15d30*/  STL.64 [R1+0x838], R16 ;  /* 0x0008381001007387 */ /* 0x0001e20000100a00 */
[----:B------:R-:W-:-:S03]  /*15d40*/  FADD R3, R7, R3 ;  /* 0x0000000307037221 */ /* 0x000fc60000000000 */
[----:B------:R-:W4:Y:S01]  /*15d50*/  LDL.LU R18, [R1+0x2cc] ;  /* 0x0002cc0001127983 */ /* 0x000f220000300800 */
[----:B0-----:R-:W-:Y:S01]  /*15d60*/  MOV R17, R6 ;  /* 0x0000000600117202 */ /* 0x001fe20000000f00 */
[----:B-----5:R-:W-:Y:S02]  /*15d70*/  IMAD.MOV.U32 R16, RZ, RZ, R13 ;  /* 0x000000ffff107224 */ /* 0x020fe400078e000d */
[----:B--2---:R-:W-:Y:S01]  /*15d80*/  FADD R2, R11, R2 ;  /* 0x000000020b027221 */ /* 0x004fe20000000000 */
[----:B---3--:R-:W-:Y:S03]  /*15d90*/  HMMA.16816.F32 R4, R24, R4, R20 ;  /* 0x000000041804723c */ /* 0x008fe60000001814 */
[----:B------:R-:W-:Y:S02]  /*15da0*/  FADD R2, R19, R2 ;  /* 0x0000000213027221 */ /* 0x000fe40000000000 */
[----:B------:R-:W2:Y:S04]  /*15db0*/  LDL.LU R19, [R1+0x3f0] ;  /* 0x0003f00001137983 */ /* 0x000ea80000300800 */
[----:B------:R-:W3:Y:S04]  /*15dc0*/  LDL.LU R13, [R1+0x880] ;  /* 0x00088000010d7983 */ /* 0x000ee80000300800 */
[----:B------:R-:W5:Y:S06]  /*15dd0*/  LDL.LU.64 R22, [R1+0x878] ;  /* 0x0008780001167983 */ /* 0x000f6c0000300a00 */
[----:B------:R-:W-:Y:S04]  /*15de0*/  STL.64 [R1+0x130], R4 ;  /* 0x0001300401007387 */ /* 0x000fe80000100a00 */
[----:B------:R-:W-:Y:S04]  /*15df0*/  STL.64 [R1+0x138], R6 ;  /* 0x0001380601007387 */ /* 0x000fe80000100a00 */
[----:B------:R-:W0:Y:S04]  /*15e00*/  LDSM.16.M88.4 R4, [R0+UR6+0x13080] ;  /* 0x013080060004783b */ /* 0x000e280008000200 */
[----:B0-----:R0:W-:Y:S01]  /*15e10*/  STL.64 [R1+0x158], R6 ;  /* 0x0001580601007387 */ /* 0x0011e20000100a00 */
[----:B------:R-:W-:-:S02]  /*15e20*/  IMAD.MOV.U32 R21, RZ, RZ, R4 ;  /* 0x000000ffff157224 */ /* 0x000fc400078e0004 */
[----:B------:R-:W-:Y:S01]  /*15e30*/  IMAD.MOV.U32 R20, RZ, RZ, R5 ;  /* 0x000000ffff147224 */ /* 0x000fe200078e0005 */
[----:B0-----:R-:W2:Y:S04]  /*15e40*/  LDL.LU.64 R6, [R1+0x870] ;  /* 0x0008700001067983 */ /* 0x001ea80000300a00 */
[----:B------:R-:W2:Y:S01]  /*15e50*/  LDL.LU.64 R4, [R1+0x868] ;  /* 0x0008680001047983 */ /* 0x000ea20000300a00 */
[----:B-----5:R-:W-:Y:S01]  /*15e60*/  FADD R2, R22, R2 ;  /* 0x0000000216027221 */ /* 0x020fe20000000000 */
[----:B------:R-:W-:-:S03]  /*15e70*/  FADD R3, R23, R3 ;  /* 0x0000000317037221 */ /* 0x000fc60000000000 */
[----:B------:R-:W-:Y:S01]  /*15e80*/  FADD R2, R28, R2 ;  /* 0x000000021c027221 */ /* 0x000fe20000000000 */
[----:B--2---:R-:W-:Y:S01]  /*15e90*/  HMMA.16816.F32 R8, R24, R8, R4 ;  /* 0x000000081808723c */ /* 0x004fe20000001804 */
[----:B------:R-:W2:Y:S04]  /*15ea0*/  LDL.LU R4, [R1+0x2d0] ;  /* 0x0002d00001047983 */ /* 0x000ea80000300800 */
[----:B------:R-:W5:-:S14]  /*15eb0*/  LDL.LU R7, [R1+0x2d4] ;  /* 0x0002d40001077983 */ /* 0x000f5c0000300800 */
[----:B------:R-:W-:Y:S04]  /*15ec0*/  STL.64 [R1+0x100], R8 ;  /* 0x0001000801007387 */ /* 0x000fe80000100a00 */
[----:B------:R-:W-:Y:S04]  /*15ed0*/  STL.64 [R1+0x108], R10 ;  /* 0x0001080a01007387 */ /* 0x000fe80000100a00 */
[----:B------:R-:W0:Y:S04]  /*15ee0*/  LDSM.16.M88.4 R8, [R0+UR6+0x13880] ;  /* 0x013880060008783b */ /* 0x000e280008000200 */
[----:B------:R-:W2:Y:S04]  /*15ef0*/  LDL.LU R5, [R1+0x2a8] ;  /* 0x0002a80001057983 */ /* 0x000ea80000300800 */
[----:B------:R-:W2:Y:S04]  /*15f00*/  LDL.LU R23, [R1+0x2b4] ;  /* 0x0002b40001177983 */ /* 0x000ea80000300800 */
[----:B------:R-:W2:Y:S04]  /*15f10*/  LDL.LU R6, [R1+0x29c] ;  /* 0x00029c0001067983 */ /* 0x000ea80000300800 */
[----:B------:R-:W2:Y:S04]  /*15f20*/  LDL.LU R28, [R1+0x3e8] ;  /* 0x0003e800011c7983 */ /* 0x000ea80000300800 */
[----:B0-----:R0:W-:Y:S04]  /*15f30*/  STL.64 [R1+0x128], R10 ;  /* 0x0001280a01007387 */ /* 0x0011e80000100a00 */
[----:B0-----:R-:W2:Y:S01]  /*15f40*/  LDL.LU.64 R10, [R1+0x860] ;  /* 0x00086000010a7983 */ /* 0x001ea20000300a00 */
[----:B----4-:R-:W-:Y:S01]  /*15f50*/  FADD R3, R29, R3 ;  /* 0x000000031d037221 */ /* 0x010fe20000000000 */
[----:B------:R-:W-:Y:S01]  /*15f60*/  MOV R29, R8 ;  /* 0x00000008001d7202 */ /* 0x000fe20000000f00 */
[----:B------:R-:W-:-:S02]  /*15f70*/  IMAD.MOV.U32 R22, RZ, RZ, R9 ;  /* 0x000000ffff167224 */ /* 0x000fc400078e0009 */
[----:B------:R-:W3:Y:S01]  /*15f80*/  LDL.LU.64 R8, [R1+0x858] ;  /* 0x0008580001087983 */ /* 0x000ee20000300a00 */
[----:B--2---:R-:W-:Y:S01]  /*15f90*/  FADD R2, R10, R2 ;  /* 0x000000020a027221 */ /* 0x004fe20000000000 */
[----:B------:R-:W-:Y:S02]  /*15fa0*/  FADD R3, R11, R3 ;  /* 0x000000030b037221 */ /* 0x000fe40000000000 */
[----:B------:R-:W3:Y:S04]  /*15fb0*/  LDL.LU R10, [R1+0x854] ;  /* 0x00085400010a7983 */ /* 0x000ee80000300800 */
[----:B------:R-:W3:Y:S01]  /*15fc0*/  LDL.LU R11, [R1+0x850] ;  /* 0x00085000010b7983 */ /* 0x000ee20000300800 */
[----:B------:R-:W-:Y:S01]  /*15fd0*/  FADD R2, R14, R2 ;  /* 0x000000020e027221 */ /* 0x000fe20000000000 */
[----:B------:R-:W-:-:S02]  /*15fe0*/  FADD R3, R15, R3 ;  /* 0x000000030f037221 */ /* 0x000fc40000000000 */
[----:B---3--:R-:W-:Y:S01]  /*15ff0*/  HMMA.16816.F32 R12, R24, R12, R8 ;  /* 0x0000000c180c723c */ /* 0x008fe20000001808 */
[----:B------:R-:W2:-:S15]  /*16000*/  LDL R10, [R1+0x240] ;  /* 0x00024000010a7983 */ /* 0x000e9e0000100800 */
[----:B------:R-:W-:-:S03]  /*16010*/  NOP ;  /* 0x0000000000007918 */ /* 0x000fc60000000000 */
[----:B------:R-:W-:Y:S04]  /*16020*/  STL.64 [R1+0xe0], R12 ;  /* 0x0000e00c01007387 */ /* 0x000fe80000100a00 */
[----:B------:R-:W-:Y:S04]  /*16030*/  STL.64 [R1+0xe8], R14 ;  /* 0x0000e80e01007387 */ /* 0x000fe80000100a00 */
[----:B------:R-:W0:Y:S04]  /*16040*/  LDSM.16.M88.4 R12, [R0+UR6+0x14080] ;  /* 0x01408006000c783b */ /* 0x000e280008000200 */
[----:B0-----:R0:W-:Y:S01]  /*16050*/  STL.64 [R1+0xf8], R14 ;  /* 0x0000f80e01007387 */ /* 0x0011e20000100a00 */
[----:B------:R-:W-:Y:S01]  /*16060*/  IMAD.MOV.U32 R9, RZ, RZ, R12 ;  /* 0x000000ffff097224 */ /* 0x000fe200078e000c */
[----:B------:R-:W-:-:S02]  /*16070*/  MOV R8, R13 ;  /* 0x0000000d00087202 */ /* 0x000fc40000000f00 */
[----:B0-----:R-:W3:Y:S04]  /*16080*/  LDL.LU.64 R14, [R1+0x848] ;  /* 0x00084800010e7983 */ /* 0x001ee80000300a00 */
[----:B------:R-:W3:Y:S01]  /*16090*/  LDL.LU.64 R12, [R1+0x840] ;  /* 0x00084000010c7983 */ /* 0x000ee20000300a00 */
[----:B------:R-:W-:Y:S01]  /*160a0*/  FADD R2, R4, R2 ;  /* 0x0000000204027221 */ /* 0x000fe20000000000 */
[----:B---3--:R-:W-:Y:S02]  /*160b0*/  HMMA.16816.F32 R12, R24, R16, R12 ;  /* 0x00000010180c723c */ /* 0x008fe4000000180c */
[----:B------:R-:W3:Y:S01]  /*160c0*/  LDL.LU.64 R16, [R1+0x838] ;  /* 0x0008380001107983 */ /* 0x000ee20000300a00 */
[----:B-----5:R-:W-:Y:S01]  /*160d0*/  FADD R4, R7, R3 ;  /* 0x0000000307047221 */ /* 0x020fe20000000000 */
[----:B------:R-:W-:Y:S01]  /*160e0*/  FADD R3, R18, R2 ;  /* 0x0000000212037221 */ /* 0x000fe20000000000 */
[----:B--2---:R-:W-:-:S14]  /*160f0*/  FADD R2, R19, -R10 ;  /* 0x8000000a13027221 */ /* 0x004fdc0000000000 */
[----:B------:R-:W-:Y:S04]  /*16100*/  STL.64 [R1+0xc0], R12 ;  /* 0x0000c00c01007387 */ /* 0x000fe80000100a00 */
[----:B------:R0:W-:Y:S04]  /*16110*/  STL.64 [R1+0xc8], R14 ;  /* 0x0000c80e01007387 */ /* 0x0001e80000100a00 */
[----:B0-----:R-:W2:Y:S04]  /*16120*/  LDL.LU R14, [R1+0x298] ;  /* 0x00029800010e7983 */ /* 0x001ea80000300800 */
[----:B------:R-:W4:Y:S01]  /*16130*/  LDL.LU R15, [R1+0x3fc] ;  /* 0x0003fc00010f7983 */ /* 0x000f220000300800 */
[----:B---3--:R-:W-:-:S02]  /*16140*/  IMAD.MOV.U32 R12, RZ, RZ, R17 ;  /* 0x000000ffff0c7224 */ /* 0x008fc400078e0011 */
[----:B------:R-:W-:Y:S02]  /*16150*/  IMAD.MOV.U32 R13, RZ, RZ, R16 ;  /* 0x000000ffff0d7224 */ /* 0x000fe400078e0010 */
[----:B------:R-:W0:Y:S04]  /*16160*/  LDSM.16.M88.4 R16, [R0+UR6+0x14880] ;  /* 0x014880060010783b */ /* 0x000e280008000200 */
[----:B0-----:R0:W-:Y:S01]  /*16170*/  STL.64 [R1+0xd8], R18 ;  /* 0x0000d81201007387 */ /* 0x0011e20000100a00 */
[----:B------:R-:W-:Y:S01]  /*16180*/  MOV R11, R16 ;  /* 0x00000010000b7202 */ /* 0x000fe20000000f00 */
[----:B------:R-:W-:Y:S02]  /*16190*/  IMAD.MOV.U32 R7, RZ, RZ, R17 ;  /* 0x000000ffff077224 */ /* 0x000fe400078e0011 */
[----:B0-----:R-:W3:Y:S04]  /*161a0*/  LDL.LU.64 R18, [R1+0x830] ;  /* 0x0008300001127983 */ /* 0x001ee80000300a00 */
[----:B------:R-:W3:Y:S01]  /*161b0*/  LDL.LU.64 R16, [R1+0x828] ;  /* 0x0008280001107983 */ /* 0x000ee20000300a00 */
[----:B------:R-:W-:Y:S01]  /*161c0*/  FADD R5, R5, R4 ;  /* 0x0000000405057221 */ /* 0x000fe20000000000 */
[----:B--2---:R-:W-:Y:S01]  /*161d0*/  FADD R4, R14, R3 ;  /* 0x000000030e047221 */ /* 0x004fe20000000000 */
[----:B----4-:R-:W-:Y:S01]  /*161e0*/  FADD R3, R15, -R10 ;  /* 0x8000000a0f037221 */ /* 0x010fe20000000000 */
[----:B------:R-:W-:-:S06]  /*161f0*/  FMUL R2, R2, 1.4426950216293334961 ;  /* 0x3fb8aa3b02027820 */ /* 0x000fcc0000400000 */
[----:B------:R-:W0:Y:S02]  /*16200*/  MUFU.EX2 R2, R2 ;  /* 0x0000000200027308 */ /* 0x000e240000000800 */
[----:B0-----:R0:W-:Y:S02]  /*16210*/  STL [R1+0x1c0], R2 ;  /* 0x0001c00201007387 */ /* 0x0011e40000100800 */
[----:B0-----:R-:W-:Y:S01]  /*16220*/  FADD R2, R23, R5 ;  /* 0x0000000517027221 */ /* 0x001fe20000000000 */
[----:B------:R-:W-:Y:S01]  /*16230*/  FADD R5, R28, -R10 ;  /* 0x8000000a1c057221 */ /* 0x000fe20000000000 */
[----:B---3--:R-:W-:Y:S01]  /*16240*/  HMMA.16816.F32 R16, R24, R12, R16 ;  /* 0x0000000c1810723c */ /* 0x008fe20000001810 */
[----:B------:R-:W0:-:S15]  /*16250*/  LDSM.16.M88.4 R12, [R0+UR6+0x15080] ;  /* 0x01508006000c783b */ /* 0x000e1e0008000200 */
[----:B------:R-:W-:-:S03]  /*16260*/  NOP ;  /* 0x0000000000007918 */ /* 0x000fc60000000000 */
[----:B------:R1:W-:Y:S04]  /*16270*/  STL.64 [R1+0x50], R16 ;  /* 0x0000501001007387 */ /* 0x0003e80000100a00 */
[----:B------:R-:W-:Y:S01]  /*16280*/  STL.64 [R1+0x58], R18 ;  /* 0x0000581201007387 */ /* 0x000fe20000100a00 */
[----:B-1----:R-:W-:Y:S01]  /*16290*/  MOV R16, R11 ;  /* 0x0000000b00107202 */ /* 0x002fe20000000f00 */
[----:B------:R-:W-:Y:S02]  /*162a0*/  IMAD.MOV.U32 R17, RZ, RZ, R7 ;  /* 0x000000ffff117224 */ /* 0x000fe400078e0007 */
[----:B0-----:R0:W-:Y:S04]  /*162b0*/  STL.64 [R1+0xb0], R12 ;  /* 0x0000b00c01007387 */ /* 0x0011e80000100a00 */
[----:B------:R1:W-:Y:S04]  /*162c0*/  STL.64 [R1+0xb8], R14 ;  /* 0x0000b80e01007387 */ /* 0x0003e80000100a00 */
[----:B------:R-:W2:Y:S01]  /*162d0*/  LDL.LU R23, [R1+0x2ac] ;  /* 0x0002ac0001177983 */ /* 0x000ea20000300800 */
[----:B0-----:R-:W-:Y:S01]  /*162e0*/  MOV R13, R8 ;  /* 0x00000008000d7202 */ /* 0x001fe20000000f00 */
[----:B------:R-:W-:-:S02]  /*162f0*/  IMAD.MOV.U32 R8, RZ, RZ, R29 ;  /* 0x000000ffff087224 */ /* 0x000fc400078e001d */
[----:B------:R-:W3:Y:S04]  /*16300*/  LDL.LU R29, [R1+0x820] ;  /* 0x00082000011d7983 */ /* 0x000ee80000300800 */
[----:B-1----:R-:W4:Y:S04]  /*16310*/  LDL.LU R14, [R1+0x270] ;  /* 0x00027000010e7983 */ /* 0x002f280000300800 */
[----:B------:R-:W-:Y:S04]  /*16320*/  STL.64 [R1+0x808], R16 ;  /* 0x0008081001007387 */ /* 0x000fe80000100a00 */
[----:B------:R-:W5:Y:S04]  /*16330*/  LDL.LU R28, [R1+0x3f4] ;  /* 0x0003f400011c7983 */ /* 0x000f680000300800 */
[----:B------:R-:W2:Y:S01]  /*16340*/  LDL.LU R11, [R1+0x2a4] ;  /* 0x0002a400010b7983 */ /* 0x000ea20000300800 */
[----:B------:R-:W-:-:S02]  /*16350*/  IMAD.MOV.U32 R12, RZ, RZ, R9 ;  /* 0x000000ffff0c7224 */ /* 0x000fc400078e0009 */
[----:B------:R-:W-:Y:S01]  /*16360*/  IMAD.MOV.U32 R9, RZ, RZ, R22 ;  /* 0x000000ffff097224 */ /* 0x000fe200078e0016 */
[----:B--2---:R-:W-:Y:S04]  /*16370*/  STL.64 [R1+0x818], R10 ;  /* 0x0008180a01007387 */ /* 0x004fe80000100a00 */
[----:B------:R0:W-:Y:S04]  /*16380*/  STL.64 [R1+0x810], R8 ;  /* 0x0008100801007387 */ /* 0x0001e80000100a00 */
[----:B0-----:R-:W2:Y:S04]  /*16390*/  LDL.LU R8, [R1+0x110] ;  /* 0x0001100001087983 */ /* 0x001ea80000300800 */
[----:B------:R-:W2:Y:S04]  /*163a0*/  LDL.LU R9, [R1+0x114] ;  /* 0x0001140001097983 */ /* 0x000ea80000300800 */
[----:B------:R-:W2:Y:S04]  /*163b0*/  LDL.LU R10, [R1+0x118] ;  /* 0x00011800010a7983 */ /* 0x000ea80000300800 */
[----:B------:R-:W2:Y:S04]  /*163c0*/  LDL.LU R11, [R1+0x11c] ;  /* 0x00011c00010b7983 */ /* 0x000ea80000300800 */
[----:B------:R-:W3:Y:S04]  /*163d0*/  LDL.LU R22, [R1+0x400] ;  /* 0x0004000001167983 */ /* 0x000ee80000300800 */
[----:B------:R-:W4:Y:S01]  /*163e0*/  LDL.LU R15, [R1+0x278] ;  /* 0x00027800010f7983 */ /* 0x000f220000300800 */
[----:B------:R-:W-:Y:S01]  /*163f0*/  IMAD.MOV.U32 R16, RZ, RZ, R21 ;  /* 0x000000ffff107224 */ /* 0x000fe200078e0015 */
[----:B------:R-:W-:Y:S01]  /*16400*/  MOV R17, R20 ;  /* 0x0000001400117202 */ /* 0x000fe20000000f00 */
[----:B------:R-:W-:-:S04]  /*16410*/  FMUL R3, R3, 1.4426950216293334961 ;  /* 0x3fb8aa3b03037820 */ /* 0x000fc80000400000 */
[----:B------:R-:W0:Y:S01]  /*16420*/  MUFU.EX2 R20, R3 ;  /* 0x0000000300147308 */ /* 0x000e220000000800 */
[----:B------:R-:W-:Y:S01]  /*16430*/  FADD R6, R6, R4 ;  /* 0x0000000406067221 */ /* 0x000fe20000000000 */
[----:B------:R-:W-:Y:S01]  /*16440*/  FADD R4, R23, R2 ;  /* 0x0000000217047221 */ /* 0x000fe20000000000 */
[----:B--2---:R-:W-:Y:S01]  /*16450*/  HMMA.16816.F32 R16, R24, R16, R8 ;  /* 0x000000101810723c */ /* 0x004fe20000001808 */
[----:B----4-:R-:W-:Y:S04]  /*16460*/  STL.64 [R1+0x800], R14 ;  /* 0x0008000e01007387 */ /* 0x010fe80000100a00 */
[----:B------:R1:W-:Y:S04]  /*16470*/  STL.64 [R1+0x7f8], R12 ;  /* 0x0007f80c01007387 */ /* 0x0003e80000100a00 */
[----:B-1----:R-:W2:Y:S04]  /*16480*/  LDL.LU R12, [R1+0x140] ;  /* 0x00014000010c7983 */ /* 0x002ea80000300800 */
[----:B------:R-:W2:Y:S04]  /*16490*/  LDL.LU R13, [R1+0x144] ;  /* 0x00014400010d7983 */ /* 0x000ea80000300800 */
[----:B------:R-:W2:Y:S04]  /*164a0*/  LDL.LU R14, [R1+0x148] ;  /* 0x00014800010e7983 */ /* 0x000ea80000300800 */
[----:B------:R-:W2:Y:S04]  /*164b0*/  LDL.LU R15, [R1+0x14c] ;  /* 0x00014c00010f7983 */ /* 0x000ea80000300800 */
[----:B0-----:R-:W-:Y:S04]  /*164c0*/  STL [R1+0x7b0], R20 ;  /* 0x0007b01401007387 */ /* 0x001fe80000100800 */
[----:B------:R-:W4:Y:S04]  /*164d0*/  LDL.LU R2, [R1+0x2a0] ;  /* 0x0002a00001027983 */ /* 0x000f280000300800 */
[----:B------:R-:W5:Y:S04]  /*164e0*/  LDL.LU.64 R10, [R1+0x818] ;  /* 0x00081800010a7983 */ /* 0x000f680000300a00 */
[----:B------:R-:W2:Y:S04]  /*164f0*/  LDL.LU.64 R8, [R1+0x810] ;  /* 0x0008100001087983 */ /* 0x000ea80000300a00 */
[----:B------:R-:W-:Y:S04]  /*16500*/  STL.64 [R1+0x40], R16 ;  /* 0x0000401001007387 */ /* 0x000fe80000100a00 */
[----:B------:R-:W-:Y:S04]  /*16510*/  STL.64 [R1+0x48], R18 ;  /* 0x0000481201007387 */ /* 0x000fe80000100a00 */
[----:B------:R-:W0:Y:S04]  /*16520*/  LDSM.16.M88.4 R16, [R0+UR6+0x15880] ;  /* 0x015880060010783b */ /* 0x000e280008000200 */
[----:B0-----:R0:W-:Y:S04]  /*16530*/  STL.64 [R1+0xa0], R16 ;  /* 0x0000a01001007387 */ /* 0x0011e80000100a00 */
[----:B------:R1:W-:Y:S04]  /*16540*/  STL.64 [R1+0xa8], R18 ;  /* 0x0000a81201007387 */ /* 0x0003e80000100a00 */
[----:B0-----:R-:W2:Y:S04]  /*16550*/  LDL.LU.64 R16, [R1+0x808] ;  /* 0x0008080001107983 */ /* 0x001ea80000300a00 */
[----:B------:R-:W2:Y:S04]  /*16560*/  LDL.LU R20, [R1+0x27c] ;  /* 0x00027c0001147983 */ /* 0x000ea80000300800 */
[----:B-1----:R-:W2:Y:S04]  /*16570*/  LDL.LU R18, [R1+0x284] ;  /* 0x0002840001127983 */ /* 0x002ea80000300800 */
[----:B------:R-:W2:Y:S04]  /*16580*/  LDL.LU R21, [R1+0x404] ;  /* 0x0004040001157983 */ /* 0x000ea80000300800 */
[----:B------:R-:W2:Y:S01]  /*16590*/  LDL.LU R19, [R1+0x280] ;  /* 0x0002800001137983 */ /* 0x000ea20000300800 */
[----:B------:R-:W-:Y:S01]  /*165a0*/  FMUL R3, R5, 1.4426950216293334961 ;  /* 0x3fb8aa3b05037820 */ /* 0x000fe20000400000 */
[----:B----4-:R-:W-:-:S02]  /*165b0*/  FADD R2, R2, R6 ;  /* 0x0000000602027221 */ /* 0x010fc40000000000 */
[----:B--2---:R-:W-:Y:S04]  /*165c0*/  STL.64 [R1+0x7f0], R18 ;  /* 0x0007f01201007387 */ /* 0x004fe80000100a00 */
[----:B------:R0:W-:Y:S04]  /*165d0*/  STL.64 [R1+0x7e8], R16 ;  /* 0x0007e81001007387 */ /* 0x0001e80000100a00 */
[----:B0-----:R-:W2:Y:S04]  /*165e0*/  LDL.LU R16, [R1+0x180] ;  /* 0x0001800001107983 */ /* 0x001ea80000300800 */
[----:B------:R-:W2:Y:S04]  /*165f0*/  LDL.LU R17, [R1+0x184] ;  /* 0x0001840001117983 */ /* 0x000ea80000300800 */
[----:B------:R-:W2:Y:S04]  /*16600*/  LDL.LU R18, [R1+0x188] ;  /* 0x0001880001127983 */ /* 0x000ea80000300800 */
[----:B------:R-:W2:Y:S04]  /*16610*/  LDL.LU R19, [R1+0x18c] ;  /* 0x00018c0001137983 */ /* 0x000ea80000300800 */
[----:B------:R-:W4:Y:S04]  /*16620*/  LDL.LU R7, [R1+0x28c] ;  /* 0x00028c0001077983 */ /* 0x000f280000300800 */
[----:B------:R-:W2:Y:S04]  /*16630*/  LDL.LU R23, [R1+0x288] ;  /* 0x0002880001177983 */ /* 0x000ea80000300800 */
[----:B------:R-:W2:Y:S04]  /*16640*/  LDL.LU R5, [R1+0x274] ;  /* 0x0002740001057983 */ /* 0x000ea80000300800 */
[----:B------:R-:W2:Y:S01]  /*16650*/  LDL.LU R6, [R1+0x2b0] ;  /* 0x0002b00001067983 */ /* 0x000ea20000300800 */
[----:B-----5:R-:W-:Y:S01]  /*16660*/  FADD R28, R28, -R10 ;  /* 0x8000000a1c1c7221 */ /* 0x020fe20000000000 */
[----:B--2---:R-:W-:-:S02]  /*16670*/  FADD R4, R6, R4 ;  /* 0x0000000406047221 */ /* 0x004fc40000000000 */
[----:B------:R0:W1:Y:S02]  /*16680*/  MUFU.EX2 R6, R3 ;  /* 0x0000000300067308 */ /* 0x0000640000000800 */
[----:B0-----:R-:W-:Y:S02]  /*16690*/  FADD R3, R11, R2 ;  /* 0x000000020b037221 */ /* 0x001fe40000000000 */
[----:B------:R-:W-:Y:S01]  /*166a0*/  HMMA.16816.F32 R8, R24, R8, R12 ;  /* 0x000000081808723c */ /* 0x000fe2000000180c */
[----:B-1----:R-:W-:Y:S04]  /*166b0*/  STL [R1+0x110], R6 ;  /* 0x0001100601007387 */ /* 0x002fe80000100800 */
[----:B------:R-:W2:Y:S04]  /*166c0*/  LDL.LU.64 R14, [R1+0x800] ;  /* 0x00080000010e7983 */ /* 0x000ea80000300a00 */
[----:B------:R-:W5:Y:S10]  /*166d0*/  LDL.LU.64 R12, [R1+0x7f8] ;  /* 0x0007f800010c7983 */ /* 0x000f740000300a00 */
[----:B------:R-:W-:Y:S04]  /*166e0*/  STL.64 [R1+0x30], R8 ;  /* 0x0000300801007387 */ /* 0x000fe80000100a00 */
[----:B------:R-:W-:Y:S04]  /*166f0*/  STL.64 [R1+0x38], R10 ;  /* 0x0000380a01007387 */ /* 0x000fe80000100a00 */
[----:B------:R-:W0:Y:S01]  /*16700*/  LDSM.16.M88.4 R8, [R0+UR6+0x16080] ;  /* 0x016080060008783b */ /* 0x000e220008000200 */
[----:B------:R-:W-:-:S03]  /*16710*/  FADD R2, R5, R4 ;  /* 0x0000000405027221 */ /* 0x000fc60000000000 */
[----:B0-----:R0:W-:Y:S01]  /*16720*/  STL.64 [R1+0x98], R10 ;  /* 0x0000980a01007387 */ /* 0x0011e20000100a00 */
[----:B--2---:R-:W-:Y:S01]  /*16730*/  FADD R4, R14, R3 ;  /* 0x000000030e047221 */ /* 0x004fe20000000000 */
[----:B------:R-:W-:Y:S02]  /*16740*/  FADD R3, R15, R2 ;  /* 0x000000020f037221 */ /* 0x000fe40000000000 */
[----:B-----5:R-:W-:Y:S01]  /*16750*/  HMMA.16816.F32 R12, R24, R12, R16 ;  /* 0x0000000c180c723c */ /* 0x020fe20000001810 */
[----:B------:R-:W2:Y:S04]  /*16760*/  LDL.LU.64 R18, [R1+0x7f0] ;  /* 0x0007f00001127983 */ /* 0x000ea80000300a00 */
[----:B------:R-:W5:Y:S04]  /*16770*/  LDL.LU.64 R16, [R1+0x7e8] ;  /* 0x0007e80001107983 */ /* 0x000f680000300a00 */
[----:B0-----:R-:W2:Y:S04]  /*16780*/  LDL.LU R11, [R1+0x408] ;  /* 0x00040800010b7983 */ /* 0x001ea80000300800 */
[----:B--2---:R-:W-:Y:S06]  /*16790*/  STL [R1+0x7e0], R11 ;  /* 0x0007e00b01007387 */ /* 0x004fec0000100800 */
[----:B------:R-:W-:Y:S04]  /*167a0*/  STL.64 [R1+0x20], R12 ;  /* 0x0000200c01007387 */ /* 0x000fe80000100a00 */
[----:B------:R-:W-:Y:S04]  /*167b0*/  STL.64 [R1+0x28], R14 ;  /* 0x0000280e01007387 */ /* 0x000fe80000100a00 */
[----:B------:R0:W-:Y:S04]  /*167c0*/  STL.64 [R1+0x7d8], R8 ;  /* 0x0007d80801007387 */ /* 0x0001e80000100a00 */
[----:B------:R-:W1:Y:S04]  /*167d0*/  LDSM.16.M88.4 R12, [R0+UR6+0x16880] ;  /* 0x01688006000c783b */ /* 0x000e680008000200 */
[----:B0-----:R-:W5:Y:S04]  /*167e0*/  LDL.LU R8, [R1+0x1b0] ;  /* 0x0001b00001087983 */ /* 0x001f680000300800 */
[----:B------:R-:W5:Y:S04]  /*167f0*/  LDL.LU R9, [R1+0x1b4] ;  /* 0x0001b40001097983 */ /* 0x000f680000300800 */
[----:B------:R-:W5:Y:S04]  /*16800*/  LDL.LU R10, [R1+0x1b8] ;  /* 0x0001b800010a7983 */ /* 0x000f680000300800 */
[----:B------:R-:W5:Y:S01]  /*16810*/  LDL.LU R11, [R1+0x1bc] ;  /* 0x0001bc00010b7983 */ /* 0x000f620000300800 */
[----:B------:R-:W-:Y:S01]  /*16820*/  FADD R2, R20, R4 ;  /* 0x0000000414027221 */ /* 0x000fe20000000000 */
[----:B------:R-:W-:-:S03]  /*16830*/  FADD R4, R18, R3 ;  /* 0x0000000312047221 */ /* 0x000fc60000000000 */
[----:B------:R-:W-:Y:S01]  /*16840*/  FADD R3, R19, R2 ;  /* 0x0000000213037221 */ /* 0x000fe20000000000 */
[----:B----4-:R-:W-:-:S03]  /*16850*/  FADD R2, R7, R4 ;  /* 0x0000000407027221 */ /* 0x010fc60000000000 */
[----:B------:R-:W-:Y:S01]  /*16860*/  FADD R4, R23, R3 ;  /* 0x0000000317047221 */ /* 0x000fe20000000000 */
[----:B-1----:R-:W-:Y:S01]  /*16870*/  STL.64 [R1+0x88], R14 ;  /* 0x0000880e01007387 */ /* 0x002fe20000100a00 */
[----:B-----5:R-:W-:Y:S03]  /*16880*/  HMMA.16816.F32 R16, R24, R16, R8 ;  /* 0x000000101810723c */ /* 0x020fe60000001808 */
[----:B------:R-:W3:Y:S04]  /*16890*/  LDL.LU R11, [R1+0x7e0] ;  /* 0x0007e000010b7983 */ /* 0x000ee80000300800 */
[----:B------:R-:W2:Y:S04]  /*168a0*/  LDL.LU.64 R8, [R1+0x7d8] ;  /* 0x0007d80001087983 */ /* 0x000ea80000300a00 */
[----:B------:R-:W4:Y:S08]  /*168b0*/  LDL.LU R5, [R1+0x260] ;  /* 0x0002600001057983 */ /* 0x000f300000300800 */
[----:B------:R-:W-:Y:S04]  /*168c0*/  STL.64 [R1+0x10], R16 ;  /* 0x0000101001007387 */ /* 0x000fe80000100a00 */
[----:B------:R-:W-:Y:S04]  /*168d0*/  STL.64 [R1+0x18], R18 ;  /* 0x0000181201007387 */ /* 0x000fe80000100a00 */
[----:B------:R-:W5:Y:S04]  /*168e0*/  LDL.LU R20, [R1+0x26c] ;  /* 0x00026c0001147983 */ /* 0x000f680000300800 */
[----:B------:R-:W2:Y:S04]  /*168f0*/  LDL.LU R23, [R1+0x40c] ;  /* 0x00040c0001177983 */ /* 0x000ea80000300800 */
[----:B------:R-:W2:Y:S04]  /*16900*/  LDL.LU R6, [R1+0x25c] ;  /* 0x00025c0001067983 */ /* 0x000ea80000300800 */
[----:B------:R-:W2:Y:S04]  /*16910*/  LDL.LU R7, [R1+0x268] ;  /* 0x0002680001077983 */ /* 0x000ea80000300800 */
[----:B------:R-:W0:Y:S04]  /*16920*/  LDSM.16.M88.4 R16, [R0+UR6+0x17080] ;  /* 0x017080060010783b */ /* 0x000e280008000200 */
[----:B--2---:R1:W-:Y:S04]  /*16930*/  STL.64 [R1+0x7c0], R6 ;  /* 0x0007c00601007387 */ /* 0x0043e80000100a00 */
[----:B-1----:R-:W2:Y:S04]  /*16940*/  LDL.LU R7, [R1+0x60] ;  /* 0x0000600001077983 */ /* 0x002ea80000300800 */
[----:B----4-:R1:W-:Y:S04]  /*16950*/  STL.64 [R1+0x7b8], R4 ;  /* 0x0007b80401007387 */ /* 0x0103e80000100a00 */
[----:B-1----:R-:W4:Y:S04]  /*16960*/  LDL.LU R4, [R1+0xb0] ;  /* 0x0000b00001047983 */ /* 0x002f280000300800 */
[----:B------:R-:W4:Y:S04]  /*16970*/  LDL.LU R5, [R1+0xb4] ;  /* 0x0000b40001057983 */ /* 0x000f280000300800 */
[----:B------:R-:W2:Y:S04]  /*16980*/  LDL.LU R10, [R1+0x264] ;  /* 0x00026400010a7983 */ /* 0x000ea80000300800 */
[----:B0-----:R0:W-:Y:S04]  /*16990*/  STL.64 [R1+0x78], R18 ;  /* 0x0000781201007387 */ /* 0x0011e80000100a00 */
[----:B0-----:R-:W2:Y:S01]  /*169a0*/  LDL.LU R18, [R1+0x258] ;  /* 0x0002580001127983 */ /* 0x001ea20000300800 */
[----:B---3--:R-:W-:-:S03]  /*169b0*/  FADD R3, R11, -R29 ;  /* 0x8000001d0b037221 */ /* 0x008fc60000000000 */
[----:B--2---:R-:W-:Y:S04]  /*169c0*/  STL [R1+0x7d0], R18 ;  /* 0x0007d01201007387 */ /* 0x004fe80000100800 */
[----:B------:R0:W-:Y:S04]  /*169d0*/  STL.64 [R1+0x7c8], R16 ;  /* 0x0007c81001007387 */ /* 0x0001e80000100a00 */
[----:B0-----:R-:W4:Y:S04]  /*169e0*/  LDL.LU R16, [R1+0x1e0] ;  /* 0x0001e00001107983 */ /* 0x001f280000300800 */
[----:B------:R-:W4:Y:S04]  /*169f0*/  LDL.LU R17, [R1+0x1e4] ;  /* 0x0001e40001117983 */ /* 0x000f280000300800 */
[----:B------:R-:W4:Y:S04]  /*16a00*/  LDL.LU R18, [R1+0x1e8] ;  /* 0x0001e80001127983 */ /* 0x000f280000300800 */
[----:B------:R-:W4:Y:S04]  /*16a10*/  LDL.LU R19, [R1+0x1ec] ;  /* 0x0001ec0001137983 */ /* 0x000f280000300800 */
[----:B------:R-:W2:Y:S01]  /*16a20*/  LDL.LU R11, [R1+0x254] ;  /* 0x00025400010b7983 */ /* 0x000ea20000300800 */
[----:B------:R-:W-:-:S03]  /*16a30*/  FADD R2, R7, R2 ;  /* 0x0000000207027221 */ /* 0x000fc60000000000 */
[----:B--2---:R-:W-:Y:S04]  /*16a40*/  STL.64 [R1+0x7a8], R10 ;  /* 0x0007a80a01007387 */ /* 0x004fe80000100a00 */
[----:B------:R0:W-:Y:S04]  /*16a50*/  STL.64 [R1+0x7a0], R8 ;  /* 0x0007a00801007387 */ /* 0x0001e80000100a00 */
[----:B0-----:R-:W2:Y:S04]  /*16a60*/  LDL.LU R8, [R1+0x200] ;  /* 0x0002000001087983 */ /* 0x001ea80000300800 */
[----:B------:R-:W2:Y:S04]  /*16a70*/  LDL.LU R9, [R1+0x204] ;  /* 0x0002040001097983 */ /* 0x000ea80000300800 */
[----:B------:R-:W2:Y:S04]  /*16a80*/  LDL.LU R10, [R1+0x208] ;  /* 0x00020800010a7983 */ /* 0x000ea80000300800 */
[----:B------:R-:W2:Y:S04]  /*16a90*/  LDL.LU R11, [R1+0x20c] ;  /* 0x00020c00010b7983 */ /* 0x000ea80000300800 */
[----:B------:R-:W3:Y:S01]  /*16aa0*/  LDL R15, [R1+0x1c0] ;  /* 0x0001c000010f7983 */ /* 0x000ee20000100800 */
[----:B----4-:R-:W-:Y:S03]  /*16ab0*/  HMMA.16816.F32 R4, R24, R4, R16 ;  /* 0x000000041804723c */ /* 0x010fe60000001810 */
[----:B---3--:R-:W-:Y:S04]  /*16ac0*/  STL [R1+0x798], R15 ;  /* 0x0007980f01007387 */ /* 0x008fe80000100800 */
[----:B------:R0:W-:Y:S04]  /*16ad0*/  STL.64 [R1+0x790], R12 ;  /* 0x0007900c01007387 */ /* 0x0001e80000100a00 */
[----:B0-----:R-:W3:Y:S04]  /*16ae0*/  LDL.LU R12, [R1+0x1f0] ;  /* 0x0001f000010c7983 */ /* 0x001ee80000300800 */
[----:B------:R-:W3:Y:S04]  /*16af0*/  LDL.LU R13, [R1+0x1f4] ;  /* 0x0001f400010d7983 */ /* 0x000ee80000300800 */
[----:B------:R-:W3:Y:S04]  /*16b00*/  LDL.LU R14, [R1+0x1f8] ;  /* 0x0001f800010e7983 */ /* 0x000ee80000300800 */
[----:B------:R-:W3:Y:S04]  /*16b10*/  LDL.LU R15, [R1+0x1fc] ;  /* 0x0001fc00010f7983 */ /* 0x000ee80000300800 */
[----:B------:R-:W4:Y:S04]  /*16b20*/  LDL.LU R18, [R1+0x7d0] ;  /* 0x0007d00001127983 */ /* 0x000f280000300800 */
[----:B------:R-:W2:Y:S04]  /*16b30*/  LDL.LU.64 R16, [R1+0x7c8] ;  /* 0x0007c80001107983 */ /* 0x000ea80000300a00 */
[----:B------:R-:W2:Y:S04]  /*16b40*/  LDL R19, [R1+0x110] ;  /* 0x0001100001137983 */ /* 0x000ea80000100800 */
[----:B------:R-:W-:Y:S04]  /*16b50*/  STL.64 [R1], R4 ;  /* 0x0000000401007387 */ /* 0x000fe80000100a00 */
[----:B------:R-:W-:Y:S04]  /*16b60*/  STL.64 [R1+0x8], R6 ;  /* 0x0000080601007387 */ /* 0x000fe80000100a00 */
[----:B------:R-:W0:Y:S04]  /*16b70*/  LDSM.16.M88.4 R4, [R0+UR6+0x17880] ;  /* 0x017880060004783b */ /* 0x000e280008000200 */
[----:B0-----:R-:W-:Y:S04]  /*16b80*/  STL.64 [R1+0x60], R4 ;  /* 0x0000600401007387 */ /* 0x001fe80000100a00 */
[----:B------:R0:W-:Y:S04]  /*16b90*/  STL.64 [R1+0x68], R6 ;  /* 0x0000680601007387 */ /* 0x0001e80000100a00 */
[----:B0-----:R-:W2:Y:S04]  /*16ba0*/  LDL.LU.64 R6, [R1+0x7c0] ;  /* 0x0007c00001067983 */ /* 0x001ea80000300a00 */
[----:B------:R-:W2:Y:S01]  /*16bb0*/  LDL.LU.64 R4, [R1+0x7b8] ;  /* 0x0007b80001047983 */ /* 0x000ea20000300a00 */
[----:B-----5:R-:W-:Y:S01]  /*16bc0*/  FADD R2, R20, R2 ;  /* 0x0000000214027221 */ /* 0x020fe20000000000 */
[----:B--2---:R-:W-:-:S02]  /*16bd0*/  FADD R0, R5, R4 ;  /* 0x0000000405007221 */ /* 0x004fc40000000000 */
[----:B------:R-:W2:Y:S04]  /*16be0*/  LDL.LU R4, [R1+0xa0] ;  /* 0x0000a00001047983 */ /* 0x000ea80000300800 */
[----:B------:R-:W2:Y:S01]  /*16bf0*/  LDL.LU R5, [R1+0xa4] ;  /* 0x0000a40001057983 */ /* 0x000ea20000300800 */
[----:B------:R-:W-:Y:S01]  /*16c00*/  FADD R0, R6, R0 ;  /* 0x0000000006007221 */ /* 0x000fe20000000000 */
[----:B------:R-:W-:Y:S02]  /*16c10*/  FADD R2, R7, R2 ;  /* 0x0000000207027221 */ /* 0x000fe40000000000 */
[----:B------:R-:W5:Y:S01]  /*16c20*/  LDL.LU R20, [R1+0x7b0] ;  /* 0x0007b00001147983 */ /* 0x000f620000300800 */
[----:B--2---:R-:W-:Y:S03]  /*16c30*/  HMMA.16816.F32 R4, R24, R4, R8 ;  /* 0x000000041804723c */ /* 0x004fe60000001808 */
[----:B------:R-:W2:Y:S04]  /*16c40*/  LDL.LU.64 R10, [R1+0x7a8] ;  /* 0x0007a800010a7983 */ /* 0x000ea80000300a00 */
[----:B------:R-:W3:Y:S01]  /*16c50*/  LDL.LU.64 R8, [R1+0x7a0] ;  /* 0x0007a00001087983 */ /* 0x000ee20000300a00 */
[----:B----4-:R-:W-:-:S11]  /*16c60*/  FADD R0, R18, R0 ;  /* 0x0000000012007221 */ /* 0x010fd60000000000 */
[----:B------:R-:W-:Y:S04]  /*16c70*/  STL.64 [R1+0x678], R6 ;  /* 0x0006780601007387 */ /* 0x000fe80000100a00 */
[----:B------:R0:W-:Y:S04]  /*16c80*/  STL.64 [R1+0x670], R4 ;  /* 0x0006700401007387 */ /* 0x0001e80000100a00 */
[----:B0-----:R-:W4:Y:S04]  /*16c90*/  LDL.LU R4, [R1+0x1a0] ;  /* 0x0001a00001047983 */ /* 0x001f280000300800 */
[----:B------:R-:W4:Y:S04]  /*16ca0*/  LDL.LU R5, [R1+0x1a4] ;  /* 0x0001a40001057983 */ /* 0x000f280000300800 */
[----:B------:R-:W4:Y:S04]  /*16cb0*/  LDL.LU R6, [R1+0x1a8] ;  /* 0x0001a80001067983 */ /* 0x000f280000300800 */
[----:B------:R-:W4:Y:S01]  /*16cc0*/  LDL.LU R7, [R1+0x1ac] ;  /* 0x0001ac0001077983 */ /* 0x000f220000300800 */
[----:B--2---:R-:W-:Y:S01]  /*16cd0*/  FADD R2, R10, R2 ;  /* 0x000000020a027221 */ /* 0x004fe20000000000 */
[----:B------:R-:W-:-:S02]  /*16ce0*/  FADD R0, R11, R0 ;  /* 0x000000000b007221 */ /* 0x000fc40000000000 */
[----:B---3--:R-:W-:Y:S01]  /*16cf0*/  HMMA.16816.F32 R8, R24, R8, R12 ;  /* 0x000000081808723c */ /* 0x008fe2000000180c */
[----:B------:R-:W2:Y:S04]  /*16d00*/  LDL.LU R15, [R1+0x798] ;  /* 0x00079800010f7983 */ /* 0x000ea80000300800 */
[----:B------:R-:W3:-:S14]  /*16d10*/  LDL.LU.64 R12, [R1+0x790] ;  /* 0x00079000010c7983 */ /* 0x000edc0000300a00 */
[----:B------:R-:W-:Y:S04]  /*16d20*/  STL.64 [R1+0x668], R10 ;  /* 0x0006680a01007387 */ /* 0x000fe80000100a00 */
[----:B------:R0:W-:Y:S04]  /*16d30*/  STL.64 [R1+0x660], R8 ;  /* 0x0006600801007387 */ /* 0x0001e80000100a00 */
[----:B0-----:R-:W3:Y:S04]  /*16d40*/  LDL.LU R8, [R1+0x1d0] ;  /* 0x0001d00001087983 */ /* 0x001ee80000300800 */
[----:B------:R-:W3:Y:S04]  /*16d50*/  LDL.LU R9, [R1+0x1d4] ;  /* 0x0001d40001097983 */ /* 0x000ee80000300800 */
[----:B------:R-:W3:Y:S04]  /*16d60*/  LDL.LU R10, [R1+0x1d8] ;  /* 0x0001d800010a7983 */ /* 0x000ee80000300800 */
[----:B------:R-:W3:Y:S01]  /*16d70*/  LDL.LU R11, [R1+0x1dc] ;  /* 0x0001dc00010b7983 */ /* 0x000ee20000300800 */
[----:B--2---:R-:W-:-:S04]  /*16d80*/  FADD R2, R15, R2 ;  /* 0x000000020f027221 */ /* 0x004fc80000000000 */
[----:B-----5:R-:W-:-:S04]  /*16d90*/  FADD R2, R20, R2 ;  /* 0x0000000214027221 */ /* 0x020fc80000000000 */
[----:B------:R-:W-:Y:S02]  /*16da0*/  FADD R2, R19, R2 ;  /* 0x0000000213027221 */ /* 0x000fe40000000000 */
[C---:B----4-:R-:W-:Y:S08]  /*16db0*/  HMMA.16816.F32 R16, R24.reuse, R16, R4 ;  /* 0x000000101810723c */ /* 0x050ff00000001804 */
[----:B---3--:R-:W-:-:S15]  /*16dc0*/  HMMA.16816.F32 R12, R24, R12, R8 ;  /* 0x0000000c180c723c */ /* 0x008fde0000001808 */
[----:B------:R-:W-:-:S04]  /*16dd0*/  NOP ;  /* 0x0000000000007918 */ /* 0x000fc80000000000 */
[----:B------:R0:W-:Y:S04]  /*16de0*/  STL.64 [R1+0x658], R14 ;  /* 0x0006580e01007387 */ /* 0x0001e80000100a00 */
[----:B------:R1:W-:Y:S04]  /*16df0*/  STL.64 [R1+0x650], R12 ;  /* 0x0006500c01007387 */ /* 0x0003e80000100a00 */
[----:B------:R-:W2:Y:S04]  /*16e00*/  LDL.LU R6, [R1+0xb8] ;  /* 0x0000b80001067983 */ /* 0x000ea80000300800 */
[----:B------:R-:W2:Y:S04]  /*16e10*/  LDL.LU R7, [R1+0xbc] ;  /* 0x0000bc0001077983 */ /* 0x000ea80000300800 */
[----:B0-----:R-:W3:Y:S04]  /*16e20*/  LDL.LU R14, [R1+0x98] ;  /* 0x00009800010e7983 */ /* 0x001ee80000300800 */
[----:B------:R-:W3:Y:S04]  /*16e30*/  LDL.LU R15, [R1+0x9c] ;  /* 0x00009c00010f7983 */ /* 0x000ee80000300800 */
[----:B---3--:R0:W-:Y:S04]  /*16e40*/  STL.64 [R1+0x680], R14 ;  /* 0x0006800e01007387 */ /* 0x0081e80000100a00 */
[----:B-1----:R-:W3:Y:S04]  /*16e50*/  LDL.LU R12, [R1] ;  /* 0x00000000010c7983 */ /* 0x002ee80000300800 */
[----:B------:R-:W3:Y:S04]  /*16e60*/  LDL.LU R13, [R1+0x4] ;  /* 0x00000400010d7983 */ /* 0x000ee80000300800 */
[----:B0-----:R-:W4:Y:S04]  /*16e70*/  LDL.LU R14, [R1+0x8] ;  /* 0x00000800010e7983 */ /* 0x001f280000300800 */
[----:B------:R-:W4:Y:S04]  /*16e80*/  LDL.LU R15, [R1+0xc] ;  /* 0x00000c00010f7983 */ /* 0x000f280000300800 */
[----:B----4-:R0:W-:Y:S04]  /*16e90*/  STL.64 [R1+0x690], R14 ;  /* 0x0006900e01007387 */ /* 0x0101e80000100a00 */
[----:B---3--:R-:W-:Y:S04]  /*16ea0*/  STL.64 [R1+0x688], R12 ;  /* 0x0006880c01007387 */ /* 0x008fe80000100a00 */
[----:B0-----:R-:W3:Y:S04]  /*16eb0*/  LDL.LU R14, [R1+0xd8] ;  /* 0x0000d800010e7983 */ /* 0x001ee80000300800 */
[----:B------:R-:W3:Y:S04]  /*16ec0*/  LDL.LU R15, [R1+0xdc] ;  /* 0x0000dc00010f7983 */ /* 0x000ee80000300800 */
[----:B---3--:R0:W-:Y:S04]  /*16ed0*/  STL.64 [R1+0x6a0], R14 ;  /* 0x0006a00e01007387 */ /* 0x0081e80000100a00 */
[----:B0-----:R-:W3:Y:S04]  /*16ee0*/  LDL.LU R14, [R1+0xf8] ;  /* 0x0000f800010e7983 */ /* 0x001ee80000300800 */
[----:B------:R-:W3:Y:S04]  /*16ef0*/  LDL.LU R15, [R1+0xfc] ;  /* 0x0000fc00010f7983 */ /* 0x000ee80000300800 */
[----:B---3--:R0:W-:Y:S04]  /*16f00*/  STL.64 [R1+0x6b8], R14 ;  /* 0x0006b80e01007387 */ /* 0x0081e80000100a00 */
[----:B------:R-:W3:Y:S04]  /*16f10*/  LDL.LU R10, [R1+0xa8] ;  /* 0x0000a800010a7983 */ /* 0x000ee80000300800 */
[----:B------:R-:W3:Y:S04]  /*16f20*/  LDL.LU R11, [R1+0xac] ;  /* 0x0000ac00010b7983 */ /* 0x000ee80000300800 */
[----:B0-----:R-:W4:Y:S04]  /*16f30*/  LDL.LU R14, [R1+0x128] ;  /* 0x00012800010e7983 */ /* 0x001f280000300800 */
[----:B------:R-:W4:Y:S04]  /*16f40*/  LDL.LU R15, [R1+0x12c] ;  /* 0x00012c00010f7983 */ /* 0x000f280000300800 */
[----:B----4-:R-:W-:Y:S04]  /*16f50*/  STL.64 [R1+0x6d0], R14 ;  /* 0x0006d00e01007387 */ /* 0x010fe80000100a00 */
[----:B---3--:R0:W-:Y:S04]  /*16f60*/  STL.64 [R1+0x698], R10 ;  /* 0x0006980a01007387 */ /* 0x0081e80000100a00 */
[----:B------:R-:W3:Y:S04]  /*16f70*/  LDL.LU R8, [R1+0x10] ;  /* 0x0000100001087983 */ /* 0x000ee80000300800 */
[----:B------:R-:W3:Y:S04]  /*16f80*/  LDL.LU R9, [R1+0x14] ;  /* 0x0000140001097983 */ /* 0x000ee80000300800 */
[----:B0-----:R-:W4:Y:S04]  /*16f90*/  LDL.LU R10, [R1+0x18] ;  /* 0x00001800010a7983 */ /* 0x001f280000300800 */
[----:B------:R-:W4:Y:S04]  /*16fa0*/  LDL.LU R11, [R1+0x1c] ;  /* 0x00001c00010b7983 */ /* 0x000f280000300800 */
[----:B------:R-:W5:Y:S04]  /*16fb0*/  LDL.LU R14, [R1+0x158] ;  /* 0x00015800010e7983 */ /* 0x000f680000300800 */
[----:B------:R-:W5:Y:S04]  /*16fc0*/  LDL.LU R15, [R1+0x15c] ;  /* 0x00015c00010f7983 */ /* 0x000f680000300800 */
[----:B-----5:R-:W-:Y:S04]  /*16fd0*/  STL.64 [R1+0x6e8], R14 ;  /* 0x0006e80e01007387 */ /* 0x020fe80000100a00 */
[----:B----4-:R-:W-:Y:S04]  /*16fe0*/  STL.64 [R1+0x6b0], R10 ;  /* 0x0006b00a01007387 */ /* 0x010fe80000100a00 */
[----:B---3--:R0:W-:Y:S04]  /*16ff0*/  STL.64 [R1+0x6a8], R8 ;  /* 0x0006a80801007387 */ /* 0x0081e80000100a00 */
[----:B0-----:R-:W3:Y:S04]  /*17000*/  LDL.LU R8, [R1+0x20] ;  /* 0x0000200001087983 */ /* 0x001ee80000300800 */
[----:B------:R-:W3:Y:S04]  /*17010*/  LDL.LU R9, [R1+0x24] ;  /* 0x0000240001097983 */ /* 0x000ee80000300800 */
[----:B------:R-:W4:Y:S04]  /*17020*/  LDL.LU R10, [R1+0x28] ;  /* 0x00002800010a7983 */ /* 0x000f280000300800 */
        /* <DEDUP_REMOVED lines=21> */
[----:B-----5:R0:W-:Y:S04]  /*17180*/  STL.64 [R1+0x730], R14 ;  /* 0x0007300e01007387 */ /* 0x0201e80000100a00 */
[----:B0-----:R-:W5:Y:S04]  /*17190*/  LDL.LU R14, [R1+0x218] ;  /* 0x00021800010e7983 */ /* 0x001f680000300800 */
        /* <DEDUP_REMOVED lines=20> */
[----:B------:R-:W5:Y:S04]  /*172e0*/  LDL.LU R12, [R1+0x60] ;  /* 0x00006000010c7983 */ /* 0x000f680000300800 */
[----:B------:R-:W5:Y:S04]  /*172f0*/  LDL.LU R13, [R1+0x64] ;  /* 0x00006400010d7983 */ /* 0x000f680000300800 */
[----:B0-----:R-:W2:Y:S04]  /*17300*/  LDL.LU R14, [R1+0x1c0] ;  /* 0x0001c000010e7983 */ /* 0x001ea80000300800 */
[----:B----4-:R-:W-:Y:S04]  /*17310*/  STL.64 [R1+0x728], R10 ;  /* 0x0007280a01007387 */ /* 0x010fe80000100a00 */
[----:B---3--:R0:W-:Y:S04]  /*17320*/  STL.64 [R1+0x720], R8 ;  /* 0x0007200801007387 */ /* 0x0081e80000100a00 */
[----:B0-----:R-:W3:Y:S04]  /*17330*/  LDL.LU R8, [R1+0xe0] ;  /* 0x0000e00001087983 */ /* 0x001ee80000300800 */
[----:B------:R-:W3:Y:S04]  /*17340*/  LDL.LU R9, [R1+0xe4] ;  /* 0x0000e40001097983 */ /* 0x000ee80000300800 */
[----:B------:R-:W4:Y:S04]  /*17350*/  LDL.LU R10, [R1+0xe8] ;  /* 0x0000e800010a7983 */ /* 0x000f280000300800 */
[----:B------:R-:W4:Y:S04]  /*17360*/  LDL.LU R11, [R1+0xec] ;  /* 0x0000ec00010b7983 */ /* 0x000f280000300800 */
[----:B------:R-:W2:Y:S04]  /*17370*/  LDL.LU R15, [R1+0x110] ;  /* 0x00011000010f7983 */ /* 0x000ea80000300800 */
        /* <DEDUP_REMOVED lines=18> */
[--C-:B------:R-:W-:Y:S01]  /*174a0*/  FADD R22, R22, -R29.reuse ;  /* 0x8000001d16167221 */ /* 0x100fe20000000000 */
[----:B------:R-:W-:-:S03]  /*174b0*/  FADD R21, R21, -R29 ;  /* 0x8000001d15157221 */ /* 0x000fc60000000000 */
[----:B------:R-:W-:Y:S01]  /*174c0*/  FMUL R22, R22, 1.4426950216293334961 ;  /* 0x3fb8aa3b16167820 */ /* 0x000fe20000400000 */
[----:B------:R-:W-:Y:S01]  /*174d0*/  FMUL R21, R21, 1.4426950216293334961 ;  /* 0x3fb8aa3b15157820 */ /* 0x000fe20000400000 */
[----:B------:R-:W-:-:S04]  /*174e0*/  FMUL R28, R28, 1.4426950216293334961 ;  /* 0x3fb8aa3b1c1c7820 */ /* 0x000fc80000400000 */
[----:B------:R-:W0:Y:S08]  /*174f0*/  MUFU.EX2 R22, R22 ;  /* 0x0000001600167308 */ /* 0x000e300000000800 */
[----:B------:R-:W1:Y:S01]  /*17500*/  MUFU.EX2 R21, R21 ;  /* 0x0000001500157308 */ /* 0x000e620000000800 */
[----:B----4-:R-:W-:Y:S04]  /*17510*/  STL.64 [R1+0x788], R10 ;  /* 0x0007880a01007387 */ /* 0x010fe80000100a00 */
[----:B---3--:R3:W-:Y:S04]  /*17520*/  STL.64 [R1+0x780], R8 ;  /* 0x0007800801007387 */ /* 0x0087e80000100a00 */
[----:B---3--:R-:W5:Y:S04]  /*17530*/  LDL.LU R8, [R1+0x170] ;  /* 0x0001700001087983 */ /* 0x008f680000300800 */
[----:B------:R-:W5:Y:S04]  /*17540*/  LDL.LU R9, [R1+0x174] ;  /* 0x0001740001097983 */ /* 0x000f680000300800 */
[----:B------:R-:W5:Y:S04]  /*17550*/  LDL.LU R10, [R1+0x178] ;  /* 0x00017800010a7983 */ /* 0x000f680000300800 */
[----:B------:R-:W5:Y:S01]  /*17560*/  LDL.LU R11, [R1+0x17c] ;  /* 0x00017c00010b7983 */ /* 0x000f620000300800 */
[----:B------:R-:W3:Y:S01]  /*17570*/  MUFU.EX2 R28, R28 ;  /* 0x0000001c001c7308 */ /* 0x000ee20000000800 */
[----:B0-----:R-:W-:-:S02]  /*17580*/  FADD R0, R22, R0 ;  /* 0x0000000016007221 */ /* 0x001fc40000000000 */
[----:B------:R0:W-:Y:S04]  /*17590*/  STL.64 [R1+0x648], R18 ;  /* 0x0006481201007387 */ /* 0x0001e80000100a00 */
[----:B------:R-:W-:Y:S01]  /*175a0*/  STL.64 [R1+0x640], R16 ;  /* 0x0006401001007387 */ /* 0x000fe20000100a00 */
[C---:B-1----:R-:W-:Y:S01]  /*175b0*/  FADD R0, R21.reuse, R0 ;  /* 0x0000000015007221 */ /* 0x042fe20000000000 */
[----:B------:R-:W-:Y:S02]  /*175c0*/  F2FP.F16.F32.PACK_AB R21, R21, R22 ;  /* 0x000000161515723e */ /* 0x000fe400000000ff */
[----:B--2---:R-:W-:Y:S01]  /*175d0*/  F2FP.F16.F32.PACK_AB R20, R20, R14 ;  /* 0x0000000e1414723e */ /* 0x004fe200000000ff */
[----:B0-----:R-:W2:Y:S04]  /*175e0*/  LDL.LU R18, [R1+0x88] ;  /* 0x0000880001127983 */ /* 0x001ea80000300800 */
[----:B------:R-:W2:Y:S01]  /*175f0*/  LDL.LU R19, [R1+0x8c] ;  /* 0x00008c0001137983 */ /* 0x000ea20000300800 */
[----:B---3--:R-:W-:Y:S01]  /*17600*/  F2FP.F16.F32.PACK_AB R22, R28, R15 ;  /* 0x0000000f1c16723e */ /* 0x008fe200000000ff */
[----:B------:R-:W-:Y:S01]  /*17610*/  FMUL R3, R3, 1.4426950216293334961 ;  /* 0x3fb8aa3b03037820 */ /* 0x000fe20000400000 */
[----:B------:R-:W-:-:S04]  /*17620*/  FADD R23, R23, -R29 ;  /* 0x8000001d17177221 */ /* 0x000fc80000000000 */
[----:B------:R-:W-:Y:S01]  /*17630*/  FMUL R23, R23, 1.4426950216293334961 ;  /* 0x3fb8aa3b17177820 */ /* 0x000fe20000400000 */
[----:B------:R-:W0:Y:S01]  /*17640*/  MUFU.EX2 R3, R3 ;  /* 0x0000000300037308 */ /* 0x000e220000000800 */
[----:B-----5:R-:W-:Y:S01]  /*17650*/  HMMA.16816.F32 R24, R24, R12, R8 ;  /* 0x0000000c1818723c */ /* 0x020fe20000001808 */
[----:B------:R-:W3:Y:S04]  /*17660*/  LDL.LU.64 R10, [R1+0x788] ;  /* 0x00078800010a7983 */ /* 0x000ee80000300a00 */
[----:B------:R-:W3:Y:S04]  /*17670*/  LDL.LU.64 R8, [R1+0x780] ;  /* 0x0007800001087983 */ /* 0x000ee80000300a00 */
[----:B------:R-:W3:Y:S01]  /*17680*/  LDL.LU.64 R14, [R1+0x778] ;  /* 0x00077800010e7983 */ /* 0x000ee20000300a00 */
[----:B------:R-:W1:Y:S01]  /*17690*/  MUFU.EX2 R23, R23 ;  /* 0x0000001700177308 */ /* 0x000e620000000800 */
[----:B0-----:R-:W-:-:S04]  /*176a0*/  FADD R0, R3, R0 ;  /* 0x0000000003007221 */ /* 0x001fc80000000000 */
[C---:B-1----:R-:W-:Y:S01]  /*176b0*/  FADD R0, R23.reuse, R0 ;  /* 0x0000000017007221 */ /* 0x042fe20000000000 */
[----:B------:R-:W-:-:S03]  /*176c0*/  F2FP.F16.F32.PACK_AB R23, R23, R3 ;  /* 0x000000031717723e */ /* 0x000fc600000000ff */
[----:B------:R0:W-:Y:S04]  /*176d0*/  STL.64 [R1+0x638], R26 ;  /* 0x0006381a01007387 */ /* 0x0001e80000100a00 */
[----:B------:R-:W-:Y:S04]  /*176e0*/  STL.64 [R1+0x630], R24 ;  /* 0x0006301801007387 */ /* 0x000fe80000100a00 */
[----:B0-----:R-:W4:Y:S04]  /*176f0*/  LDL.LU R26, [R1+0x78] ;  /* 0x00007800011a7983 */ /* 0x001f280000300800 */
[----:B------:R-:W4:Y:S01]  /*17700*/  LDL.LU R27, [R1+0x7c] ;  /* 0x00007c00011b7983 */ /* 0x000f220000300800 */
[----:B---3--:R-:W-:Y:S03]  /*17710*/  HMMA.16816.F32 R12, R20, R14, R8 ;  /* 0x0000000e140c723c */ /* 0x008fe60000001808 */
[----:B------:R-:W3:Y:S04]  /*17720*/  LDL.LU.64 R10, [R1+0x770] ;  /* 0x00077000010a7983 */ /* 0x000ee80000300a00 */
[----:B------:R-:W3:-:S12]  /*17730*/  LDL.LU.64 R8, [R1+0x768] ;  /* 0x0007680001087983 */ /* 0x000ed80000300a00 */
[----:B------:R-:W-:Y:S04]  /*17740*/  STL.64 [R1+0x230], R12 ;  /* 0x0002300c01007387 */ /* 0x000fe80000100a00 */
[----:B------:R0:W-:Y:S04]  /*17750*/  STL.64 [R1+0x238], R14 ;  /* 0x0002380e01007387 */ /* 0x0001e80000100a00 */
[----:B0-----:R-:W3:Y:S02]  /*17760*/  LDL.LU.64 R14, [R1+0x760] ;  /* 0x00076000010e7983 */ /* 0x001ee40000300a00 */
[----:B---3--:R-:W-:Y:S02]  /*17770*/  HMMA.16816.F32 R12, R20, R14, R8 ;  /* 0x0000000e140c723c */ /* 0x008fe40000001808 */
[----:B------:R-:W3:Y:S04]  /*17780*/  LDL.LU.64 R10, [R1+0x758] ;  /* 0x00075800010a7983 */ /* 0x000ee80000300a00 */
[----:B------:R-:W3:-:S13]  /*17790*/  LDL.LU.64 R8, [R1+0x750] ;  /* 0x0007500001087983 */ /* 0x000eda0000300a00 */
        /* <DEDUP_REMOVED lines=44> */
[----:B0-----:R-:W3:Y:S01]  /*17a60*/  LDL.LU.64 R14, [R1+0x6a0] ;  /* 0x0006a000010e7983 */ /* 0x001ee20000300a00 */
[----:B------:R-:W-:-:S03]  /*17a70*/  FADD R2, R28, R2 ;  /* 0x000000021c027221 */ /* 0x000fc60000000000 */
[----:B------:R-:W0:Y:S01]  /*17a80*/  SHFL.BFLY PT, R4, R0, 0x2, 0x1f ;  /* 0x0c401f0000047f89 */ /* 0x000e2200000e0000 */
[----:B---3--:R-:W-:Y:S03]  /*17a90*/  HMMA.16816.F32 R12, R20, R14, R8 ;  /* 0x0000000e140c723c */ /* 0x008fe60000001808 */
[----:B------:R-:W3:-:S15]  /*17aa0*/  LDL.LU.64 R10, [R1+0x698] ;  /* 0x00069800010a7983 */ /* 0x000ede0000300a00 */
[----:B------:R-:W-:Y:S01]  /*17ab0*/  NOP ;  /* 0x0000000000007918 */ /* 0x000fe20000000000 */
[----:B------:R-:W-:Y:S04]  /*17ac0*/  STL.64 [R1+0x300], R12 ;  /* 0x0003000c01007387 */ /* 0x000fe80000100a00 */
[----:B------:R1:W-:Y:S04]  /*17ad0*/  STL.64 [R1+0x308], R14 ;  /* 0x0003080e01007387 */ /* 0x0003e80000100a00 */
[----:B-1----:R-:W5:Y:S04]  /*17ae0*/  LDL.LU.64 R14, [R1+0x690] ;  /* 0x00069000010e7983 */ /* 0x002f680000300a00 */
[----:B------:R-:W5:Y:S04]  /*17af0*/  LDL.LU.64 R12, [R1+0x688] ;  /* 0x00068800010c7983 */ /* 0x000f680000300a00 */
[----:B------:R-:W1:Y:S01]  /*17b00*/  SHFL.BFLY PT, R5, R2, 0x2, 0x1f ;  /* 0x0c401f0002057f89 */ /* 0x000e6200000e0000 */
[----:B0-----:R-:W-:Y:S01]  /*17b10*/  FADD R0, R0, R4 ;  /* 0x0000000400007221 */ /* 0x001fe20000000000 */
[----:B-1----:R-:W-:-:S02]  /*17b20*/  FADD R2, R2, R5 ;  /* 0x0000000502027221 */ /* 0x002fc40000000000 */
[----:B-----5:R-:W-:Y:S01]  /*17b30*/  HMMA.16816.F32 R4, R20, R6, R12 ;  /* 0x000000061404723c */ /* 0x020fe2000000180c */
[----:B------:R-:W5:-:S15]  /*17b40*/  LDL.LU.64 R14, [R1+0x680] ;  /* 0x00068000010e7983 */ /* 0x000f5e0000300a00 */
[----:B------:R-:W-:-:S03]  /*17b50*/  NOP ;  /* 0x0000000000007918 */ /* 0x000fc60000000000 */
[----:B------:R-:W-:Y:S04]  /*17b60*/  STL.64 [R1+0x2f0], R4 ;  /* 0x0002f00401007387 */ /* 0x000fe80000100a00 */
[----:B------:R0:W-:Y:S04]  /*17b70*/  STL.64 [R1+0x2f8], R6 ;  /* 0x0002f80601007387 */ /* 0x0001e80000100a00 */
[----:B0-----:R-:W3:Y:S04]  /*17b80*/  LDL.LU.64 R6, [R1+0x678] ;  /* 0x0006780001067983 */ /* 0x001ee80000300a00 */
[----:B------:R-:W3:Y:S02]  /*17b90*/  LDL.LU.64 R4, [R1+0x670] ;  /* 0x0006700001047983 */ /* 0x000ee40000300a00 */
[----:B---3--:R-:W-:Y:S02]  /*17ba0*/  HMMA.16816.F32 R4, R20, R10, R4 ;  /* 0x0000000a1404723c */ /* 0x008fe40000001804 */
[----:B------:R-:W5:Y:S04]  /*17bb0*/  LDL.LU.64 R10, [R1+0x668] ;  /* 0x00066800010a7983 */ /* 0x000f680000300a00 */
[----:B------:R-:W5:-:S13]  /*17bc0*/  LDL.LU.64 R8, [R1+0x660] ;  /* 0x0006600001087983 */ /* 0x000f5a0000300a00 */
[----:B------:R0:W-:Y:S04]  /*17bd0*/  STL.64 [R1+0x310], R4 ;  /* 0x0003100401007387 */ /* 0x0001e80000100a00 */
[----:B------:R1:W-:Y:S04]  /*17be0*/  STL.64 [R1+0x318], R6 ;  /* 0x0003180601007387 */ /* 0x0003e80000100a00 */
[----:B0-----:R-:W3:Y:S04]  /*17bf0*/  LDL R5, [R1+0x414] ;  /* 0x0004140001057983 */ /* 0x001ee80000100800 */
[----:B-1----:R-:W3:Y:S04]  /*17c00*/  LDL.LU R6, [R1+0x24c] ;  /* 0x00024c0001067983 */ /* 0x002ee80000300800 */
[----:B------:R-:W2:Y:S01]  /*17c10*/  LDL R7, [R1+0x240] ;  /* 0x0002400001077983 */ /* 0x000ea20000100800 */
[----:B-----5:R-:W-:Y:S03]  /*17c20*/  HMMA.16816.F32 R8, R20, R14, R8 ;  /* 0x0000000e1408723c */ /* 0x020fe60000001808 */
[----:B------:R-:W2:Y:S04]  /*17c30*/  LDL.LU.64 R14, [R1+0x658] ;  /* 0x00065800010e7983 */ /* 0x000ea80000300a00 */
[----:B------:R-:W2:-:S12]  /*17c40*/  LDL.LU.64 R12, [R1+0x650] ;  /* 0x00065000010c7983 */ /* 0x000e980000300a00 */
[----:B------:R0:W-:Y:S04]  /*17c50*/  STL.64 [R1+0x320], R8 ;  /* 0x0003200801007387 */ /* 0x0001e80000100a00 */
[----:B------:R1:W-:Y:S04]  /*17c60*/  STL.64 [R1+0x328], R10 ;  /* 0x0003280a01007387 */ /* 0x0003e80000100a00 */
[----:B0-----:R-:W5:Y:S04]  /*17c70*/  LDL.LU R8, [R1+0x290] ;  /* 0x0002900001087983 */ /* 0x001f680000300800 */
[----:B------:R-:W5:Y:S04]  /*17c80*/  LDL.LU R9, [R1+0x418] ;  /* 0x0004180001097983 */ /* 0x000f680000300800 */
[----:B-1----:R-:W3:Y:S04]  /*17c90*/  LDL R10, [R1+0x41c] ;  /* 0x00041c00010a7983 */ /* 0x002ee80000100800 */
[----:B------:R-:W3:Y:S01]  /*17ca0*/  LDL.LU R11, [R1+0x248] ;  /* 0x00024800010b7983 */ /* 0x000ee20000300800 */
[----:B--2---:R-:W-:Y:S03]  /*17cb0*/  HMMA.16816.F32 R12, R20, R18, R12 ;  /* 0x00000012140c723c */ /* 0x004fe6000000180c */
[----:B------:R-:W4:Y:S04]  /*17cc0*/  LDL.LU.64 R18, [R1+0x648] ;  /* 0x0006480001127983 */ /* 0x000f280000300a00 */
[----:B------:R-:W4:-:S12]  /*17cd0*/  LDL.LU.64 R16, [R1+0x640] ;  /* 0x0006400001107983 */ /* 0x000f180000300a00 */
[----:B------:R-:W-:Y:S04]  /*17ce0*/  STL.64 [R1+0x330], R12 ;  /* 0x0003300c01007387 */ /* 0x000fe80000100a00 */
[----:B------:R0:W-:Y:S04]  /*17cf0*/  STL.64 [R1+0x338], R14 ;  /* 0x0003380e01007387 */ /* 0x0001e80000100a00 */
[----:B0-----:R-:W2:Y:S04]  /*17d00*/  LDL.LU R14, [R1+0x294] ;  /* 0x00029400010e7983 */ /* 0x001ea80000300800 */
[----:B------:R-:W2:Y:S01]  /*17d10*/  LDL.LU R15, [R1+0x410] ;  /* 0x00041000010f7983 */ /* 0x000ea20000300800 */
[----:B----4-:R-:W-:Y:S03]  /*17d20*/  HMMA.16816.F32 R16, R20, R26, R16 ;  /* 0x0000001a1410723c */ /* 0x010fe60000001810 */
[----:B------:R-:W4:Y:S04]  /*17d30*/  LDL.LU.64 R26, [R1+0x638] ;  /* 0x00063800011a7983 */ /* 0x000f280000300a00 */
[----:B------:R-:W4:-:S12]  /*17d40*/  LDL.LU.64 R24, [R1+0x630] ;  /* 0x0006300001187983 */ /* 0x000f180000300a00 */
[----:B------:R-:W-:Y:S04]  /*17d50*/  STL.64 [R1+0x340], R16 ;  /* 0x0003401001007387 */ /* 0x000fe80000100a00 */
[----:B------:R0:W-:Y:S04]  /*17d60*/  STL.64 [R1+0x348], R18 ;  /* 0x0003481201007387 */ /* 0x0001e80000100a00 */
[----:B0-----:R-:W4:Y:S04]  /*17d70*/  LDL.LU R18, [R1+0x68] ;  /* 0x0000680001127983 */ /* 0x001f280000300800 */
[----:B------:R-:W4:Y:S01]  /*17d80*/  LDL.LU R19, [R1+0x6c] ;  /* 0x00006c0001137983 */ /* 0x000f220000300800 */
[----:B------:R-:W0:Y:S03]  /*17d90*/  S2R R4, SR_CTAID.X ;  /* 0x0000000000047919 */ /* 0x000e260000002500 */
[----:B------:R-:W1:Y:S04]  /*17da0*/  SHFL.BFLY PT, R28, R2, 0x1, 0x1f ;  /* 0x0c201f00021c7f89 */ /* 0x000e6800000e0000 */
[----:B------:R-:W2:Y:S01]  /*17db0*/  SHFL.BFLY PT, R3, R0, 0x1, 0x1f ;  /* 0x0c201f0000037f89 */ /* 0x000ea200000e0000 */
[----:B------:R-:W-:Y:S01]  /*17dc0*/  UIADD3 UR4, UP0, UPT, UR4, 0x80, URZ ;  /* 0x0000008004047890 */ /* 0x000fe2000ff1e0ff */
[----:B---3--:R-:W-:-:S02]  /*17dd0*/  IMAD R11, R10, 0x80, R11 ;  /* 0x000000800a0b7824 */ /* 0x008fc400078e020b */
[----:B------:R-:W-:Y:S01]  /*17de0*/  IMAD R6, R5, 0x80, R6 ;  /* 0x0000008005067824 */ /* 0x000fe200078e0206 */
[----:B------:R-:W-:Y:S01]  /*17df0*/  UIADD3.X UR5, UPT, UPT, URZ, UR5, URZ, UP0, !UPT ;  /* 0x00000005ff057290 */ /* 0x000fe200087fe4ff */
[----:B-1----:R-:W-:Y:S01]  /*17e00*/  FADD R2, R2, R28 ;  /* 0x0000001c02027221 */ /* 0x002fe20000000000 */
[----:B--2---:R-:W-:-:S03]  /*17e10*/  FADD R3, R0, R3 ;  /* 0x0000000300037221 */ /* 0x004fc60000000000 */
[----:B------:R-:W-:Y:S01]  /*17e20*/  FFMA R15, R14, R15, R2 ;  /* 0x0000000f0e0f7223 */ /* 0x000fe20000000002 */
[----:B-----5:R-:W-:Y:S01]  /*17e30*/  FFMA R9, R8, R9, R3 ;  /* 0x0000000908097223 */ /* 0x020fe20000000003 */
[----:B0-----:R-:W-:-:S04]  /*17e40*/  IMAD.SHL.U32 R4, R4, 0x100, RZ ;  /* 0x0000010004047824 */ /* 0x001fc800078e00ff */
[----:B------:R-:W-:-:S05]  /*17e50*/  VIADD R4, R4, 0x100 ;  /* 0x0000010004047836 */ /* 0x000fca0000000000 */
[----:B------:R-:W-:Y:S02]  /*17e60*/  ISETP.LE.U32.AND P0, PT, R4, UR4, PT ;  /* 0x0000000404007c0c */ /* 0x000fe4000bf03070 */
[----:B------:R-:W-:-:S04]  /*17e70*/  MOV R4, UR5 ;  /* 0x0000000500047c02 */ /* 0x000fc80008000f00 */
[----:B------:R-:W-:Y:S01]  /*17e80*/  ISETP.GE.U32.AND.EX P0, PT, R4, RZ, PT, P0 ;  /* 0x000000ff0400720c */ /* 0x000fe20003f06100 */
[----:B----4-:R-:W-:-:S15]  /*17e90*/  HMMA.16816.F32 R16, R20, R18, R24 ;  /* 0x000000121410723c */ /* 0x010fde0000001818 */
[----:B------:R-:W-:-:S04]  /*17ea0*/  NOP ;  /* 0x0000000000007918 */ /* 0x000fc80000000000 */
[----:B------:R0:W-:Y:S04]  /*17eb0*/  STL.64 [R1+0x350], R16 ;  /* 0x0003501001007387 */ /* 0x0001e80000100a00 */
[----:B------:R0:W-:Y:S04]  /*17ec0*/  STL.64 [R1+0x358], R18 ;  /* 0x0003581201007387 */ /* 0x0001e80000100a00 */
[----:B------:R0:W-:Y:S04]  /*17ed0*/  STL [R1+0x410], R15 ;  /* 0x0004100f01007387 */ /* 0x0001e80000100800 */
[----:B------:R0:W-:Y:S04]  /*17ee0*/  STL [R1+0x418], R9 ;  /* 0x0004180901007387 */ /* 0x0001e80000100800 */
[----:B------:R0:W-:Y:S04]  /*17ef0*/  STL [R1+0x224], R7 ;  /* 0x0002240701007387 */ /* 0x0001e80000100800 */
[----:B------:R0:W-:Y:S04]  /*17f00*/  STL [R1+0x248], R11 ;  /* 0x0002480b01007387 */ /* 0x0001e80000100800 */
[----:B------:R0:W-:Y:S04]  /*17f10*/  STL [R1+0x24c], R6 ;  /* 0x00024c0601007387 */ /* 0x0001e80000100800 */
[----:B------:R0:W-:Y:S01]  /*17f20*/  STL [R1+0x228], R29 ;  /* 0x0002281d01007387 */ /* 0x0001e20000100800 */
[----:B------:R-:W-:Y:S05]  /*17f30*/  @!P0 BRA `(.L_x_1) ;  /* 0xfffffeb800f88947 */ /* 0x000fea000383ffff */
[----:B------:R-:W-:Y:S01]  /*17f40*/  MOV R0, R7 ;  /* 0x0000000700007202 */ /* 0x000fe20000000f00 */
[----:B------:R1:W-:Y:S04]  /*17f50*/  STL [R1+0x110], R29 ;  /* 0x0001101d01007387 */ /* 0x0003e80000100800 */
[----:B------:R1:W-:Y:S02]  /*17f60*/  STL [R1+0x114], R0 ;  /* 0x0001140001007387 */ /* 0x0003e40000100800 */
.L_x_0:
[----:B------:R-:W2:Y:S01]  /*17f70*/  LDL.LU R2, [R1+0x230] ;  /* 0x0002300001027983 */ /* 0x000ea20000300800 */
[----:B------:R-:W3:Y:S03]  /*17f80*/  LDCU.64 UR4, c[0x0][0x3e0] ;  /* 0x00007c00ff0477ac */ /* 0x000ee60008000a00 */
[----:B-1----:R-:W4:Y:S01]  /*17f90*/  LDL.LU R0, [R1+0x234] ;  /* 0x0002340001007983 */ /* 0x002f220000300800 */
[----:B0-----:R-:W0:Y:S01]  /*17fa0*/  S2R R7, SR_TID.X ;  /* 0x0000000000077919 */ /* 0x001e220000002100 */
[----:B------:R-:W-:Y:S06]  /*17fb0*/  BAR.SYNC.DEFER_BLOCKING 0x0 ;  /* 0x0000000000007b1d */ /* 0x000fec0000010000 */
[----:B--2---:R1:W-:Y:S04]  /*17fc0*/  STL [R1+0x78], R2 ;  /* 0x0000780201007387 */ /* 0x0043e80000100800 */
[----:B-1----:R-:W2:Y:S04]  /*17fd0*/  LDL.LU R2, [R1+0x238] ;  /* 0x0002380001027983 */ /* 0x002ea80000300800 */
[----:B----4-:R1:W-:Y:S04]  /*17fe0*/  STL [R1+0x7c], R0 ;  /* 0x00007c0001007387 */ /* 0x0103e80000100800 */
[----:B-1----:R-:W4:Y:S04]  /*17ff0*/  LDL.LU R0, [R1+0x23c] ;  /* 0x00023c0001007983 */ /* 0x002f280000300800 */
        /* <DEDUP_REMOVED lines=61> */
[----:B------:R-:W2:Y:S04]  /*183d0*/  LDL.LU R28, [R1+0x2e8] ;  /* 0x0002e800011c7983 */ /* 0x000ea80000300800 */
[----:B----4-:R4:W-:Y:S04]  /*183e0*/  STL [R1+0x20], R0 ;  /* 0x0000200001007387 */ /* 0x0109e80000100800 */
[----:B------:R-:W5:Y:S04]  /*183f0*/  LDL.LU R6, [R1+0x2ec] ;  /* 0x0002ec0001067983 */ /* 0x000f680000300800 */
[----:B-1----:R-:W2:Y:S04]  /*18400*/  LDL.LU R2, [R1+0x300] ;  /* 0x0003000001027983 */ /* 0x002ea80000300800 */
[----:B----4-:R-:W4:Y:S04]  /*18410*/  LDL.LU R0, [R1+0x304] ;  /* 0x0003040001007983 */ /* 0x010f280000300800 */
[----:B--2---:R1:W-:Y:S04]  /*18420*/  STL [R1+0x14], R2 ;  /* 0x0000140201007387 */ /* 0x0043e80000100800 */
[----:B------:R-:W-:Y:S04]  /*18430*/  STL [R1+0xc], R28 ;  /* 0x00000c1c01007387 */ /* 0x000fe80000100800 */
[----:B-----5:R-:W-:Y:S04]  /*18440*/  STL [R1+0x8], R6 ;  /* 0x0000080601007387 */ /* 0x020fe80000100800 */
[----:B----4-:R2:W-:Y:S04]  /*18450*/  STL [R1+0x10], R0 ;  /* 0x0000100001007387 */ /* 0x0105e80000100800 */
[----:B------:R-:W4:Y:S04]  /*18460*/  LDL.LU R26, [R1+0x308] ;  /* 0x00030800011a7983 */ /* 0x000f280000300800 */
[----:B------:R-:W5:Y:S04]  /*18470*/  LDL.LU R25, [R1+0x30c] ;  /* 0x00030c0001197983 */ /* 0x000f680000300800 */
[----:B-1----:R-:W3:Y:S04]  /*18480*/  LDL.LU R2, [R1+0x2f0] ;  /* 0x0002f00001027983 */ /* 0x002ee80000300800 */
[----:B--2---:R-:W2:Y:S04]  /*18490*/  LDL.LU R0, [R1+0x2f4] ;  /* 0x0002f40001007983 */ /* 0x004ea80000300800 */
[----:B---3--:R1:W-:Y:S04]  /*184a0*/  STL [R1+0x4], R2 ;  /* 0x0000040201007387 */ /* 0x0083e80000100800 */
[----:B--2---:R2:W-:Y:S04]  /*184b0*/  STL [R1+0x78c], R0 ;  /* 0x00078c0001007387 */ /* 0x0045e80000100800 */
[----:B------:R-:W3:Y:S04]  /*184c0*/  LDL.LU R24, [R1+0x2f8] ;  /* 0x0002f80001187983 */ /* 0x000ee80000300800 */
[----:B------:R-:W2:Y:S04]  /*184d0*/  LDL.LU R23, [R1+0x2fc] ;  /* 0x0002fc0001177983 */ /* 0x000ea80000300800 */
[----:B-1----:R-:W2:Y:S04]  /*184e0*/  LDL.LU R2, [R1+0x310] ;  /* 0x0003100001027983 */ /* 0x002ea80000300800 */
[----:B--2---:R-:W-:Y:S04]  /*184f0*/  STL [R1+0x790], R2 ;  /* 0x0007900201007387 */ /* 0x004fe80000100800 */
[----:B------:R-:W2:Y:S04]  /*18500*/  LDL.LU R3, [R1+0x314] ;  /* 0x0003140001037983 */ /* 0x000ea80000300800 */
[----:B--2---:R-:W-:Y:S04]  /*18510*/  STL [R1+0x794], R3 ;  /* 0x0007940301007387 */ /* 0x004fe80000100800 */
[----:B------:R-:W2:Y:S04]  /*18520*/  LDL.LU R22, [R1+0x318] ;  /* 0x0003180001167983 */ /* 0x000ea80000300800 */
[----:B------:R-:W2:Y:S04]  /*18530*/  LDL.LU R21, [R1+0x31c] ;  /* 0x00031c0001157983 */ /* 0x000ea80000300800 */
[----:B------:R-:W2:Y:S04]  /*18540*/  LDL.LU R4, [R1+0x320] ;  /* 0x0003200001047983 */ /* 0x000ea80000300800 */
[----:B--2---:R1:W-:Y:S04]  /*18550*/  STL [R1+0x798], R4 ;  /* 0x0007980401007387 */ /* 0x0043e80000100800 */
[----:B------:R-:W2:Y:S01]  /*18560*/  LDL.LU R5, [R1+0x324] ;  /* 0x0003240001057983 */ /* 0x000ea20000300800 */
[----:B------:R-:W-:-:S03]  /*18570*/  IMAD.MOV.U32 R0, RZ, RZ, R6 ;  /* 0x000000ffff007224 */ /* 0x000fc600078e0006 */
[----:B--2---:R-:W-:Y:S04]  /*18580*/  STL [R1+0x79c], R5 ;  /* 0x00079c0501007387 */ /* 0x004fe80000100800 */
[----:B------:R-:W2:Y:S04]  /*18590*/  LDL.LU R20, [R1+0x328] ;  /* 0x0003280001147983 */ /* 0x000ea80000300800 */
[----:B------:R-:W2:Y:S04]  /*185a0*/  LDL.LU R19, [R1+0x32c] ;  /* 0x00032c0001137983 */ /* 0x000ea80000300800 */
[----:B------:R-:W2:Y:S01]  /*185b0*/  LDL.LU R6, [R1+0x330] ;  /* 0x0003300001067983 */ /* 0x000ea20000300800 */
[----:B0-----:R-:W-:-:S03]  /*185c0*/  LOP3.LUT R8, R7, 0x7, RZ, 0xc0, !PT ;  /* 0x0000000707087812 */ /* 0x001fc600078ec0ff */
[----:B--2---:R-:W-:Y:S04]  /*185d0*/  STL [R1+0x7a0], R6 ;  /* 0x0007a00601007387 */ /* 0x004fe80000100800 */
[----:B------:R-:W2:Y:S01]  /*185e0*/  LDL.LU R7, [R1+0x334] ;  /* 0x0003340001077983 */ /* 0x000ea20000300800 */
[----:B-1----:R-:W-:Y:S01]  /*185f0*/  LEA R4, R8, UR6, 0x4 ;  /* 0x0000000608047c11 */ /* 0x002fe2000f8e20ff */
[----:B------:R-:W0:Y:S02]  /*18600*/  S2R R2, SR_TID.X ;  /* 0x0000000000027919 */ /* 0x000e240000002100 */
[----:B--2---:R-:W-:Y:S04]  /*18610*/  STL [R1+0x7a4], R7 ;  /* 0x0007a40701007387 */ /* 0x004fe80000100800 */
[----:B------:R-:W2:Y:S01]  /*18620*/  LDL.LU R11, [R1+0x338] ;  /* 0x00033800010b7983 */ /* 0x000ea20000300800 */
[----:B0-----:R-:W-:-:S03]  /*18630*/  IMAD.SHL.U32 R15, R2, 0x4, RZ ;  /* 0x00000004020f7824 */ /* 0x001fc600078e00ff */
[----:B------:R-:W2:Y:S04]  /*18640*/  LDL.LU R10, [R1+0x33c] ;  /* 0x00033c00010a7983 */ /* 0x000ea80000300800 */
[----:B------:R-:W2:Y:S01]  /*18650*/  LDL.LU R12, [R1+0x340] ;  /* 0x00034000010c7983 */ /* 0x000ea20000300800 */
[----:B------:R-:W-:Y:S01]  /*18660*/  IMAD R14, R8, -0x8, R4 ;  /* 0xfffffff8080e7824 */ /* 0x000fe200078e0204 */
[----:B------:R-:W-:Y:S02]  /*18670*/  LOP3.LUT R15, R15, 0x3c0, RZ, 0xc0, !PT ;  /* 0x000003c00f0f7812 */ /* 0x000fe400078ec0ff */
[----:B--2---:R0:W-:Y:S04]  /*18680*/  STL [R1+0x7a8], R12 ;  /* 0x0007a80c01007387 */ /* 0x0041e80000100800 */
[----:B------:R-:W2:Y:S01]  /*18690*/  LDL.LU R13, [R1+0x344] ;  /* 0x00034400010d7983 */ /* 0x000ea20000300800 */
[----:B0-----:R-:W-:-:S03]  /*186a0*/  IADD3 R12, PT, PT, R15, R14, RZ ;  /* 0x0000000e0f0c7210 */ /* 0x001fc60007ffe0ff */
[----:B--2---:R-:W-:Y:S04]  /*186b0*/  STL [R1+0x7ac], R13 ;  /* 0x0007ac0d01007387 */ /* 0x004fe80000100800 */
[----:B------:R-:W2:Y:S04]  /*186c0*/  LDL.LU R9, [R1+0x348] ;  /* 0x0003480001097983 */ /* 0x000ea80000300800 */
[----:B------:R-:W2:Y:S04]  /*186d0*/  LDL.LU R8, [R1+0x34c] ;  /* 0x00034c0001087983 */ /* 0x000ea80000300800 */
[----:B------:R-:W2:Y:S04]  /*186e0*/  LDL.LU R18, [R1+0x410] ;  /* 0x0004100001127983 */ /* 0x000ea80000300800 */
[----:B------:R-:W2:Y:S04]  /*186f0*/  LDL.LU R29, [R1+0x418] ;  /* 0x00041800011d7983 */ /* 0x000ea80000300800 */
[----:B------:R-:W2:Y:S01]  /*18700*/  LDL.LU R14, [R1+0x350] ;  /* 0x00035000010e7983 */ /* 0x000ea20000300800 */
[----:B------:R-:W-:Y:S01]  /*18710*/  LOP3.LUT R7, R2, 0x8, RZ, 0xc0, !PT ;  /* 0x0000000802077812 */ /* 0x000fe200078ec0ff */
[----:B------:R-:W-:-:S02]  /*18720*/  IMAD.MOV.U32 R2, RZ, RZ, R28 ;  /* 0x000000ffff027224 */ /* 0x000fc400078e001c */
[----:B--2---:R-:W-:Y:S04]  /*18730*/  STL [R1+0x7b0], R14 ;  /* 0x0007b00e01007387 */ /* 0x004fe80000100800 */
[----:B------:R-:W2:Y:S01]  /*18740*/  LDL.LU R15, [R1+0x354] ;  /* 0x00035400010f7983 */ /* 0x000ea20000300800 */
[C---:B------:R-:W-:Y:S01]  /*18750*/  FMUL R16, R18.reuse, 8388608 ;  /* 0x4b00000012107820 */ /* 0x040fe20000400000 */
[----:B------:R-:W-:Y:S01]  /*18760*/  FSETP.GEU.AND P1, PT, R18, 1.175494350822287508e-38, PT ;  /* 0x008000001200780b */ /* 0x000fe20003f2e000 */
[C---:B------:R-:W-:Y:S01]  /*18770*/  FMUL R17, R29.reuse, 8388608 ;  /* 0x4b0000001d117820 */ /* 0x040fe20000400000 */
[----:B------:R-:W-:Y:S02]  /*18780*/  FSETP.GEU.AND P2, PT, R29, 1.175494350822287508e-38, PT ;  /* 0x008000001d00780b */ /* 0x000fe40003f4e000 */
[----:B------:R-:W-:Y:S01]  /*18790*/  FSEL R16, R16, R18, !P1 ;  /* 0x0000001210107208 */ /* 0x000fe20004800000 */
[----:B------:R-:W-:Y:S01]  /*187a0*/  IMAD R4, R7, 0x200, R4 ;  /* 0x0000020007047824 */ /* 0x000fe200078e0204 */
[----:B------:R-:W-:-:S03]  /*187b0*/  FSEL R17, R17, R29, !P2 ;  /* 0x0000001d11117208 */ /* 0x000fc60005000000 */
[----:B------:R-:W-:Y:S01]  /*187c0*/  VIADD R28, R16, 0xc0cafb0d ;  /* 0xc0cafb0d101c7836 */ /* 0x000fe20000000000 */
[----:B------:R-:W-:-:S04]  /*187d0*/  LEA.HI R7, R7, R12, RZ, 0x1f ;  /* 0x0000000c07077211 */ /* 0x000fc800078ff8ff */
[----:B------:R-:W-:Y:S01]  /*187e0*/  LOP3.LUT R5, R28, 0xff800000, RZ, 0xc0, !PT ;  /* 0xff8000001c057812 */ /* 0x000fe200078ec0ff */
[----:B--2---:R-:W-:Y:S04]  /*187f0*/  STL [R1+0x7b4], R15 ;  /* 0x0007b40f01007387 */ /* 0x004fe80000100800 */
[----:B------:R-:W2:Y:S01]  /*18800*/  LDL.LU R27, [R1+0x358] ;  /* 0x00035800011b7983 */ /* 0x000ea20000300800 */
[----:B------:R-:W-:Y:S02]  /*18810*/  IADD3 R3, PT, PT, R17, -0x3f3504f3, RZ ;  /* 0xc0cafb0d11037810 */ /* 0x000fe40007ffe0ff */
[----:B------:R-:W-:Y:S01]  /*18820*/  FSEL R6, RZ, -23, P1 ;  /* 0xc1b80000ff067808 */ /* 0x000fe20000800000 */
[----:B------:R0:W-:Y:S01]  /*18830*/  STL [R1+0x7b8], R16 ;  /* 0x0007b81001007387 */ /* 0x0001e20000100800 */
[----:B------:R-:W-:-:S02]  /*18840*/  LOP3.LUT R3, R3, 0xff800000, RZ, 0xc0, !PT ;  /* 0xff80000003037812 */ /* 0x000fc400078ec0ff */
[----:B------:R-:W-:Y:S01]  /*18850*/  I2FP.F32.S32 R5, R5 ;  /* 0x0000000500057245 */ /* 0x000fe20000201400 */
[----:B------:R-:W-:Y:S01]  /*18860*/  STL [R1+0x784], R17 ;  /* 0x0007841101007387 */ /* 0x000fe20000100800 */
[----:B------:R-:W-:Y:S02]  /*18870*/  FSEL R4, RZ, -23, P2 ;  /* 0xc1b80000ff047808 */ /* 0x000fe40001000000 */
[----:B------:R-:W-:Y:S01]  /*18880*/  I2FP.F32.S32 R3, R3 ;  /* 0x0000000300037245 */ /* 0x000fe20000201400 */
[----:B------:R-:W2:Y:S01]  /*18890*/  LDL.LU R28, [R1+0x35c] ;  /* 0x00035c00011c7983 */ /* 0x000ea20000300800 */
[----:B------:R-:W-:-:S03]  /*188a0*/  FSETP.GT.AND P0, PT, |R29|, 8.50705917302346158658e+37, PT ;  /* 0x7e8000001d00780b */ /* 0x000fc60003f04200 */
[----:B------:R-:W-:Y:S04]  /*188b0*/  STL [R1+0x11c], R7 ;  /* 0x00011c0701007387 */ /* 0x000fe80000100800 */
[----:B0-----:R-:W2:Y:S01]  /*188c0*/  LDL.LU R16, [R1+0x44] ;  /* 0x0000440001107983 */ /* 0x001ea20000300800 */
[----:B------:R-:W-:Y:S01]  /*188d0*/  FFMA.FTZ R5, R5, 1.1920928955078125e-07, R6 ;  /* 0x3400000005057823 */ /* 0x000fe20000010006 */
[----:B------:R-:W-:-:S04]  /*188e0*/  FFMA.FTZ R3, R3, 1.1920928955078125e-07, R4 ;  /* 0x3400000003037823 */ /* 0x000fc80000010004 */
[----:B------:R-:W-:Y:S04]  /*188f0*/  STL [R1+0xc0], R5 ;  /* 0x0000c00501007387 */ /* 0x000fe80000100800 */
[----:B--2---:R0:W-:Y:S04]  /*18900*/  STL [R1+0x7e0], R16 ;  /* 0x0007e01001007387 */ /* 0x0041e80000100800 */
[----:B------:R-:W-:Y:S04]  /*18910*/  STL [R1+0xbc], R3 ;  /* 0x0000bc0301007387 */ /* 0x000fe80000100800 */
        /* <DEDUP_REMOVED lines=10> */
[----:B0-----:R-:W2:Y:S01]  /*189c0*/  LDL R16, [R1+0x18] ;  /* 0x0000180001107983 */ /* 0x001ea20000100800 */
[----:B------:R-:W-:-:S02]  /*189d0*/  FSETP.GEU.AND P3, PT, |R18|, 1.175494350822287508e-38, PT ;  /* 0x008000001200780b */ /* 0x000fc40003f6e200 */
[----:B------:R-:W-:Y:S01]  /*189e0*/  FSETP.GT.AND P1, PT, |R18|, 8.50705917302346158658e+37, PT ;  /* 0x7e8000001200780b */ /* 0x000fe20003f24200 */
[----:B--2---:R0:W-:Y:S02]  /*189f0*/  STL [R1+0x7f8], R16 ;  /* 0x0007f81001007387 */ /* 0x0041e40000100800 */
[----:B0-----:R-:W-:-:S05]  /*18a00*/  IMAD.MOV.U32 R16, RZ, RZ, R2 ;  /* 0x000000ffff107224 */ /* 0x001fca00078e0002 */
[----:B------:R0:W-:Y:S04]  /*18a10*/  STL [R1+0x7fc], R16 ;  /* 0x0007fc1001007387 */ /* 0x0001e80000100800 */
[----:B------:R-:W2:Y:S04]  /*18a20*/  LDL.LU R15, [R1+0x48] ;  /* 0x00004800010f7983 */ /* 0x000ea80000300800 */
[----:B------:R-:W2:Y:S01]  /*18a30*/  LDL.LU R14, [R1+0x4c] ;  /* 0x00004c00010e7983 */ /* 0x000ea20000300800 */
[----:B0-----:R-:W-:-:S03]  /*18a40*/  MOV R16, R0 ;  /* 0x0000000000107202 */ /* 0x001fc60000000f00 */
[----:B------:R-:W2:Y:S04]  /*18a50*/  LDL.LU R13, [R1+0x50] ;  /* 0x00005000010d7983 */ /* 0x000ea80000300800 */
[----:B------:R-:W2:Y:S04]  /*18a60*/  LDL.LU R12, [R1+0x58] ;  /* 0x00005800010c7983 */ /* 0x000ea80000300800 */
[----:B------:R-:W2:Y:S04]  /*18a70*/  LDL.LU R7, [R1+0x60] ;  /* 0x0000600001077983 */ /* 0x000ea80000300800 */
[----:B------:R-:W2:Y:S01]  /*18a80*/  LDL.LU R6, [R1+0x64] ;  /* 0x0000640001067983 */ /* 0x000ea20000300800 */
[----:B------:R-:W-:-:S03]  /*18a90*/  @P0 FMUL R16, R16, 0.25 ;  /* 0x3e80000010100820 */ /* 0x000fc60000400000 */
[----:B------:R-:W2:Y:S04]  /*18aa0*/  LDL.LU R5, [R1+0x6c] ;  /* 0x00006c0001057983 */ /* 0x000ea80000300800 */
[----:B------:R-:W2:Y:S04]  /*18ab0*/  LDL.LU R4, [R1+0x78] ;  /* 0x0000780001047983 */ /* 0x000ea80000300800 */
[----:B------:R-:W2:Y:S04]  /*18ac0*/  LDL.LU R3, [R1+0x7c] ;  /* 0x00007c0001037983 */ /* 0x000ea80000300800 */
[----:B------:R-:W2:Y:S04]  /*18ad0*/  LDL.LU R2, [R1+0x80] ;  /* 0x0000800001027983 */ /* 0x000ea80000300800 */
[----:B------:R-:W2:Y:S04]  /*18ae0*/  LDL.LU R0, [R1+0x84] ;  /* 0x0000840001007983 */ /* 0x000ea80000300800 */
[----:B------:R-:W2:Y:S04]  /*18af0*/  LDL.LU R17, [R1+0x68] ;  /* 0x0000680001117983 */ /* 0x000ea80000300800 */
[----:B------:R0:W-:Y:S04]  /*18b00*/  STL [R1+0x7bc], R18 ;  /* 0x0007bc1201007387 */ /* 0x0001e80000100800 */
[----:B0-----:R-:W2:Y:S04]  /*18b10*/  LDL.LU R18, [R1+0x40] ;  /* 0x0000400001127983 */ /* 0x001ea80000300800 */
[----:B------:R0:W-:Y:S04]  /*18b20*/  @P0 STL [R1+0x8], R16 ;  /* 0x0000081001000387 */ /* 0x0001e80000100800 */
[----:B0-----:R-:W2:Y:S02]  /*18b30*/  LDL.LU R16, [R1+0x7fc] ;  /* 0x0007fc0001107983 */ /* 0x001ea40000300800 */
[----:B--2---:R-:W-:-:S05]  /*18b40*/  @P0 FMUL R16, R16, 0.25 ;  /* 0x3e80000010100820 */ /* 0x004fca0000400000 */
        /* <DEDUP_REMOVED lines=16> */
[----:B0-----:R-:W2:Y:S01]  /*18c50*/  LDL.LU R16, [R1+0x7e4] ;  /* 0x0007e40001107983 */ /* 0x001ea20000300800 */
[----:B------:R-:W-:Y:S01]  /*18c60*/  @P0 FMUL R18, R18, 0.25 ;  /* 0x3e80000012120820 */ /* 0x000fe20000400000 */
[----:B--2---:R-:W-:-:S05]  /*18c70*/  @P0 FMUL R16, R16, 0.25 ;  /* 0x3e80000010100820 */ /* 0x004fca0000400000 */
[----:B------:R0:W-:Y:S04]  /*18c80*/  @P0 STL [R1+0x3c], R16 ;  /* 0x00003c1001000387 */ /* 0x0001e80000100800 */
[----:B0-----:R-:W2:Y:S04]  /*18c90*/  LDL.LU R16, [R1+0x7e0] ;  /* 0x0007e00001107983 */ /* 0x001ea80000300800 */
[----:B------:R0:W-:Y:S04]  /*18ca0*/  STL [R1+0x7c0], R18 ;  /* 0x0007c01201007387 */ /* 0x0001e80000100800 */
        /* <DEDUP_REMOVED lines=13> */
[----:B------:R-:W-:-:S03]  /*18d80*/  FSETP.GEU.AND P2, PT, |R29|, 1.175494350822287508e-38, PT ;  /* 0x008000001d00780b */ /* 0x000fc60003f4e200 */
[----:B--2---:R0:W-:Y:S04]  /*18d90*/  STL [R1+0x7dc], R18 ;  /* 0x0007dc1201007387 */ /* 0x0041e80000100800 */
[----:B0-----:R-:W2:Y:S06]  /*18da0*/  LDL R18, [R1+0x8] ;  /* 0x0000080001127983 */ /* 0x001eac0000100800 */
[----:B--2---:R-:W-:-:S05]  /*18db0*/  @!P2 FMUL R18, R18, 16777216 ;  /* 0x4b8000001212a820 */ /* 0x004fca0000400000 */
[----:B------:R0:W-:Y:S04]  /*18dc0*/  @!P2 STL [R1+0x8], R18 ;  /* 0x000008120100a387 */ /* 0x0001e80000100800 */
[----:B0-----:R-:W2:Y:S02]  /*18dd0*/  LDL.LU R18, [R1+0x7dc] ;  /* 0x0007dc0001127983 */ /* 0x001ea40000300800 */
        /* <DEDUP_REMOVED lines=17> */
[----:B0-----:R-:W2:Y:S01]  /*18ef0*/  LDL.LU R18, [R1+0x7c4] ;  /* 0x0007c40001127983 */ /* 0x001ea20000300800 */
[----:B------:R-:W-:-:S04]  /*18f00*/  @P0 FMUL R29, R29, 0.25 ;  /* 0x3e8000001d1d0820 */ /* 0x000fc80000400000 */
[----:B------:R-:W-:Y:S01]  /*18f10*/  @!P2 FMUL R29, R29, 16777216 ;  /* 0x4b8000001d1da820 */ /* 0x000fe20000400000 */
[----:B--2---:R-:W-:-:S05]  /*18f20*/  @!P2 FMUL R18, R18, 16777216 ;  /* 0x4b8000001212a820 */ /* 0x004fca0000400000 */
[----:B------:R0:W-:Y:S04]  /*18f30*/  @!P2 STL [R1+0x3c], R18 ;  /* 0x00003c120100a387 */ /* 0x0001e80000100800 */
[----:B0-----:R-:W2:Y:S01]  /*18f40*/  LDL.LU R18, [R1+0x7c0] ;  /* 0x0007c00001127983 */ /* 0x001ea20000300800 */
[----:B------:R-:W0:Y:S01]  /*18f50*/  MUFU.RCP R29, R29 ;  /* 0x0000001d001d7308 */ /* 0x000e220000001000 */
[----:B------:R-:W-:Y:S01]  /*18f60*/  @P0 FMUL R28, R28, 0.25 ;  /* 0x3e8000001c1c0820 */ /* 0x000fe20000400000 */
[----:B------:R-:W-:Y:S01]  /*18f70*/  @P0 FMUL R27, R27, 0.25 ;  /* 0x3e8000001b1b0820 */ /* 0x000fe20000400000 */
[----:B------:R-:W-:Y:S02]  /*18f80*/  @P0 FMUL R8, R8, 0.25 ;  /* 0x3e80000008080820 */ /* 0x000fe40000400000 */
[----:B------:R-:W-:Y:S01]  /*18f90*/  @!P2 FMUL R28, R28, 16777216 ;  /* 0x4b8000001c1ca820 */ /* 0x000fe20000400000 */
[----:B------:R-:W-:Y:S01]  /*18fa0*/  @P0 FMUL R9, R9, 0.25 ;  /* 0x3e80000009090820 */ /* 0x000fe20000400000 */
[----:B------:R-:W-:Y:S01]  /*18fb0*/  @!P2 FMUL R27, R27, 16777216 ;  /* 0x4b8000001b1ba820 */ /* 0x000fe20000400000 */
[----:B------:R-:W-:Y:S01]  /*18fc0*/  @P0 FMUL R10, R10, 0.25 ;  /* 0x3e8000000a0a0820 */ /* 0x000fe20000400000 */
[----:B------:R-:W-:Y:S01]  /*18fd0*/  @!P2 FMUL R8, R8, 16777216 ;  /* 0x4b8000000808a820 */ /* 0x000fe20000400000 */
[----:B------:R-:W-:Y:S01]  /*18fe0*/  @P0 FMUL R11, R11, 0.25 ;  /* 0x3e8000000b0b0820 */ /* 0x000fe20000400000 */
[----:B------:R-:W-:Y:S01]  /*18ff0*/  @!P2 FMUL R9, R9, 16777216 ;  /* 0x4b8000000909a820 */ /* 0x000fe20000400000 */
[----:B------:R-:W-:Y:S01]  /*19000*/  @P0 FMUL R19, R19, 0.25 ;  /* 0x3e80000013130820 */ /* 0x000fe20000400000 */
[----:B------:R-:W-:Y:S01]  /*19010*/  @!P2 FMUL R10, R10, 16777216 ;  /* 0x4b8000000a0aa820 */ /* 0x000fe20000400000 */
[C---:B0-----:R-:W-:Y:S01]  /*19020*/  FMUL R28, R29.reuse, R28 ;  /* 0x0000001c1d1c7220 */ /* 0x041fe20000400000 */
[C---:B------:R-:W-:Y:S01]  /*19030*/  FMUL R27, R29.reuse, R27 ;  /* 0x0000001b1d1b7220 */ /* 0x040fe20000400000 */
[----:B------:R-:W-:Y:S01]  /*19040*/  FMUL R8, R29, R8 ;  /* 0x000000081d087220 */ /* 0x000fe20000400000 */
[----:B------:R-:W-:Y:S01]  /*19050*/  @P0 FMUL R20, R20, 0.25 ;  /* 0x3e80000014140820 */ /* 0x000fe20000400000 */
[----:B------:R-:W-:Y:S01]  /*19060*/  @!P2 FMUL R11, R11, 16777216 ;  /* 0x4b8000000b0ba820 */ /* 0x000fe20000400000 */
[----:B------:R-:W-:Y:S01]  /*19070*/  FMUL R9, R29, R9 ;  /* 0x000000091d097220 */ /* 0x000fe20000400000 */
[----:B------:R-:W-:Y:S01]  /*19080*/  @P0 FMUL R21, R21, 0.25 ;  /* 0x3e80000015150820 */ /* 0x000fe20000400000 */
[----:B------:R-:W-:Y:S01]  /*19090*/  @!P2 FMUL R19, R19, 16777216 ;  /* 0x4b8000001313a820 */ /* 0x000fe20000400000 */
[C---:B------:R-:W-:Y:S01]  /*190a0*/  FMUL R10, R29.reuse, R10 ;  /* 0x0000000a1d0a7220 */ /* 0x040fe20000400000 */
[----:B------:R-:W-:Y:S01]  /*190b0*/  @!P2 FMUL R20, R20, 16777216 ;  /* 0x4b8000001414a820 */ /* 0x000fe20000400000 */
[----:B------:R-:W-:Y:S01]  /*190c0*/  FMUL R11, R29, R11 ;  /* 0x0000000b1d0b7220 */ /* 0x000fe20000400000 */
[----:B------:R-:W-:Y:S01]  /*190d0*/  @!P2 FMUL R21, R21, 16777216 ;  /* 0x4b8000001515a820 */ /* 0x000fe20000400000 */
[C---:B------:R-:W-:Y:S01]  /*190e0*/  FMUL R19, R29.reuse, R19 ;  /* 0x000000131d137220 */ /* 0x040fe20000400000 */
[----:B------:R-:W-:-:S02]  /*190f0*/  FMUL R20, R29, R20 ;  /* 0x000000141d147220 */ /* 0x000fc40000400000 */
[----:B------:R-:W-:Y:S01]  /*19100*/  FMUL R21, R29, R21 ;  /* 0x000000151d157220 */ /* 0x000fe20000400000 */
[----:B--2---:R-:W-:-:S05]  /*19110*/  @!P2 FMUL R18, R18, 16777216 ;  /* 0x4b8000001212a820 */ /* 0x004fca0000400000 */
[----:B------:R0:W-:Y:S04]  /*19120*/  STL [R1+0x40], R18 ;  /* 0x0000401201007387 */ /* 0x0001e80000100800 */
[----:B0-----:R-:W2:Y:S04]  /*19130*/  LDL.LU R18, [R1+0x7bc] ;  /* 0x0007bc0001127983 */ /* 0x001ea80000300800 */
        /* <DEDUP_REMOVED lines=17> */
[----:B0-----:R-:W2:Y:S01]  /*19250*/  LDL.LU R21, [R1+0x8] ;  /* 0x0000080001157983 */ /* 0x001ea20000300800 */
[----:B------:R-:W-:Y:S01]  /*19260*/  @P0 FMUL R22, R22, 0.25 ;  /* 0x3e80000016160820 */ /* 0x000fe20000400000 */
[----:B------:R-:W-:Y:S01]  /*19270*/  @P0 FMUL R23, R23, 0.25 ;  /* 0x3e80000017170820 */ /* 0x000fe20000400000 */
[----:B---3--:R-:W-:-:S02]  /*19280*/  @P0 FMUL R24, R24, 0.25 ;  /* 0x3e80000018180820 */ /* 0x008fc40000400000 */
[----:B------:R-:W-:Y:S01]  /*19290*/  @!P2 FMUL R22, R22, 16777216 ;  /* 0x4b8000001616a820 */ /* 0x000fe20000400000 */
[----:B------:R-:W-:Y:S01]  /*192a0*/  @!P2 FMUL R23, R23, 16777216 ;  /* 0x4b8000001717a820 */ /* 0x000fe20000400000 */
[----:B-----5:R-:W-:Y:S02]  /*192b0*/  @P0 FMUL R25, R25, 0.25 ;  /* 0x3e80000019190820 */ /* 0x020fe40000400000 */
[C---:B------:R-:W-:Y:S01]  /*192c0*/  FMUL R22, R29.reuse, R22 ;  /* 0x000000161d167220 */ /* 0x040fe20000400000 */
[----:B------:R-:W-:Y:S01]  /*192d0*/  @!P2 FMUL R24, R24, 16777216 ;  /* 0x4b8000001818a820 */ /* 0x000fe20000400000 */
[----:B----4-:R-:W-:Y:S01]  /*192e0*/  @P0 FMUL R26, R26, 0.25 ;  /* 0x3e8000001a1a0820 */ /* 0x010fe20000400000 */
[----:B------:R-:W-:Y:S01]  /*192f0*/  FMUL R23, R29, R23 ;  /* 0x000000171d177220 */ /* 0x000fe20000400000 */
[----:B------:R-:W-:Y:S01]  /*19300*/  @!P2 FMUL R25, R25, 16777216 ;  /* 0x4b8000001919a820 */ /* 0x000fe20000400000 */
[----:B------:R0:W-:Y:S01]  /*19310*/  STL [R1+0xdc], R22 ;  /* 0x0000dc1601007387 */ /* 0x0001e20000100800 */
[----:B------:R-:W-:-:S03]  /*19320*/  @!P2 FMUL R26, R26, 16777216 ;  /* 0x4b8000001a1aa820 */ /* 0x000fc60000400000 */
[----:B------:R1:W-:Y:S01]  /*19330*/  STL [R1+0xd8], R23 ;  /* 0x0000d81701007387 */ /* 0x0003e20000100800 */
[C---:B0-----:R-:W-:Y:S01]  /*19340*/  FMUL R22, R29.reuse, R24 ;  /* 0x000000181d167220 */ /* 0x041fe20000400000 */
[C---:B------:R-:W-:Y:S01]  /*19350*/  FMUL R24, R29.reuse, R25 ;  /* 0x000000191d187220 */ /* 0x040fe20000400000 */
[----:B-1----:R-:W-:-:S03]  /*19360*/  FMUL R23, R29, R26 ;  /* 0x0000001a1d177220 */ /* 0x002fc60000400000 */
[----:B------:R0:W-:Y:S01]  /*19370*/  STL [R1+0xd4], R22 ;  /* 0x0000d41601007387 */ /* 0x0001e20000100800 */
[----:B------:R-:W-:-:S03]  /*19380*/  @P0 FMUL R16, R16, 0.25 ;  /* 0x3e80000010100820 */ /* 0x000fc60000400000 */
[----:B------:R-:W-:Y:S04]  /*19390*/  STL [R1+0xd0], R24 ;  /* 0x0000d01801007387 */ /* 0x000fe80000100800 */
[----:B------:R-:W-:Y:S01]  /*193a0*/  STL [R1+0xcc], R23 ;  /* 0x0000cc1701007387 */ /* 0x000fe20000100800 */
[----:B------:R-:W-:Y:S01]  /*193b0*/  @P0 FMUL R15, R15, 0.25 ;  /* 0x3e8000000f0f0820 */ /* 0x000fe20000400000 */
[----:B------:R-:W-:Y:S01]  /*193c0*/  @!P2 FMUL R16, R16, 16777216 ;  /* 0x4b8000001010a820 */ /* 0x000fe20000400000 */
[----:B------:R-:W-:Y:S02]  /*193d0*/  @P0 FMUL R14, R14, 0.25 ;  /* 0x3e8000000e0e0820 */ /* 0x000fe40000400000 */
[----:B------:R-:W-:Y:S01]  /*193e0*/  @!P2 FMUL R15, R15, 16777216 ;  /* 0x4b8000000f0fa820 */ /* 0x000fe20000400000 */
[----:B------:R-:W-:Y:S01]  /*193f0*/  @P0 FMUL R13, R13, 0.25 ;  /* 0x3e8000000d0d0820 */ /* 0x000fe20000400000 */
[----:B------:R-:W-:Y:S01]  /*19400*/  @!P2 FMUL R14, R14, 16777216 ;  /* 0x4b8000000e0ea820 */ /* 0x000fe20000400000 */
[----:B------:R-:W-:Y:S01]  /*19410*/  @P0 FMUL R12, R12, 0.25 ;  /* 0x3e8000000c0c0820 */ /* 0x000fe20000400000 */
        /* <DEDUP_REMOVED lines=8> */
[----:B------:R-:W-:Y:S01]  /*194a0*/  @!P3 FMUL R6, R6, 16777216 ;  /* 0x4b8000000606b820 */ /* 0x000fe20000400000 */
[----:B------:R-:W-:Y:S01]  /*194b0*/  @P0 FMUL R2, R2, 0.25 ;  /* 0x3e80000002020820 */ /* 0x000fe20000400000 */
[----:B------:R-:W-:Y:S01]  /*194c0*/  @!P3 FMUL R5, R5, 16777216 ;  /* 0x4b8000000505b820 */ /* 0x000fe20000400000 */
[----:B------:R-:W-:Y:S01]  /*194d0*/  @P0 FMUL R0, R0, 0.25 ;  /* 0x3e80000000000820 */ /* 0x000fe20000400000 */
[----:B------:R-:W-:Y:S01]  /*194e0*/  @!P3 FMUL R4, R4, 16777216 ;  /* 0x4b8000000404b820 */ /* 0x000fe20000400000 */
[----:B------:R-:W-:Y:S01]  /*194f0*/  @!P3 FMUL R3, R3, 16777216 ;  /* 0x4b8000000303b820 */ /* 0x000fe20000400000 */
[----:B------:R-:W-:Y:S01]  /*19500*/  @P0 FMUL R17, R17, 0.25 ;  /* 0x3e80000011110820 */ /* 0x000fe20000400000 */
[----:B------:R-:W-:Y:S01]  /*19510*/  @!P2 FMUL R2, R2, 16777216 ;  /* 0x4b8000000202a820 */ /* 0x000fe20000400000 */
[----:B------:R-:W-:-:S02]  /*19520*/  @!P2 FMUL R0, R0, 16777216 ;  /* 0x4b8000000000a820 */ /* 0x000fc40000400000 */
[----:B------:R-:W-:Y:S01]  /*19530*/  @!P2 FMUL R17, R17, 16777216 ;  /* 0x4b8000001111a820 */ /* 0x000fe20000400000 */
[----:B--2---:R-:W-:-:S04]  /*19540*/  @P1 FMUL R18, R18, 0.25 ;  /* 0x3e80000012121820 */ /* 0x004fc80000400000 */
[----:B------:R-:W-:-:S06]  /*19550*/  @!P3 FMUL R18, R18, 16777216 ;  /* 0x4b8000001212b820 */ /* 0x000fcc0000400000 */
[----:B------:R-:W1:Y:S01]  /*19560*/  MUFU.RCP R18, R18 ;  /* 0x0000001200127308 */ /* 0x000e620000001000 */
[C---:B------:R-:W-:Y:S01]  /*19570*/  FMUL R10, R29.reuse, R10 ;  /* 0x0000000a1d0a7220 */ /* 0x040fe20000400000 */
[C---:B0-----:R-:W-:Y:S01]  /*19580*/  FMUL R22, R29.reuse, R21 ;  /* 0x000000151d167220 */ /* 0x041fe20000400000 */
[C---:B------:R-:W-:Y:S01]  /*19590*/  FMUL R21, R29.reuse, R20 ;  /* 0x000000141d157220 */ /* 0x040fe20000400000 */
[C---:B------:R-:W-:Y:S01]  /*195a0*/  FMUL R20, R29.reuse, R19 ;  /* 0x000000131d147220 */ /* 0x040fe20000400000 */
[C---:B------:R-:W-:Y:S02]  /*195b0*/  FMUL R19, R29.reuse, R11 ;  /* 0x0000000b1d137220 */ /* 0x040fe40000400000 */
[----:B------:R-:W-:Y:S01]  /*195c0*/  STL [R1+0xc8], R22 ;  /* 0x0000c81601007387 */ /* 0x000fe20000100800 */
[----:B------:R-:W-:-:S03]  /*195d0*/  FMUL R11, R29, R9 ;  /* 0x000000091d0b7220 */ /* 0x000fc60000400000 */
[----:B------:R-:W-:Y:S01]  /*195e0*/  STL [R1+0xc4], R21 ;  /* 0x0000c41501007387 */ /* 0x000fe20000100800 */
[----:B------:R-:W-:-:S03]  /*195f0*/  FMUL R9, R29, R8 ;  /* 0x000000081d097220 */ /* 0x000fc60000400000 */
[----:B------:R-:W-:Y:S04]  /*19600*/  STL [R1+0xb8], R20 ;  /* 0x0000b81401007387 */ /* 0x000fe80000100800 */
[----:B------:R-:W-:Y:S01]  /*19610*/  STL [R1+0xb4], R19 ;  /* 0x0000b41301007387 */ /* 0x000fe20000100800 */
[----:B------:R-:W-:-:S03]  /*19620*/  FMUL R8, R29, R28 ;  /* 0x0000001c1d087220 */ /* 0x000fc60000400000 */
[----:B------:R0:W-:Y:S04]  /*19630*/  STL [R1+0xb0], R10 ;  /* 0x0000b00a01007387 */ /* 0x0001e80000100800 */
[----:B------:R-:W-:Y:S01]  /*19640*/  STL [R1+0xac], R11 ;  /* 0x0000ac0b01007387 */ /* 0x000fe20000100800 */
[----:B0-----:R-:W-:-:S03]  /*19650*/  FMUL R10, R29, R27 ;  /* 0x0000001b1d0a7220 */ /* 0x001fc60000400000 */
[----:B------:R0:W-:Y:S04]  /*19660*/  STL [R1+0xa8], R9 ;  /* 0x0000a80901007387 */ /* 0x0001e80000100800 */
[----:B------:R-:W-:Y:S01]  /*19670*/  STL [R1+0x3c], R10 ;  /* 0x00003c0a01007387 */ /* 0x000fe20000100800 */
[----:B0-----:R-:W-:-:S03]  /*19680*/  FMUL R9, R29, R16 ;  /* 0x000000101d097220 */ /* 0x001fc60000400000 */
[----:B------:R-:W2:Y:S04]  /*19690*/  LDL.LU R16, [R1+0x7b8] ;  /* 0x0007b80001107983 */ /* 0x000ea80000300800 */
[----:B------:R0:W-:Y:S01]  /*196a0*/  STL [R1+0x38], R8 ;  /* 0x0000380801007387 */ /* 0x0001e20000100800 */
[C---:B------:R-:W-:Y:S01]  /*196b0*/  FMUL R22, R29.reuse, R12 ;  /* 0x0000000c1d167220 */ /* 0x040fe20000400000 */
[C---:B0-----:R-:W-:Y:S02]  /*196c0*/  FMUL R8, R29.reuse, R15 ;  /* 0x0000000f1d087220 */ /* 0x041fe40000400000 */
[----:B------:R-:W3:Y:S04]  /*196d0*/  LDL.LU R15, [R1+0x7b4] ;  /* 0x0007b400010f7983 */ /* 0x000ee80000300800 */
[----:B------:R0:W-:Y:S01]  /*196e0*/  STL [R1+0x2c], R9 ;  /* 0x00002c0901007387 */ /* 0x0001e20000100800 */
[C---:B------:R-:W-:Y:S01]  /*196f0*/  FMUL R21, R29.reuse, R7 ;  /* 0x000000071d157220 */ /* 0x040fe20000400000 */
[----:B0-----:R-:W-:-:S02]  /*19700*/  FMUL R9, R29, R14 ;  /* 0x0000000e1d097220 */ /* 0x001fc40000400000 */
[----:B------:R-:W4:Y:S04]  /*19710*/  LDL.LU R14, [R1+0x7b0] ;  /* 0x0007b000010e7983 */ /* 0x000f280000300800 */
[----:B------:R0:W-:Y:S01]  /*19720*/  STL [R1+0x28], R8 ;  /* 0x0000280801007387 */ /* 0x0001e20000100800 */
[C---:B-1----:R-:W-:Y:S01]  /*19730*/  FMUL R20, R18.reuse, R4 ;  /* 0x0000000412147220 */ /* 0x042fe20000400000 */
[----:B0-----:R-:W-:Y:S02]  /*19740*/  FMUL R8, R29, R13 ;  /* 0x0000000d1d087220 */ /* 0x001fe40000400000 */
[----:B------:R-:W5:Y:S04]  /*19750*/  LDL.LU R13, [R1+0x7ac] ;  /* 0x0007ac00010d7983 */ /* 0x000f680000300800 */
[----:B------:R0:W-:Y:S04]  /*19760*/  STL [R1+0x18], R9 ;  /* 0x0000180901007387 */ /* 0x0001e80000100800 */
[----:B------:R-:W2:Y:S04]  /*19770*/  LDL.LU R12, [R1+0x7a8] ;  /* 0x0007a800010c7983 */ /* 0x000ea80000300800 */
[----:B------:R1:W-:Y:S01]  /*19780*/  STL [R1+0xc], R8 ;  /* 0x00000c0801007387 */ /* 0x0003e20000100800 */
[----:B0-----:R-:W-:-:S03]  /*19790*/  FMUL R9, R18, R6 ;  /* 0x0000000612097220 */ /* 0x001fc60000400000 */
[----:B------:R-:W2:Y:S01]  /*197a0*/  LDL.LU R7, [R1+0x7a4] ;  /* 0x0007a40001077983 */ /* 0x000ea20000300800 */
[----:B------:R-:W-:-:S03]  /*197b0*/  FMUL R19, R18, R3 ;  /* 0x0000000312137220 */ /* 0x000fc60000400000 */
[----:B------:R-:W2:Y:S01]  /*197c0*/  LDL.LU R6, [R1+0x7a0] ;  /* 0x0007a00001067983 */ /* 0x000ea20000300800 */
[----:B-1----:R-:W-:-:S03]  /*197d0*/  FMUL R8, R18, R5 ;  /* 0x0000000512087220 */ /* 0x002fc60000400000 */
[----:B------:R-:W2:Y:S01]  /*197e0*/  LDL.LU R5, [R1+0x79c] ;  /* 0x00079c0001057983 */ /* 0x000ea20000300800 */
[----:B------:R-:W-:-:S03]  /*197f0*/  FMUL R10, R29, R2 ;  /* 0x000000021d0a7220 */ /* 0x000fc60000400000 */
[----:B------:R-:W2:Y:S01]  /*19800*/  LDL.LU R4, [R1+0x798] ;  /* 0x0007980001047983 */ /* 0x000ea20000300800 */
[----:B------:R-:W-:-:S03]  /*19810*/  FMUL R11, R29, R0 ;  /* 0x000000001d0b7220 */ /* 0x000fc60000400000 */
[----:B------:R-:W2:Y:S04]  /*19820*/  LDL.LU R3, [R1+0x794] ;  /* 0x0007940001037983 */ /* 0x000ea80000300800 */
[----:B------:R0:W-:Y:S01]  /*19830*/  STL [R1+0x788], R18 ;  /* 0x0007881201007387 */ /* 0x0001e20000100800 */
[----:B------:R-:W-:-:S03]  /*19840*/  FMUL R29, R29, R17 ;  /* 0x000000111d1d7220 */ /* 0x000fc60000400000 */
[----:B------:R-:W2:Y:S04]  /*19850*/  LDL.LU R2, [R1+0x790] ;  /* 0x0007900001027983 */ /* 0x000ea80000300800 */
[----:B------:R-:W2:Y:S04]  /*19860*/  LDL.LU R0, [R1+0x78c] ;  /* 0x00078c0001007983 */ /* 0x000ea80000300800 */
[----:B0-----:R-:W2:Y:S04]  /*19870*/  LDL.LU R18, [R1+0x20] ;  /* 0x0000200001127983 */ /* 0x001ea80000300800 */
[----:B------:R-:W3:Y:S04]  /*19880*/  LDL.LU R17, [R1+0x24] ;  /* 0x0000240001117983 */ /* 0x000ee80000300800 */
[----:B------:R-:W4:Y:S01]  /*19890*/  LDL.LU R28, [R1+0x5c] ;  /* 0x00005c00011c7983 */ /* 0x000f220000300800 */
[----:B------:R-:W-:-:S03]  /*198a0*/  F2FP.F16.F32.PACK_AB R8, R8, R20 ;  /* 0x000000140808723e */ /* 0x000fc600000000ff */
[----:B------:R-:W4:Y:S04]  /*198b0*/  LDL.LU R27, [R1+0x4] ;  /* 0x00000400011b7983 */ /* 0x000f280000300800 */
[----:B------:R-:W4:Y:S04]  /*198c0*/  LDL.LU R25, [R1+0x10] ;  /* 0x0000100001197983 */ /* 0x000f280000300800 */
[----:B------:R-:W4:Y:S01]  /*198d0*/  LDL.LU R23, [R1+0x14] ;  /* 0x0000140001177983 */ /* 0x000f220000300800 */
[----:B------:R-:W-:-:S03]  /*198e0*/  F2FP.F16.F32.PACK_AB R9, R9, R19 ;  /* 0x000000130909723e */ /* 0x000fc600000000ff */
[----:B------:R-:W4:Y:S04]  /*198f0*/  LDL.LU R24, [R1+0x8c] ;  /* 0x00008c0001187983 */ /* 0x000f280000300800 */
[----:B------:R-:W4:Y:S04]  /*19900*/  LDL.LU R26, [R1+0x98] ;  /* 0x00009800011a7983 */ /* 0x000f280000300800 */
[----:B------:R0:W-:Y:S01]  /*19910*/  STL [R1+0x770], R29 ;  /* 0x0007701d01007387 */ /* 0x0001e20000100800 */
[----:B------:R-:W-:-:S03]  /*19920*/  F2FP.F16.F32.PACK_AB R10, R21, R10 ;  /* 0x0000000a150a723e */ /* 0x000fc600000000ff */
[----:B0-----:R-:W5:Y:S04]  /*19930*/  LDL.LU R29, [R1+0x9c] ;  /* 0x00009c00011d7983 */ /* 0x001f680000300800 */
[----:B------:R-:W5:Y:S04]  /*19940*/  LDL.LU R20, [R1+0x54] ;  /* 0x0000540001147983 */ /* 0x000f680000300800 */
[----:B------:R0:W-:Y:S01]  /*19950*/  STL [R1+0x774], R8 ;  /* 0x0007740801007387 */ /* 0x0001e20000100800 */
[----:B------:R-:W-:-:S03]  /*19960*/  F2FP.F16.F32.PACK_AB R11, R22, R11 ;  /* 0x0000000b160b723e */ /* 0x000fc600000000ff */
[----:B0-----:R-:W5:Y:S04]  /*19970*/  LDL.LU R8, [R1+0x94] ;  /* 0x0000940001087983 */ /* 0x001f680000300800 */
[----:B------:R-:W5:Y:S04]  /*19980*/  LDL.LU R19, [R1+0x34] ;  /* 0x0000340001137983 */ /* 0x000f680000300800 */
[----:B------:R0:W-:Y:S04]  /*19990*/  STL [R1+0x778], R9 ;  /* 0x0007780901007387 */ /* 0x0001e80000100800 */
[----:B0-----:R-:W5:Y:S04]  /*199a0*/  LDL.LU R9, [R1+0x90] ;  /* 0x0000900001097983 */ /* 0x001f680000300800 */
[----:B------:R-:W5:Y:S04]  /*199b0*/  LDL.LU R21, [R1+0x30] ;  /* 0x0000300001157983 */ /* 0x000f680000300800 */
[----:B------:R0:W-:Y:S04]  /*199c0*/  STL [R1+0x77c], R10 ;  /* 0x00077c0a01007387 */ /* 0x0001e80000100800 */
[----:B0-----:R-:W5:Y:S04]  /*199d0*/  LDL.LU R10, [R1+0x74] ;  /* 0x00007400010a7983 */ /* 0x001f680000300800 */
[----:B------:R0:W-:Y:S04]  /*199e0*/  STL [R1+0x780], R11 ;  /* 0x0007800b01007387 */ /* 0x0001e80000100800 */
[----:B0-----:R-:W5:Y:S04]  /*199f0*/  LDL.LU R11, [R1+0x70] ;  /* 0x00007000010b7983 */ /* 0x001f680000300800 */
[----:B------:R-:W5:Y:S01]  /*19a00*/  LDL.LU R22, [R1+0x88] ;  /* 0x0000880001167983 */ /* 0x000f620000300800 */
[----:B--2---:R-:W-:Y:S01]  /*19a10*/  @P1 FMUL R18, R18, 0.25 ;  /* 0x3e80000012121820 */ /* 0x004fe20000400000 */
[----:B---3--:R-:W-:-:S03]  /*19a20*/  @P1 FMUL R17, R17, 0.25 ;  /* 0x3e80000011111820 */ /* 0x008fc60000400000 */
[----:B------:R-:W-:Y:S01]  /*19a30*/  @!P3 FMUL R18, R18, 16777216 ;  /* 0x4b8000001212b820 */ /* 0x000fe20000400000 */
[----:B------:R-:W-:-:S04]  /*19a40*/  @!P3 FMUL R17, R17, 16777216 ;  /* 0x4b8000001111b820 */ /* 0x000fc80000400000 */
[----:B------:R0:W-:Y:S04]  /*19a50*/  STL [R1+0x20], R18 ;  /* 0x0000201201007387 */ /* 0x0001e80000100800 */
[----:B0-----:R-:W2:Y:S04]  /*19a60*/  LDL.LU R18, [R1+0x788] ;  /* 0x0007880001127983 */ /* 0x001ea80000300800 */
[----:B------:R0:W-:Y:S04]  /*19a70*/  STL [R1+0x24], R17 ;  /* 0x0000241101007387 */ /* 0x0001e80000100800 */
[----:B0-----:R-:W3:Y:S01]  /*19a80*/  LDL.LU R17, [R1+0x784] ;  /* 0x0007840001117983 */ /* 0x001ee20000300800 */
[----:B----4-:R-:W-:-:S04]  /*19a90*/  @P1 FMUL R28, R28, 0.25 ;  /* 0x3e8000001c1c1820 */ /* 0x010fc80000400000 */
[----:B------:R-:W-:Y:S01]  /*19aa0*/  @!P3 FMUL R28, R28, 16777216 ;  /* 0x4b8000001c1cb820 */ /* 0x000fe20000400000 */
[----:B-----5:R-:W-:-:S04]  /*19ab0*/  @P1 FMUL R20, R20, 0.25 ;  /* 0x3e80000014141820 */ /* 0x020fc80000400000 */
[----:B------:R-:W-:Y:S01]  /*19ac0*/  @!P3 FMUL R20, R20, 16777216 ;  /* 0x4b8000001414b820 */ /* 0x000fe20000400000 */
[----:B------:R-:W-:-:S04]  /*19ad0*/  @P1 FMUL R19, R19, 0.25 ;  /* 0x3e80000013131820 */ /* 0x000fc80000400000 */
[----:B------:R-:W-:Y:S01]  /*19ae0*/  @!P3 FMUL R19, R19, 16777216 ;  /* 0x4b8000001313b820 */ /* 0x000fe20000400000 */
[----:B------:R-:W-:-:S04]  /*19af0*/  @P1 FMUL R21, R21, 0.25 ;  /* 0x3e80000015151820 */ /* 0x000fc80000400000 */
[----:B------:R-:W-:-:S05]  /*19b00*/  @!P3 FMUL R21, R21, 16777216 ;  /* 0x4b8000001515b820 */ /* 0x000fca0000400000 */
[----:B------:R-:W-:Y:S04]  /*19b10*/  STL [R1+0x30], R21 ;  /* 0x0000301501007387 */ /* 0x000fe80000100800 */
[----:B------:R-:W-:Y:S04]  /*19b20*/  STL [R1+0x34], R19 ;  /* 0x0000341301007387 */ /* 0x000fe80000100800 */
[----:B------:R0:W-:Y:S04]  /*19b30*/  STL [R1+0x54], R20 ;  /* 0x0000541401007387 */ /* 0x0001e80000100800 */
[----:B------:R3:W-:Y:S01]  /*19b40*/  STL [R1+0x5c], R28 ;  /* 0x00005c1c01007387 */ /* 0x0007e20000100800 */
[----:B------:R-:W-:Y:S01]  /*19b50*/  @P1 FMUL R15, R15, 0.25 ;  /* 0x3e8000000f0f1820 */ /* 0x000fe20000400000 */
[----:B------:R-:W-:Y:S01]  /*19b60*/  @P1 FMUL R14, R14, 0.25 ;  /* 0x3e8000000e0e1820 */ /* 0x000fe20000400000 */
[----:B------:R-:W-:-:S02]  /*19b70*/  @P1 FMUL R13, R13, 0.25 ;  /* 0x3e8000000d0d1820 */ /* 0x000fc40000400000 */
[----:B------:R-:W-:Y:S01]  /*19b80*/  @!P3 FMUL R15, R15, 16777216 ;  /* 0x4b8000000f0fb820 */ /* 0x000fe20000400000 */
[----:B------:R-:W-:Y:S01]  /*19b90*/  @!P3 FMUL R14, R14, 16777216 ;  /* 0x4b8000000e0eb820 */ /* 0x000fe20000400000 */
[----:B------:R-:W-:Y:S01]  /*19ba0*/  @P1 FMUL R12, R12, 0.25 ;  /* 0x3e8000000c0c1820 */ /* 0x000fe20000400000 */
[----:B------:R-:W-:Y:S01]  /*19bb0*/  @!P3 FMUL R13, R13, 16777216 ;  /* 0x4b8000000d0db820 */ /* 0x000fe20000400000 */
[----:B------:R-:W-:Y:S01]  /*19bc0*/  @P1 FMUL R7, R7, 0.25 ;  /* 0x3e80000007071820 */ /* 0x000fe20000400000 */
[----:B------:R-:W-:Y:S01]  /*19bd0*/  @P1 FMUL R6, R6, 0.25 ;  /* 0x3e80000006061820 */ /* 0x000fe20000400000 */
[----:B------:R-:W-:Y:S01]  /*19be0*/  @!P3 FMUL R12, R12, 16777216 ;  /* 0x4b8000000c0cb820 */ /* 0x000fe20000400000 */
[----:B0-----:R-:W-:Y:S01]  /*19bf0*/  IADD3 R20, PT, PT, R16, -0x3f3504f3, RZ ;  /* 0xc0cafb0d10147810 */ /* 0x001fe20007ffe0ff */
[----:B------:R-:W-:Y:S01]  /*19c00*/  @!P3 FMUL R7, R7, 16777216 ;  /* 0x4b8000000707b820 */ /* 0x000fe20000400000 */
[----:B------:R-:W-:Y:S01]  /*19c10*/  @!P3 FMUL R6, R6, 16777216 ;  /* 0x4b8000000606b820 */ /* 0x000fe20000400000 */
[----:B------:R-:W-:Y:S01]  /*19c20*/  @P1 FMUL R5, R5, 0.25 ;  /* 0x3e80000005051820 */ /* 0x000fe20000400000 */
[----:B------:R-:W-:-:S03]  /*19c30*/  LOP3.LUT R20, R20, 0xff800000, RZ, 0xc0, !PT ;  /* 0xff80000014147812 */ /* 0x000fc600078ec0ff */
[----:B------:R-:W-:Y:S02]  /*19c40*/  @!P3 FMUL R5, R5, 16777216 ;  /* 0x4b8000000505b820 */ /* 0x000fe40000400000 */
[----:B------:R-:W-:Y:S02]  /*19c50*/  IMAD.IADD R20, R16, 0x1, -R20 ;  /* 0x0000000110147824 */ /* 0x000fe400078e0a14 */
[----:B------:R-:W-:Y:S02]  /*19c60*/  IMAD.MOV.U32 R21, RZ, RZ, 0x3dc6b27f ;  /* 0x3dc6b27fff157424 */ /* 0x000fe400078e00ff */
[----:B------:R-:W-:Y:S01]  /*19c70*/  FADD R20, R20, -1 ;  /* 0xbf80000014147421 */ /* 0x000fe20000000000 */
[----:B--2---:R-:W-:Y:S01]  /*19c80*/  FMUL R14, R18, R14 ;  /* 0x0000000e120e7220 */ /* 0x004fe20000400000 */
[----:B---3--:R-:W-:-:S05]  /*19c90*/  VIADD R28, R17, 0xc0cafb0d ;  /* 0xc0cafb0d111c7836 */ /* 0x008fca0000000000 */
[----:B------:R-:W-:-:S05]  /*19ca0*/  LOP3.LUT R28, R28, 0xff800000, RZ, 0xc0, !PT ;  /* 0xff8000001c1c7812 */ /* 0x000fca00078ec0ff */
[----:B------:R-:W-:Y:S02]  /*19cb0*/  IMAD.IADD R19, R17, 0x1, -R28 ;  /* 0x0000000111137824 */ /* 0x000fe400078e0a1c */
[C---:B------:R-:W-:Y:S01]  /*19cc0*/  FMUL R28, R18.reuse, R15 ;  /* 0x0000000f121c7220 */ /* 0x040fe20000400000 */
[----:B------:R-:W-:-:S04]  /*19cd0*/  FMUL R15, R18, R13 ;  /* 0x0000000d120f7220 */ /* 0x000fc80000400000 */
[----:B------:R0:W-:Y:S04]  /*19ce0*/  STL [R1+0x64], R28 ;  /* 0x0000641c01007387 */ /* 0x0001e80000100800 */
[----:B------:R-:W2:Y:S04]  /*19cf0*/  LDL.LU R13, [R1+0x34] ;  /* 0x00003400010d7983 */ /* 0x000ea80000300800 */
[----:B------:R1:W-:Y:S04]  /*19d00*/  STL [R1+0x60], R14 ;  /* 0x0000600e01007387 */ /* 0x0003e80000100800 */
[----:B------:R3:W-:Y:S01]  /*19d10*/  STL [R1+0x58], R15 ;  /* 0x0000580f01007387 */ /* 0x0007e20000100800 */
[C---:B0-----:R-:W-:Y:S01]  /*19d20*/  FMUL R28, R18.reuse, R6 ;  /* 0x00000006121c7220 */ /* 0x041fe20000400000 */
[----:B-1----:R-:W-:-:S02]  /*19d30*/  FMUL R14, R18, R12 ;  /* 0x0000000c120e7220 */ /* 0x002fc40000400000 */
[----:B------:R-:W4:Y:S01]  /*19d40*/  LDL.LU R12, [R1+0x30] ;  /* 0x00003000010c7983 */ /* 0x000f220000300800 */
[----:B---3--:R-:W-:-:S03]  /*19d50*/  FMUL R15, R18, R7 ;  /* 0x00000007120f7220 */ /* 0x008fc60000400000 */
[----:B------:R0:W-:Y:S04]  /*19d60*/  STL [R1+0x50], R14 ;  /* 0x0000500e01007387 */ /* 0x0001e80000100800 */
[----:B------:R-:W3:Y:S01]  /*19d70*/  LDL.LU R7, [R1+0x24] ;  /* 0x0000240001077983 */ /* 0x000ee20000300800 */
[----:B------:R-:W-:-:S03]  /*19d80*/  FADD R19, R19, -1 ;  /* 0xbf80000013137421 */ /* 0x000fc60000000000 */
[----:B0-----:R-:W5:Y:S04]  /*19d90*/  LDL.LU R14, [R1+0x54] ;  /* 0x00005400010e7983 */ /* 0x001f680000300800 */
[----:B------:R0:W-:Y:S01]  /*19da0*/  STL [R1+0x4c], R15 ;  /* 0x00004c0f01007387 */ /* 0x0001e20000100800 */
[----:B------:R-:W-:-:S03]  /*19db0*/  FFMA.FTZ R6, R20, R21, -0.16845393180847167969 ;  /* 0xbe2c7f3014067423 */ /* 0x000fc60000010015 */
[----:B0-----:R-:W5:Y:S04]  /*19dc0*/  LDL.LU R15, [R1+0x5c] ;  /* 0x00005c00010f7983 */ /* 0x001f680000300800 */
[----:B------:R0:W-:Y:S02]  /*19dd0*/  STL [R1+0x48], R28 ;  /* 0x0000481c01007387 */ /* 0x0001e40000100800 */
[----:B0-----:R-:W-:Y:S01]  /*19de0*/  FMUL R28, R18, R5 ;  /* 0x00000005121c7220 */ /* 0x001fe20000400000 */
[----:B------:R-:W-:-:S04]  /*19df0*/  FFMA.FTZ R5, R19, R21, -0.16845393180847167969 ;  /* 0xbe2c7f3013057423 */ /* 0x000fc80000010015 */
[----:B------:R-:W-:Y:S04]  /*19e00*/  STL [R1+0x44], R28 ;  /* 0x0000441c01007387 */ /* 0x000fe80000100800 */
[----:B------:R-:W5:Y:S01]  /*19e10*/  LDL.LU R21, [R1+0x20] ;  /* 0x0000200001157983 */ /* 0x000f620000300800 */
[----:B------:R-:W-:Y:S01]  /*19e20*/  @P1 FMUL R4, R4, 0.25 ;  /* 0x3e80000004041820 */ /* 0x000fe20000400000 */
[----:B------:R-:W-:-:S03]  /*19e30*/  @P1 FMUL R3, R3, 0.25 ;  /* 0x3e80000003031820 */ /* 0x000fc60000400000 */
[----:B------:R-:W-:Y:S01]  /*19e40*/  @!P3 FMUL R4, R4, 16777216 ;  /* 0x4b8000000404b820 */ /* 0x000fe20000400000 */
[----:B------:R-:W-:-:S03]  /*19e50*/  @!P3 FMUL R3, R3, 16777216 ;  /* 0x4b8000000303b820 */ /* 0x000fc60000400000 */
[----:B------:R-:W-:Y:S01]  /*19e60*/  FMUL R4, R18, R4 ;  /* 0x0000000412047220 */ /* 0x000fe20000400000 */
[----:B------:R-:W-:-:S04]  /*19e70*/  @P1 FMUL R9, R9, 0.25 ;  /* 0x3e80000009091820 */ /* 0x000fc80000400000 */
[----:B------:R0:W-:Y:S01]  /*19e80*/  STL [R1+0x40], R4 ;  /* 0x0000400401007387 */ /* 0x0001e20000100800 */
[----:B------:R-:W-:Y:S01]  /*19e90*/  @!P3 FMUL R9, R9, 16777216 ;  /* 0x4b8000000909b820 */ /* 0x000fe20000400000 */
[----:B0-----:R-:W-:Y:S01]  /*19ea0*/  FFMA.FTZ R4, R20, R6, 0.1716887056827545166 ;  /* 0x3e2fcf2a14047423 */ /* 0x001fe20000010006 */
[----:B------:R-:W-:-:S05]  /*19eb0*/  FMUL R6, R18, R3 ;  /* 0x0000000312067220 */ /* 0x000fca0000400000 */
[----:B------:R0:W-:Y:S01]  /*19ec0*/  STL [R1+0x1c], R6 ;  /* 0x00001c0601007387 */ /* 0x0001e20000100800 */
[----:B------:R-:W-:Y:S01]  /*19ed0*/  @P1 FMUL R2, R2, 0.25 ;  /* 0x3e80000002021820 */ /* 0x000fe20000400000 */
[----:B0-----:R-:W-:Y:S02]  /*19ee0*/  FMUL R6, R18, R9 ;  /* 0x0000000912067220 */ /* 0x001fe40000400000 */
[----:B------:R-:W0:Y:S01]  /*19ef0*/  S2R R9, SR_TID.X ;  /* 0x0000000000097919 */ /* 0x000e220000002100 */
[----:B------:R-:W-:Y:S01]  /*19f00*/  @!P3 FMUL R2, R2, 16777216 ;  /* 0x4b8000000202b820 */ /* 0x000fe20000400000 */
[----:B------:R-:W-:-:S03]  /*19f10*/  FFMA.FTZ R4, R20, R4, -0.17900948226451873779 ;  /* 0xbe374e4314047423 */ /* 0x000fc60000010004 */
[----:B------:R-:W-:Y:S01]  /*19f20*/  FMUL R3, R18, R2 ;  /* 0x0000000212037220 */ /* 0x000fe20000400000 */
[C---:B------:R-:W-:Y:S01]  /*19f30*/  FFMA.FTZ R2, R19.reuse, R5, 0.1716887056827545166 ;  /* 0x3e2fcf2a13027423 */ /* 0x040fe20000010005 */
[----:B------:R-:W-:Y:S01]  /*19f40*/  @P1 FMUL R0, R0, 0.25 ;  /* 0x3e80000000001820 */ /* 0x000fe20000400000 */
[----:B------:R-:W-:Y:S02]  /*19f50*/  FFMA.FTZ R4, R20, R4, 0.20512372255325317383 ;  /* 0x3e520bf414047423 */ /* 0x000fe40000010004 */
[C---:B------:R-:W-:Y:S01]  /*19f60*/  FFMA.FTZ R2, R19.reuse, R2, -0.17900948226451873779 ;  /* 0xbe374e4313027423 */ /* 0x040fe20000010002 */
[----:B------:R-:W-:Y:S01]  /*19f70*/  @!P3 FMUL R0, R0, 16777216 ;  /* 0x4b8000000000b820 */ /* 0x000fe20000400000 */
[----:B------:R-:W-:Y:S02]  /*19f80*/  FFMA.FTZ R4, R20, R4, -0.24046532809734344482 ;  /* 0xbe763c8b14047423 */ /* 0x000fe40000010004 */
[----:B------:R-:W-:Y:S01]  /*19f90*/  FFMA.FTZ R2, R19, R2, 0.20512372255325317383 ;  /* 0x3e520bf413027423 */ /* 0x000fe20000010002 */
[----:B------:R-:W-:Y:S01]  /*19fa0*/  @P1 FMUL R27, R27, 0.25 ;  /* 0x3e8000001b1b1820 */ /* 0x000fe20000400000 */
        /* <DEDUP_REMOVED lines=9> */
[----:B------:R-:W-:Y:S01]  /*1a040*/  FMUL R28, R18, R0 ;  /* 0x00000000121c7220 */ /* 0x000fe20000400000 */
[----:B------:R-:W-:Y:S01]  /*1a050*/  FFMA.FTZ R0, R19, R2, -0.24046532809734344482 ;  /* 0xbe763c8b13007423 */ /* 0x000fe20000010002 */
[----:B------:R-:W-:Y:S01]  /*1a060*/  FFMA.FTZ R4, R20, R4, 0.28857114911079406738 ;  /* 0x3e93bf9914047423 */ /* 0x000fe20000010004 */
[----:B------:R-:W-:Y:S01]  /*1a070*/  @!P3 FMUL R27, R27, 16777216 ;  /* 0x4b8000001b1bb820 */ /* 0x000fe20000400000 */
        /* <DEDUP_REMOVED lines=9> */
[----:B------:R-:W-:Y:S01]  /*1a110*/  STL [R1+0x8], R3 ;  /* 0x0000080301007387 */ /* 0x000fe20000100800 */
[----:B------:R-:W-:Y:S01]  /*1a120*/  FFMA.FTZ R5, R19, R0, 0.28857114911079406738 ;  /* 0x3e93bf9913057423 */ /* 0x000fe20000010000 */
[----:B------:R-:W-:Y:S01]  /*1a130*/  FFMA.FTZ R4, R20, R4, -0.36067417263984680176 ;  /* 0xbeb8aa4914047423 */ /* 0x000fe20000010004 */
[C---:B------:R-:W-:Y:S01]  /*1a140*/  FMUL R27, R18.reuse, R27 ;  /* 0x0000001b121b7220 */ /* 0x040fe20000400000 */
[C---:B------:R-:W-:Y:S01]  /*1a150*/  FMUL R25, R18.reuse, R25 ;  /* 0x0000001912197220 */ /* 0x040fe20000400000 */
[C---:B------:R-:W-:Y:S01]  /*1a160*/  FMUL R23, R18.reuse, R23 ;  /* 0x0000001712177220 */ /* 0x040fe20000400000 */
[C---:B------:R-:W-:Y:S01]  /*1a170*/  FMUL R22, R18.reuse, R22 ;  /* 0x0000001612167220 */ /* 0x040fe20000400000 */
[C---:B------:R-:W-:Y:S01]  /*1a180*/  FMUL R24, R18.reuse, R24 ;  /* 0x0000001812187220 */ /* 0x040fe20000400000 */
[----:B------:R-:W-:Y:S01]  /*1a190*/  FMUL R26, R18, R26 ;  /* 0x0000001a121a7220 */ /* 0x000fe20000400000 */
[C---:B------:R-:W-:Y:S01]  /*1a1a0*/  FFMA.FTZ R4, R20.reuse, R4, 0.48089820146560668945 ;  /* 0x3ef6384a14047423 */ /* 0x040fe20000010004 */
[----:B------:R-:W-:Y:S03]  /*1a1b0*/  STL [R1+0x768], R28 ;  /* 0x0007681c01007387 */ /* 0x000fe60000100800 */
[C---:B------:R-:W-:Y:S01]  /*1a1c0*/  FFMA.FTZ R4, R20.reuse, R4, -0.72134751081466674805 ;  /* 0xbf38aa3b14047423 */ /* 0x040fe20000010004 */
[----:B------:R1:W-:Y:S03]  /*1a1d0*/  STL [R1+0x76c], R27 ;  /* 0x00076c1b01007387 */ /* 0x0003e60000100800 */
[C---:B------:R-:W-:Y:S01]  /*1a1e0*/  FMUL R4, R20.reuse, R4 ;  /* 0x0000000414047220 */ /* 0x040fe20000400000 */
[----:B-1----:R-:W5:Y:S03]  /*1a1f0*/  LDL.LU R27, [R1+0xbc] ;  /* 0x0000bc00011b7983 */ /* 0x002f660000300800 */
[----:B------:R-:W-:-:S04]  /*1a200*/  FMUL R4, R20, R4 ;  /* 0x0000000414047220 */ /* 0x000fc80000400000 */
[----:B------:R-:W-:Y:S01]  /*1a210*/  FFMA.FTZ R4, R20, 1.4426950216293334961, R4 ;  /* 0x3fb8aa3b14047823 */ /* 0x000fe20000010004 */
[C---:B----4-:R-:W-:Y:S01]  /*1a220*/  FMUL R2, R18.reuse, R12 ;  /* 0x0000000c12027220 */ /* 0x050fe20000400000 */
[C---:B--2---:R-:W-:Y:S01]  /*1a230*/  FMUL R12, R18.reuse, R13 ;  /* 0x0000000d120c7220 */ /* 0x044fe20000400000 */
[C---:B---3--:R-:W-:Y:S01]  /*1a240*/  FMUL R3, R18.reuse, R7 ;  /* 0x0000000712037220 */ /* 0x048fe20000400000 */
[C---:B------:R-:W-:Y:S01]  /*1a250*/  FMUL R7, R18.reuse, R8 ;  /* 0x0000000812077220 */ /* 0x040fe20000400000 */
[C---:B-----5:R-:W-:Y:S01]  /*1a260*/  FMUL R13, R18.reuse, R14 ;  /* 0x0000000e120d7220 */ /* 0x060fe20000400000 */
[C---:B------:R-:W-:Y:S01]  /*1a270*/  FMUL R14, R18.reuse, R11 ;  /* 0x0000000b120e7220 */ /* 0x040fe20000400000 */
[C---:B0-----:R-:W-:Y:S01]  /*1a280*/  SHF.L.U32 R8, R9.reuse, 0x3, RZ ;  /* 0x0000000309087819 */ /* 0x041fe200000006ff */
[----:B------:R-:W2:Y:S01]  /*1a290*/  LDL.LU R11, [R1+0x780] ;  /* 0x00078000010b7983 */ /* 0x000ea20000300800 */
[C---:B------:R-:W-:Y:S01]  /*1a2a0*/  FMUL R0, R18.reuse, R15 ;  /* 0x0000000f12007220 */ /* 0x040fe20000400000 */
[----:B------:R-:W-:Y:S01]  /*1a2b0*/  FMUL R15, R18, R10 ;  /* 0x0000000a120f7220 */ /* 0x000fe20000400000 */
[----:B------:R-:W-:Y:S01]  /*1a2c0*/  LOP3.LUT R8, R8, 0xf80, RZ, 0xc0, !PT ;  /* 0x00000f8008087812 */ /* 0x000fe200078ec0ff */
[----:B------:R-:W2:Y:S04]  /*1a2d0*/  LDL.LU R10, [R1+0x77c] ;  /* 0x00077c00010a7983 */ /* 0x000ea80000300800 */
[----:B------:R-:W3:Y:S01]  /*1a2e0*/  LDL.LU R28, [R1+0x38] ;  /* 0x00003800011c7983 */ /* 0x000ee20000300800 */
[C---:B------:R-:W-:Y:S01]  /*1a2f0*/  FMUL R21, R18.reuse, R21 ;  /* 0x0000001512157220 */ /* 0x040fe20000400000 */
[----:B------:R-:W-:Y:S01]  /*1a300*/  FMUL R18, R18, R29 ;  /* 0x0000001d12127220 */ /* 0x000fe20000400000 */
[----:B------:R-:W-:-:S02]  /*1a310*/  LOP3.LUT R29, R9, 0x7, RZ, 0xc0, !PT ;  /* 0x00000007091d7812 */ /* 0x000fc400078ec0ff */
[----:B------:R-:W-:Y:S02]  /*1a320*/  LOP3.LUT R9, R9, 0x8, RZ, 0xc0, !PT ;  /* 0x0000000809097812 */ /* 0x000fe400078ec0ff */
[----:B------:R-:W-:-:S05]  /*1a330*/  LEA R29, R29, UR6, 0x4 ;  /* 0x000000061d1d7c11 */ /* 0x000fca000f8e20ff */
[----:B------:R-:W-:Y:S02]  /*1a340*/  IMAD R29, R9, 0x200, R29 ;  /* 0x00000200091d7824 */ /* 0x000fe400078e021d */
[----:B------:R-:W2:Y:S02]  /*1a350*/  LDL.LU R9, [R1+0x778] ;  /* 0x0007780001097983 */ /* 0x000ea40000300800 */
[----:B------:R-:W-:Y:S02]  /*1a360*/  IMAD.IADD R29, R8, 0x1, R29 ;  /* 0x00000001081d7824 */ /* 0x000fe400078e021d */
[----:B------:R-:W2:Y:S04]  /*1a370*/  LDL.LU R8, [R1+0x774] ;  /* 0x0007740001087983 */ /* 0x000ea80000300800 */
[----:B------:R-:W4:Y:S01]  /*1a380*/  LDL.LU R20, [R1+0xc0] ;  /* 0x0000c00001147983 */ /* 0x000f220000300800 */
[----:B------:R-:W-:-:S04]  /*1a390*/  FFMA.FTZ R5, R19, R5, -0.36067417263984680176 ;  /* 0xbeb8aa4913057423 */ /* 0x000fc80000010005 */
[----:B------:R-:W-:Y:S01]  /*1a3a0*/  FFMA.FTZ R5, R19, R5, 0.48089820146560668945 ;  /* 0x3ef6384a13057423 */ /* 0x000fe20000010005 */
[----:B------:R-:W-:-:S03]  /*1a3b0*/  ISETP.GE.U32.AND P1, PT, R16, 0x7f800000, PT ;  /* 0x7f8000001000780c */ /* 0x000fc60003f26070 */
[----:B------:R-:W-:-:S04]  /*1a3c0*/  FFMA.FTZ R5, R19, R5, -0.72134751081466674805 ;  /* 0xbf38aa3b13057423 */ /* 0x000fc80000010005 */
[----:B------:R-:W-:-:S04]  /*1a3d0*/  FMUL R5, R19, R5 ;  /* 0x0000000513057220 */ /* 0x000fc80000400000 */
[----:B------:R-:W-:Y:S01]  /*1a3e0*/  FMUL R5, R19, R5 ;  /* 0x0000000513057220 */ /* 0x000fe20000400000 */
[----:B------:R-:W-:-:S03]  /*1a3f0*/  ISETP.GE.U32.AND P2, PT, R17, 0x7f800000, PT ;  /* 0x7f8000001100780c */ /* 0x000fc60003f46070 */
[----:B------:R-:W-:Y:S01]  /*1a400*/  FFMA.FTZ R19, R19, 1.4426950216293334961, R5 ;  /* 0x3fb8aa3b13137823 */ /* 0x000fe20000010005 */
[----:B------:R-:W-:Y:S02]  /*1a410*/  @P1 MOV R5, 0x7f800000 ;  /* 0x7f80000000051802 */ /* 0x000fe40000000f00 */
[----:B------:R-:W-:Y:S01]  /*1a420*/  FSETP.NEU.AND P0, PT, R16, RZ, PT ;  /* 0x000000ff1000720b */ /* 0x000fe20003f0d000 */
[----:B--2---:R0:W-:Y:S01]  /*1a430*/  STSM.16.M88.4 [R29], R8 ;  /* 0x000000081d007844 */ /* 0x0041e20000000200 */
[----:B----4-:R-:W-:Y:S01]  /*1a440*/  FADD R20, R20, R4 ;  /* 0x0000000414147221 */ /* 0x010fe20000000000 */
[----:B------:R-:W-:Y:S02]  /*1a450*/  @P1 FFMA.FTZ R20, R16, R5, +INF ;  /* 0x7f80000010141423 */ /* 0x000fe40000010005 */
[----:B0-----:R-:W2:Y:S01]  /*1a460*/  LDL.LU R29, [R1+0x770] ;  /* 0x00077000011d7983 */ /* 0x001ea20000300800 */
[----:B------:R-:W-:-:S03]  /*1a470*/  FADD R9, R27, R19 ;  /* 0x000000131b097221 */ /* 0x000fc60000000000 */
[----:B------:R-:W4:Y:S04]  /*1a480*/  LDL.LU R8, [R1+0xc] ;  /* 0x00000c0001087983 */ /* 0x000f280000300800 */
[----:B------:R-:W5:Y:S04]  /*1a490*/  LDL.LU R10, [R1+0x2c] ;  /* 0x00002c00010a7983 */ /* 0x000f680000300800 */
[----:B------:R-:W3:Y:S04]  /*1a4a0*/  LDL.LU R11, [R1+0xa8] ;  /* 0x0000a800010b7983 */ /* 0x000ee80000300800 */
[----:B------:R-:W5:Y:S04]  /*1a4b0*/  LDL.LU R19, [R1+0x3c] ;  /* 0x00003c0001137983 */ /* 0x000f680000300800 */
[----:B------:R-:W4:Y:S01]  /*1a4c0*/  LDL.LU R16, [R1+0x28] ;  /* 0x0000280001107983 */ /* 0x000f220000300800 */
[----:B------:R-:W-:Y:S01]  /*1a4d0*/  @P2 IMAD.MOV.U32 R4, RZ, RZ, 0x7f800000 ;  /* 0x7f800000ff042424 */ /* 0x000fe200078e00ff */
[----:B------:R-:W-:-:S02]  /*1a4e0*/  FSETP.NEU.AND P1, PT, R17, RZ, PT ;  /* 0x000000ff1100720b */ /* 0x000fc40003f2d000 */
[----:B------:R0:W-:Y:S01]  /*1a4f0*/  STL [R1+0x10c], R20 ;  /* 0x00010c1401007387 */ /* 0x0001e20000100800 */
[----:B------:R-:W-:-:S03]  /*1a500*/  @P2 FFMA.FTZ R9, R17, R4, +INF ;  /* 0x7f80000011092423 */ /* 0x000fc60000010004 */
[----:B------:R-:W2:Y:S01]  /*1a510*/  LDL.LU R17, [R1+0x18] ;  /* 0x0000180001117983 */ /* 0x000ea20000300800 */
[----:B------:R-:W1:Y:S03]  /*1a520*/  S2R R27, SR_TID.X ;  /* 0x00000000001b7919 */ /* 0x000e660000002100 */
[----:B0-----:R-:W3:Y:S01]  /*1a530*/  LDL.LU R20, [R1+0xb0] ;  /* 0x0000b00001147983 */ /* 0x001ee20000300800 */
[----:B------:R-:W-:-:S03]  /*1a540*/  F2FP.F16.F32.PACK_AB R4, R7, R18 ;  /* 0x000000120704723e */ /* 0x000fc600000000ff */
[----:B------:R1:W-:Y:S01]  /*1a550*/  STL [R1+0x104], R9 ;  /* 0x0001040901007387 */ /* 0x0003e20000100800 */
[----:B------:R-:W-:Y:S02]  /*1a560*/  F2FP.F16.F32.PACK_AB R5, R6, R26 ;  /* 0x0000001a0605723e */ /* 0x000fe400000000ff */
[----:B-1----:R-:W-:Y:S01]  /*1a570*/  LOP3.LUT R9, R27, 0x1ff, RZ, 0xc0, !PT ;  /* 0x000001ff1b097812 */ /* 0x002fe200078ec0ff */
[----:B------:R-:W-:Y:S01]  /*1a580*/  BAR.SYNC.DEFER_BLOCKING 0x0 ;  /* 0x0000000000007b1d */ /* 0x000fe20000010000 */
[----:B----4-:R-:W-:Y:S02]  /*1a590*/  F2FP.F16.F32.PACK_AB R7, R16, R8 ;  /* 0x000000081007723e */ /* 0x010fe400000000ff */
[----:B------:R-:W-:Y:S02]  /*1a5a0*/  LEA R16, R9, UR6, 0x4 ;  /* 0x0000000609107c11 */ /* 0x000fe4000f8e20ff */
[----:B------:R-:W-:Y:S02]  /*1a5b0*/  F2FP.F16.F32.PACK_AB R9, R14, R22 ;  /* 0x000000160e09723e */ /* 0x000fe400000000ff */
[----:B------:R-:W-:-:S04]  /*1a5c0*/  LOP3.LUT R14, R27, 0x1ff, RZ, 0xc0, !PT ;  /* 0x000001ff1b0e7812 */ /* 0x000fc800078ec0ff */
[----:B------:R-:W-:Y:S02]  /*1a5d0*/  LEA R14, R14, UR6, 0x4 ;  /* 0x000000060e0e7c11 */ /* 0x000fe4000f8e20ff */
[----:B--2---:R-:W-:Y:S02]  /*1a5e0*/  F2FP.F16.F32.PACK_AB R6, R17, R29 ;  /* 0x0000001d1106723e */ /* 0x004fe400000000ff */
[----:B-----5:R-:W-:Y:S01]  /*1a5f0*/  F2FP.F16.F32.PACK_AB R10, R19, R10 ;  /* 0x0000000a130a723e */ /* 0x020fe200000000ff */
[----:B------:R-:W2:Y:S04]  /*1a600*/  LDL.LU R29, [R1+0xb8] ;  /* 0x0000b800011d7983 */ /* 0x000ea80000300800 */
[----:B------:R-:W0:Y:S01]  /*1a610*/  LDS.128 R16, [R14] ;  /* 0x000000000e107984 */ /* 0x000e220000000c00 */
[----:B------:R-:W-:-:S03]  /*1a620*/  F2FP.F16.F32.PACK_AB R8, R15, R24 ;  /* 0x000000180f08723e */ /* 0x000fc600000000ff */
[----:B------:R-:W4:Y:S04]  /*1a630*/  LDL.LU R26, [R1+0xc8] ;  /* 0x0000c800011a7983 */ /* 0x000f280000300800 */
[----:B------:R-:W5:Y:S04]  /*1a640*/  LDL.LU R24, [R1+0xb4] ;  /* 0x0000b40001187983 */ /* 0x000f680000300800 */
[----:B------:R-:W5:Y:S04]  /*1a650*/  LDL.LU R15, [R1+0xac] ;  /* 0x0000ac00010f7983 */ /* 0x000f680000300800 */
[----:B------:R-:W4:Y:S04]  /*1a660*/  LDL.LU R22, [R1+0xc4] ;  /* 0x0000c40001167983 */ /* 0x000f280000300800 */
[----:B0-----:R0:W-:Y:S02]  /*1a670*/  STL [R1+0x730], R19 ;  /* 0x0007301301007387 */ /* 0x0011e40000100800 */
[----:B0-----:R-:W0:Y:S01]  /*1a680*/  S2R R19, SR_TID.X ;  /* 0x0000000000137919 */ /* 0x001e220000002100 */
[----:B---3--:R-:W-:Y:S01]  /*1a690*/  F2FP.F16.F32.PACK_AB R11, R11, R28 ;  /* 0x0000001c0b0b723e */ /* 0x008fe200000000ff */
[C---:B------:R-:W-:Y:S01]  /*1a6a0*/  IMAD.SHL.U32 R28, R27.reuse, 0x8, RZ ;  /* 0x000000081b1c7824 */ /* 0x040fe200078e00ff */
[----:B------:R-:W-:-:S04]  /*1a6b0*/  LOP3.LUT R27, R27, 0x8, RZ, 0xc0, !PT ;  /* 0x000000081b1b7812 */ /* 0x000fc800078ec0ff */
[----:B------:R-:W-:Y:S02]  /*1a6c0*/  LOP3.LUT R28, R28, 0xf80, RZ, 0xc0, !PT ;  /* 0x00000f801c1c7812 */ /* 0x000fe400078ec0ff */
[----:B0-----:R-:W-:-:S04]  /*1a6d0*/  LOP3.LUT R19, R19, 0x7, RZ, 0xc0, !PT ;  /* 0x0000000713137812 */ /* 0x001fc800078ec0ff */
[----:B------:R-:W-:-:S04]  /*1a6e0*/  LEA R19, R19, UR6, 0x4 ;  /* 0x0000000613137c11 */ /* 0x000fc8000f8e20ff */
[----:B------:R-:W-:Y:S02]  /*1a6f0*/  LEA R19, R27, R19, 0x9 ;  /* 0x000000131b137211 */ /* 0x000fe400078e48ff */
[----:B------:R-:W3:Y:S03]  /*1a700*/  LDL.LU R27, [R1+0x76c] ;  /* 0x00076c00011b7983 */ /* 0x000ee60000300800 */
[----:B------:R-:W-:Y:S01]  /*1a710*/  IMAD.IADD R19, R28, 0x1, R19 ;  /* 0x000000011c137824 */ /* 0x000fe200078e0213 */
[----:B------:R-:W-:Y:S06]  /*1a720*/  BAR.SYNC.DEFER_BLOCKING 0x0 ;  /* 0x0000000000007b1d */ /* 0x000fec0000010000 */
[----:B------:R-:W3:Y:S04]  /*1a730*/  LDL.LU R28, [R1+0x768] ;  /* 0x00076800011c7983 */ /* 0x000ee80000300800 */
[----:B------:R-:W-:Y:S01]  /*1a740*/  STSM.16.M88.4 [R19], R4 ;  /* 0x0000000413007844 */ /* 0x000fe20000000200 */
[----:B------:R-:W-:Y:S06]  /*1a750*/  BAR.SYNC.DEFER_BLOCKING 0x0 ;  /* 0x0000000000007b1d */ /* 0x000fec0000010000 */
[----:B------:R-:W0:Y:S02]  /*1a760*/  LDS.128 R4, [R14] ;  /* 0x000000000e047984 */ /* 0x000e240000000c00 */
[----:B------:R-:W-:Y:S06]  /*1a770*/  BAR.SYNC.DEFER_BLOCKING 0x0 ;  /* 0x0000000000007b1d */ /* 0x000fec0000010000 */
[----:B0-----:R-:W-:Y:S04]  /*1a780*/  STL.64 [R1+0x740], R6 ;  /* 0x0007400601007387 */ /* 0x001fe80000100a00 */
[----:B------:R0:W-:Y:S04]  /*1a790*/  STL.64 [R1+0x738], R4 ;  /* 0x0007380401007387 */ /* 0x0001e80000100a00 */
[----:B0-----:R-:W3:Y:S04]  /*1a7a0*/  LDL.LU R4, [R1+0xcc] ;  /* 0x0000cc0001047983 */ /* 0x001ee80000300800 */
[----:B------:R-:W4:Y:S04]  /*1a7b0*/  LDL.LU R5, [R1+0xd0] ;  /* 0x0000d00001057983 */ /* 0x000f280000300800 */
[----:B------:R-:W-:Y:S01]  /*1a7c0*/  STSM.16.M88.4 [R19], R8 ;  /* 0x0000000813007844 */ /* 0x000fe20000000200 */
[----:B------:R-:W-:-:S03]  /*1a7d0*/  F2FP.F16.F32.PACK_AB R21, R25, R21 ;  /* 0x000000151915723e */ /* 0x000fc600000000ff */
[----:B------:R-:W3:Y:S01]  /*1a7e0*/  LDL.LU R6, [R1+0x8] ;  /* 0x0000080001067983 */ /* 0x000ee20000300800 */
[----:B-----5:R-:W-:Y:S02]  /*1a7f0*/  F2FP.F16.F32.PACK_AB R14, R24, R15 ;  /* 0x0000000f180e723e */ /* 0x020fe400000000ff */
[----:B--2---:R-:W-:Y:S01]  /*1a800*/  F2FP.F16.F32.PACK_AB R15, R29, R20 ;  /* 0x000000141d0f723e */ /* 0x004fe200000000ff */
[----:B------:R-:W2:Y:S01]  /*1a810*/  LDL.LU R24, [R1+0xd8] ;  /* 0x0000d80001187983 */ /* 0x000ea20000300800 */
[----:B------:R-:W0:Y:S01]  /*1a820*/  S2R R29, SR_TID.X ;  /* 0x00000000001d7919 */ /* 0x000e220000002100 */
[----:B------:R-:W-:Y:S02]  /*1a830*/  F2FP.F16.F32.PACK_AB R20, R23, R3 ;  /* 0x000000031714723e */ /* 0x000fe400000000ff */
[----:B------:R-:W5:Y:S01]  /*1a840*/  LDL.LU R25, [R1+0x44] ;  /* 0x0000440001197983 */ /* 0x000f620000300800 */
[----:B0-----:R-:W-:-:S04]  /*1a850*/  LOP3.LUT R7, R29, 0x1ff, RZ, 0xc0, !PT ;  /* 0x000001ff1d077812 */ /* 0x001fc800078ec0ff */
[----:B------:R-:W-:Y:S01]  /*1a860*/  LEA R7, R7, UR6, 0x4 ;  /* 0x0000000607077c11 */ /* 0x000fe2000f8e20ff */
[----:B------:R-:W-:Y:S06]  /*1a870*/  BAR.SYNC.DEFER_BLOCKING 0x0 ;  /* 0x0000000000007b1d */ /* 0x000fec0000010000 */
[----:B------:R-:W0:Y:S01]  /*1a880*/  LDS.128 R8, [R7] ;  /* 0x0000000007087984 */ /* 0x000e220000000c00 */
[----:B----4-:R-:W-:-:S03]  /*1a890*/  F2FP.F16.F32.PACK_AB R23, R5, R26 ;  /* 0x0000001a0517723e */ /* 0x010fc600000000ff */
[----:B------:R-:W4:Y:S04]  /*1a8a0*/  LDL.LU R26, [R1+0xe4] ;  /* 0x0000e400011a7983 */ /* 0x000f280000300800 */
[----:B0-----:R0:W-:Y:S04]  /*1a8b0*/  STL.64 [R1+0x750], R10 ;  /* 0x0007500a01007387 */ /* 0x0011e80000100a00 */
[----:B0-----:R-:W2:Y:S04]  /*1a8c0*/  LDL.LU R10, [R1+0xf4] ;  /* 0x0000f400010a7983 */ /* 0x001ea80000300800 */
[----:B------:R-:W2:Y:S04]  /*1a8d0*/  LDL.LU R11, [R1+0xec] ;  /* 0x0000ec00010b7983 */ /* 0x000ea80000300800 */
[----:B------:R0:W-:Y:S04]  /*1a8e0*/  STL.64 [R1+0x748], R8 ;  /* 0x0007480801007387 */ /* 0x0001e80000100a00 */
[----:B0-----:R-:W4:Y:S04]  /*1a8f0*/  LDL.LU R8, [R1+0x4c] ;  /* 0x00004c0001087983 */ /* 0x001f280000300800 */
[----:B------:R-:W4:Y:S01]  /*1a900*/  LDL.LU R9, [R1+0xf0] ;  /* 0x0000f00001097983 */ /* 0x000f220000300800 */
[----:B------:R-:W-:-:S02]  /*1a910*/  F2FP.F16.F32.PACK_AB R12, R12, R0 ;  /* 0x000000000c0c723e */ /* 0x000fc400000000ff */
[----:B------:R-:W-:Y:S01]  /*1a920*/  F2FP.F16.F32.PACK_AB R13, R2, R13 ;  /* 0x0000000d020d723e */ /* 0x000fe200000000ff */
[----:B------:R-:W-:Y:S01]  /*1a930*/  BAR.SYNC.DEFER_BLOCKING 0x0 ;  /* 0x0000000000007b1d */ /* 0x000fe20000010000 */
[----:B---3--:R-:W-:-:S07]  /*1a940*/  F2FP.F16.F32.PACK_AB R22, R4, R22 ;  /* 0x000000160416723e */ /* 0x008fce00000000ff */
[----:B------:R-:W0:Y:S01]  /*1a950*/  LDC.64 R2, c[0x0][0x398] ;  /* 0x0000e600ff027b82 */ /* 0x000e220000000a00 */
[----:B------:R-:W-:Y:S07]  /*1a960*/  STSM.16.M88.4 [R19], R12 ;  /* 0x0000000c13007844 */ /* 0x000fee0000000200 */
[----:B------:R-:W-:Y:S06]  /*1a970*/  BAR.SYNC.DEFER_BLOCKING 0x0 ;  /* 0x0000000000007b1d */ /* 0x000fec0000010000 */
[----:B------:R-:W-:Y:S02]  /*1a980*/  LDS.128 R12, [R7] ;  /* 0x00000000070c7984 */ /* 0x000fe40000000c00 */
[----:B------:R-:W-:Y:S06]  /*1a990*/  BAR.SYNC.DEFER_BLOCKING 0x0 ;  /* 0x0000000000007b1d */ /* 0x000fec0000010000 */
[----:B--2---:R1:W-:Y:S04]  /*1a9a0*/  STL.64 [R1+0x760], R10 ;  /* 0x0007600a01007387 */ /* 0x0043e80000100a00 */
[----:B-1----:R-:W2:Y:S04]  /*1a9b0*/  LDL.LU R10, [R1+0xd4] ;  /* 0x0000d400010a7983 */ /* 0x002ea80000300800 */
[----:B------:R-:W3:Y:S04]  /*1a9c0*/  LDL.LU R11, [R1+0xe0] ;  /* 0x0000e000010b7983 */ /* 0x000ee80000300800 */
[----:B----4-:R1:W-:Y:S04]  /*1a9d0*/  STL.64 [R1+0x758], R8 ;  /* 0x0007580801007387 */ /* 0x0103e80000100a00 */
[----:B-1----:R-:W4:Y:S04]  /*1a9e0*/  LDL.LU R8, [R1+0x1c] ;  /* 0x00001c0001087983 */ /* 0x002f280000300800 */
[----:B------:R-:W2:Y:S04]  /*1a9f0*/  LDL.LU R9, [R1+0xdc] ;  /* 0x0000dc0001097983 */ /* 0x000ea80000300800 */
[----:B------:R1:W-:Y:S01]  /*1aa00*/  STSM.16.M88.4 [R19], R20 ;  /* 0x0000001413007844 */ /* 0x0003e20000000200 */
[----:B------:R-:W0:Y:S01]  /*1aa10*/  S2R R5, SR_CTAID.X ;  /* 0x0000000000057919 */ /* 0x000e220000002500 */
[----:B------:R-:W-:-:S02]  /*1aa20*/  UIMAD UR4, UR7, UR4, URZ ;  /* 0x00000004070472a4 */ /* 0x000fc4000f8e02ff */
[----:B------:R-:W5:Y:S01]  /*1aa30*/  LDL.LU R4, [R1+0xf8] ;  /* 0x0000f80001047983 */ /* 0x000f620000300800 */
[----:B-1----:R-:W-:Y:S02]  /*1aa40*/  F2FP.F16.F32.PACK_AB R20, R6, R27 ;  /* 0x0000001b0614723e */ /* 0x002fe400000000ff */
[----:B0-----:R-:W-:Y:S02]  /*1aa50*/  PRMT R0, R29, 0x6540, R5 ;  /* 0x000065401d007816 */ /* 0x001fe40000000005 */
[----:B------:R-:W5:Y:S01]  /*1aa60*/  LDL.LU R5, [R1+0x108] ;  /* 0x0001080001057983 */ /* 0x000f620000300800 */
[----:B------:R-:W0:Y:S02]  /*1aa70*/  LDC R29, c[0x0][0x3e8] ;  /* 0x0000fa00ff1d7b82 */ /* 0x000e240000000800 */
[----:B------:R-:W-:Y:S01]  /*1aa80*/  IMAD R0, R0, UR5, RZ ;  /* 0x0000000500007c24 */ /* 0x000fe2000f8e02ff */
[----:B------:R-:W5:Y:S01]  /*1aa90*/  LDL.LU R6, [R1+0x100] ;  /* 0x0001000001067983 */ /* 0x000f620000300800 */
[----:B------:R-:W-:-:S04]  /*1aaa0*/  USHF.L.U32 UR5, UR4, 0x1, URZ ;  /* 0x0000000104057899 */ /* 0x000fc800080006ff */
[----:B------:R-:W-:Y:S01]  /*1aab0*/  BAR.SYNC.DEFER_BLOCKING 0x0 ;  /* 0x0000000000007b1d */ /* 0x000fe20000010000 */
[----:B---3--:R-:W-:Y:S02]  /*1aac0*/  F2FP.F16.F32.PACK_AB R23, R11, R24 ;  /* 0x000000180b17723e */ /* 0x008fe400000000ff */
[----:B----4-:R-:W-:Y:S02]  /*1aad0*/  F2FP.F16.F32.PACK_AB R21, R8, R28 ;  /* 0x0000001c0815723e */ /* 0x010fe400000000ff */
[----:B--2---:R-:W-:Y:S02]  /*1aae0*/  F2FP.F16.F32.PACK_AB R22, R9, R10 ;  /* 0x0000000a0916723e */ /* 0x004fe400000000ff */
[----:B------:R-:W1:Y:S01]  /*1aaf0*/  LDS.128 R8, [R7] ;  /* 0x0000000007087984 */ /* 0x000e620000000c00 */
[----:B------:R-:W-:Y:S01]  /*1ab00*/  BAR.SYNC.DEFER_BLOCKING 0x0 ;  /* 0x0000000000007b1d */ /* 0x000fe20000010000 */
[----:B------:R-:W-:-:S05]  /*1ab10*/  IMAD.SHL.U32 R24, R0, 0x2, RZ ;  /* 0x0000000200187824 */ /* 0x000fca00078e00ff */
[----:B------:R-:W-:Y:S01]  /*1ab20*/  IADD3 R2, P2, P3, R24, UR5, R2 ;  /* 0x0000000518027c10 */ /* 0x000fe2000fb5e002 */
[----:B------:R-:W-:Y:S04]  /*1ab30*/  STSM.16.M88.4 [R19], R20 ;  /* 0x0000001413007844 */ /* 0x000fe80000000200 */
[----:B-1----:R-:W-:Y:S04]  /*1ab40*/  STL.64 [R1+0xc0], R8 ;  /* 0x0000c00801007387 */ /* 0x002fe80000100a00 */
[----:B------:R1:W-:Y:S04]  /*1ab50*/  STL.64 [R1+0xc8], R10 ;  /* 0x0000c80a01007387 */ /* 0x0003e80000100a00 */
[----:B-1----:R-:W2:Y:S04]  /*1ab60*/  LDL.LU.64 R10, [R1+0x760] ;  /* 0x00076000010a7983 */ /* 0x002ea80000300a00 */
[----:B------:R-:W5:Y:S04]  /*1ab70*/  LDL.LU.64 R8, [R1+0x758] ;  /* 0x0007580001087983 */ /* 0x000f680000300a00 */
[----:B------:R-:W3:Y:S04]  /*1ab80*/  LDL.LU R20, [R1+0x40] ;  /* 0x0000400001147983 */ /* 0x000ee80000300800 */
[----:B------:R-:W4:Y:S04]  /*1ab90*/  LDL.LU R21, [R1+0x64] ;  /* 0x0000640001157983 */ /* 0x000f280000300800 */
[----:B------:R-:W4:Y:S04]  /*1aba0*/  LDL.LU R22, [R1+0x58] ;  /* 0x0000580001167983 */ /* 0x000f280000300800 */
[----:B------:R-:W2:Y:S04]  /*1abb0*/  LDL.LU R23, [R1+0xfc] ;  /* 0x0000fc0001177983 */ /* 0x000ea80000300800 */
[----:B------:R-:W3:Y:S01]  /*1abc0*/  LDL.LU R24, [R1+0x48] ;  /* 0x0000480001187983 */ /* 0x000ee20000300800 */
[----:B------:R-:W1:Y:S01]  /*1abd0*/  S2R R27, SR_TID.X ;  /* 0x00000000001b7919 */ /* 0x000e620000002100 */
[----:B------:R-:W-:Y:S01]  /*1abe0*/  BAR.SYNC.DEFER_BLOCKING 0x0 ;  /* 0x0000000000007b1d */ /* 0x000fe20000010000 */
[----:B-----5:R-:W-:-:S02]  /*1abf0*/  F2FP.F16.F32.PACK_AB R25, R8, R25 ;  /* 0x000000190819723e */ /* 0x020fc400000000ff */
[----:B------:R-:W-:Y:S02]  /*1ac00*/  F2FP.F16.F32.PACK_AB R26, R9, R26 ;  /* 0x0000001a091a723e */ /* 0x000fe400000000ff */
[----:B---3--:R-:W-:Y:S02]  /*1ac10*/  F2FP.F16.F32.PACK_AB R24, R24, R20 ;  /* 0x000000141818723e */ /* 0x008fe400000000ff */
[----:B-1----:R-:W-:Y:S02]  /*1ac20*/  SHF.R.U32.HI R20, RZ, 0x8, R27 ;  /* 0x00000008ff147819 */ /* 0x002fe4000001161b */
[----:B--2---:R-:W-:Y:S02]  /*1ac30*/  F2FP.F16.F32.PACK_AB R27, R10, R11 ;  /* 0x0000000b0a1b723e */ /* 0x004fe400000000ff */
[----:B------:R-:W1:Y:S01]  /*1ac40*/  LDS.128 R8, [R7] ;  /* 0x0000000007087984 */ /* 0x000e620000000c00 */
[----:B------:R-:W-:Y:S06]  /*1ac50*/  BAR.SYNC.DEFER_BLOCKING 0x0 ;  /* 0x0000000000007b1d */ /* 0x000fec0000010000 */
[----:B------:R-:W-:Y:S04]  /*1ac60*/  STSM.16.M88.4 [R19], R24 ;  /* 0x0000001813007844 */ /* 0x000fe80000000200 */
[----:B-1----:R-:W-:Y:S04]  /*1ac70*/  STL.64 [R1+0xa0], R8 ;  /* 0x0000a00801007387 */ /* 0x002fe80000100a00 */
[----:B------:R1:W-:Y:S04]  /*1ac80*/  STL.64 [R1+0xa8], R10 ;  /* 0x0000a80a01007387 */ /* 0x0003e80000100a00 */
[----:B-1----:R-:W2:Y:S04]  /*1ac90*/  LDL.LU.64 R10, [R1+0x750] ;  /* 0x00075000010a7983 */ /* 0x002ea80000300a00 */
[----:B------:R-:W3:Y:S04]  /*1aca0*/  LDL.LU.64 R8, [R1+0x748] ;  /* 0x0007480001087983 */ /* 0x000ee80000300a00 */
[----:B------:R-:W5:Y:S04]  /*1acb0*/  LDL.LU R26, [R1+0x60] ;  /* 0x00006000011a7983 */ /* 0x000f680000300800 */
[----:B------:R-:W5:Y:S01]  /*1acc0*/  LDL.LU R27, [R1+0x50] ;  /* 0x00005000011b7983 */ /* 0x000f620000300800 */
[----:B----4-:R-:W-:-:S02]  /*1acd0*/  F2FP.F16.F32.PACK_AB R21, R21, R22 ;  /* 0x000000161515723e */ /* 0x010fc400000000ff */
[----:B------:R-:W-:Y:S02]  /*1ace0*/  F2FP.F16.F32.PACK_AB R22, R23, R4 ;  /* 0x000000041716723e */ /* 0x000fe400000000ff */
[----:B------:R-:W-:Y:S01]  /*1acf0*/  F2FP.F16.F32.PACK_AB R23, R5, R6 ;  /* 0x000000060517723e */ /* 0x000fe200000000ff */
[----:B------:R-:W-:Y:S06]  /*1ad00*/  BAR.SYNC.DEFER_BLOCKING 0x0 ;  /* 0x0000000000007b1d */ /* 0x000fec0000010000 */
[----:B------:R-:W1:Y:S01]  /*1ad10*/  LDS.128 R4, [R7] ;  /* 0x0000000007047984 */ /* 0x000e620000000c00 */
[----:B------:R-:W-:-:S05]  /*1ad20*/  SGXT.U32 R20, R20, 0x1 ;  /* 0x000000011414781a */ /* 0x000fca0000000000 */
[----:B0-----:R-:W-:Y:S01]  /*1ad30*/  IMAD R25, R20, R29, RZ ;  /* 0x0000001d14197224 */ /* 0x001fe200078e02ff */
[----:B-1----:R-:W-:Y:S04]  /*1ad40*/  STL.64 [R1+0xb0], R4 ;  /* 0x0000b00401007387 */ /* 0x002fe80000100a00 */
[----:B------:R0:W-:Y:S04]  /*1ad50*/  STL.64 [R1+0xb8], R6 ;  /* 0x0000b80601007387 */ /* 0x0001e80000100a00 */
[----:B0-----:R-:W4:Y:S04]  /*1ad60*/  LDL.LU.64 R6, [R1+0x740] ;  /* 0x0007400001067983 */ /* 0x001f280000300a00 */
[----:B------:R-:W2:Y:S01]  /*1ad70*/  LDL.LU.64 R4, [R1+0x738] ;  /* 0x0007380001047983 */ /* 0x000ea20000300a00 */
[----:B------:R-:W-:Y:S01]  /*1ad80*/  BAR.SYNC.DEFER_BLOCKING 0x0 ;  /* 0x0000000000007b1d */ /* 0x000fe20000010000 */
[----:B-----5:R-:W-:-:S05]  /*1ad90*/  F2FP.F16.F32.PACK_AB R20, R26, R27 ;  /* 0x0000001b1a14723e */ /* 0x020fca00000000ff */
[----:B------:R0:W-:Y:S04]  /*1ada0*/  STSM.16.M88.4 [R19], R20 ;  /* 0x0000001413007844 */ /* 0x0001e80000000200 */
[----:B0-----:R-:W5:Y:S01]  /*1adb0*/  LDL.LU R19, [R1+0x730] ;  /* 0x0007300001137983 */ /* 0x001f620000300800 */
[----:B------:R-:W-:Y:S01]  /*1adc0*/  UIMAD.WIDE UR4, UR4, 0x2, URZ ;  /* 0x00000002040478a5 */ /* 0x000fe2000f8e02ff */
[----:B------:R-:W-:Y:S01]  /*1add0*/  IMAD.HI R0, R0, 0x2, RZ ;  /* 0x0000000200007827 */ /* 0x000fe200078e02ff */
[----:B------:R-:W-:-:S04]  /*1ade0*/  LEA R27, R29, R25, 0x1 ;  /* 0x000000191d1b7211 */ /* 0x000fc800078e08ff */
[----:B------:R-:W-:Y:S01]  /*1adf0*/  IADD3.X R0, PT, PT, R0, UR5, R3, P2, P3 ;  /* 0x0000000500007c10 */ /* 0x000fe200097e6403 */
[----:B------:R-:W-:Y:S01]  /*1ae00*/  IMAD R3, R29, 0x2, R27 ;  /* 0x000000021d037824 */ /* 0x000fe200078e021b */
[----:B------:R-:W-:Y:S01]  /*1ae10*/  BAR.SYNC.DEFER_BLOCKING 0x0 ;  /* 0x0000000000007b1d */ /* 0x000fe20000010000 */
[-C--:B------:R-:W-:Y:S02]  /*1ae20*/  LEA R24, P2, R25, R2.reuse, 0x1 ;  /* 0x0000000219187211 */ /* 0x080fe400078408ff */
[----:B------:R-:W-:Y:S02]  /*1ae30*/  LEA R26, P3, R27, R2, 0x1 ;  /* 0x000000021b1a7211 */ /* 0x000fe400078608ff */
[----:B------:R-:W-:Y:S01]  /*1ae40*/  LEA.HI.X.SX32 R25, R25, R0, 0x1, P2 ;  /* 0x0000000019197211 */ /* 0x000fe200010f0eff */
[----:B------:R-:W-:Y:S01]  /*1ae50*/  IMAD R22, R29, 0x2, R3 ;  /* 0x000000021d167824 */ /* 0x000fe200078e0203 */
[----:B------:R-:W-:Y:S01]  /*1ae60*/  LEA R20, P2, R3, R2, 0x1 ;  /* 0x0000000203147211 */ /* 0x000fe200078408ff */
[----:B------:R-:W0:Y:S01]  /*1ae70*/  LDCU UR4, c[0x0][0x3ec] ;  /* 0x00007d80ff0477ac */ /* 0x000e220008000800 */
[----:B------:R-:W-:-:S02]  /*1ae80*/  LEA.HI.X.SX32 R27, R27, R0, 0x1, P3 ;  /* 0x000000001b1b7211 */ /* 0x000fc400018f0eff */
[----:B------:R-:W-:Y:S02]  /*1ae90*/  LEA.HI.X.SX32 R21, R3, R0, 0x1, P2 ;  /* 0x0000000003157211 */ /* 0x000fe400010f0eff */
[----:B------:R-:W-:Y:S01]  /*1aea0*/  LEA R3, R29, R22, 0x1 ;  /* 0x000000161d037211 */ /* 0x000fe200078e08ff */
[----:B------:R1:W-:Y:S04]  /*1aeb0*/  STG.E.U16 desc[UR8][R24.64], R16 ;  /* 0x0000001018007986 */ /* 0x0003e8000c101508 */
[----:B------:R-:W-:Y:S04]  /*1aec0*/  STG.E.U16 desc[UR8][R26.64], R17 ;  /* 0x000000111a007986 */ /* 0x000fe8000c101508 */
[----:B------:R0:W-:Y:S01]  /*1aed0*/  STG.E.U16 desc[UR8][R20.64], R18 ;  /* 0x0000001214007986 */ /* 0x0001e2000c101508 */
[----:B-1----:R-:W-:-:S04]  /*1aee0*/  LEA R24, P2, R22, R2, 0x1 ;  /* 0x0000000216187211 */ /* 0x002fc800078408ff */
[----:B------:R-:W-:Y:S02]  /*1aef0*/  LEA.HI.X.SX32 R25, R22, R0, 0x1, P2 ;  /* 0x0000000016197211 */ /* 0x000fe400010f0eff */
[----:B0-----:R-:W-:Y:S01]  /*1af00*/  PRMT R21, R16, 0x7632, R21 ;  /* 0x0000763210157816 */ /* 0x001fe20000000015 */
[----:B------:R-:W-:Y:S01]  /*1af10*/  IMAD R20, R29, 0x2, R3 ;  /* 0x000000021d147824 */ /* 0x000fe200078e0203 */
[----:B------:R-:W-:Y:S02]  /*1af20*/  LEA R16, P2, R3, R2, 0x1 ;  /* 0x0000000203107211 */ /* 0x000fe400078408ff */
[----:B------:R-:W-:Y:S02]  /*1af30*/  PRMT R26, R17, 0x7632, R26 ;  /* 0x00007632111a7816 */ /* 0x000fe4000000001a */
[----:B------:R-:W-:Y:S01]  /*1af40*/  LEA.HI.X.SX32 R17, R3, R0, 0x1, P2 ;  /* 0x0000000003117211 */ /* 0x000fe200010f0eff */
[----:B------:R-:W-:Y:S01]  /*1af50*/  IMAD R3, R29, 0x2, R20 ;  /* 0x000000021d037824 */ /* 0x000fe200078e0214 */
[----:B------:R-:W-:-:S02]  /*1af60*/  PRMT R27, R18, 0x7632, R27 ;  /* 0x00007632121b7816 */ /* 0x000fc4000000001b */
[----:B------:R-:W-:Y:S02]  /*1af70*/  LEA R18, P2, R20, R2, 0x1 ;  /* 0x0000000214127211 */ /* 0x000fe400078408ff */
[----:B------:R-:W-:-:S05]  /*1af80*/  LEA R23, R29, R3, 0x1 ;  /* 0x000000031d177211 */ /* 0x000fca00078e08ff */
[----:B------:R-:W-:Y:S01]  /*1af90*/  IMAD R22, R29, 0x2, R23 ;  /* 0x000000021d167824 */ /* 0x000fe200078e0217 */
[----:B-----5:R-:W-:Y:S01]  /*1afa0*/  PRMT R28, R19, 0x7632, R28 ;  /* 0x00007632131c7816 */ /* 0x020fe2000000001c */
[----:B------:R0:W-:Y:S04]  /*1afb0*/  STG.E.U16 desc[UR8][R24.64], R19 ;  /* 0x0000001318007986 */ /* 0x0001e8000c101508 */
[----:B------:R1:W-:Y:S01]  /*1afc0*/  STG.E.U16 desc[UR8][R16.64], R21 ;  /* 0x0000001510007986 */ /* 0x0003e2000c101508 */
[----:B0-----:R-:W-:Y:S02]  /*1afd0*/  LEA.HI.X.SX32 R19, R20, R0, 0x1, P2 ;  /* 0x0000000014137211 */ /* 0x001fe400010f0eff */
[----:B------:R-:W-:-:S04]  /*1afe0*/  LEA R20, P2, R3, R2, 0x1 ;  /* 0x0000000203147211 */ /* 0x000fc800078408ff */
[----:B-1----:R-:W-:Y:S01]  /*1aff0*/  LEA.HI.X.SX32 R21, R3, R0, 0x1, P2 ;  /* 0x0000000003157211 */ /* 0x002fe200010f0eff */
[----:B------:R-:W-:Y:S01]  /*1b000*/  IMAD R3, R29, 0x2, R22 ;  /* 0x000000021d037824 */ /* 0x000fe200078e0216 */
[C---:B------:R-:W-:Y:S01]  /*1b010*/  LEA R16, P2, R23.reuse, R2, 0x1 ;  /* 0x0000000217107211 */ /* 0x040fe200078408ff */
[----:B------:R0:W-:Y:S03]  /*1b020*/  STG.E.U16 desc[UR8][R18.64], R26 ;  /* 0x0000001a12007986 */ /* 0x0001e6000c101508 */
[----:B------:R-:W-:Y:S01]  /*1b030*/  LEA.HI.X.SX32 R17, R23, R0, 0x1, P2 ;  /* 0x0000000017117211 */ /* 0x000fe200010f0eff */
[----:B------:R1:W-:Y:S01]  /*1b040*/  STG.E.U16 desc[UR8][R20.64], R27 ;  /* 0x0000001b14007986 */ /* 0x0003e2000c101508 */
[C---:B0-----:R-:W-:Y:S02]  /*1b050*/  LEA R18, P2, R22.reuse, R2, 0x1 ;  /* 0x0000000216127211 */ /* 0x041fe400078408ff */
[----:B-1----:R-:W-:Y:S01]  /*1b060*/  LEA R21, R29, R3, 0x1 ;  /* 0x000000031d157211 */ /* 0x002fe200078e08ff */
[----:B------:R0:W-:Y:S01]  /*1b070*/  STG.E.U16 desc[UR8][R16.64], R28 ;  /* 0x0000001c10007986 */ /* 0x0001e2000c101508 */
[----:B------:R-:W-:-:S02]  /*1b080*/  LEA.HI.X.SX32 R19, R22, R0, 0x1, P2 ;  /* 0x0000000016137211 */ /* 0x000fc400010f0eff */
[-C--:B------:R-:W-:Y:S02]  /*1b090*/  LEA R22, P2, R3, R2.reuse, 0x1 ;  /* 0x0000000203167211 */ /* 0x080fe400078408ff */
[----:B------:R-:W-:Y:S02]  /*1b0a0*/  LEA R20, P3, R21, R2, 0x1 ;  /* 0x0000000215147211 */ /* 0x000fe400078608ff */
[----:B------:R-:W-:Y:S01]  /*1b0b0*/  LEA.HI.X.SX32 R23, R3, R0, 0x1, P2 ;  /* 0x0000000003177211 */ /* 0x000fe200010f0eff */
[----:B0-----:R-:W-:-:S04]  /*1b0c0*/  IMAD R16, R29, 0x2, R21 ;  /* 0x000000021d107824 */ /* 0x001fc800078e0215 */
[----:B------:R-:W-:Y:S01]  /*1b0d0*/  IMAD R3, R29, 0x2, R16 ;  /* 0x000000021d037824 */ /* 0x000fe200078e0210 */
[----:B------:R-:W-:Y:S01]  /*1b0e0*/  LEA.HI.X.SX32 R21, R21, R0, 0x1, P3 ;  /* 0x0000000015157211 */ /* 0x000fe200018f0eff */
[----:B--2---:R0:W-:Y:S04]  /*1b0f0*/  STG.E.U16 desc[UR8][R18.64], R4 ;  /* 0x0000000412007986 */ /* 0x0041e8000c101508 */
[----:B------:R1:W-:Y:S04]  /*1b100*/  STG.E.U16 desc[UR8][R22.64], R5 ;  /* 0x0000000516007986 */ /* 0x0003e8000c101508 */
[----:B----4-:R2:W-:Y:S01]  /*1b110*/  STG.E.U16 desc[UR8][R20.64], R6 ;  /* 0x0000000614007986 */ /* 0x0105e2000c101508 */
[----:B0-----:R-:W-:-:S02]  /*1b120*/  LEA R19, R29, R3, 0x1 ;  /* 0x000000031d137211 */ /* 0x001fc400078e08ff */
[----:B-1----:R-:W-:-:S03]  /*1b130*/  LEA R22, P2, R16, R2, 0x1 ;  /* 0x0000000210167211 */ /* 0x002fc600078408ff */
[----:B--2---:R-:W-:Y:S01]  /*1b140*/  IMAD R20, R29, 0x2, R19 ;  /* 0x000000021d147824 */ /* 0x004fe200078e0213 */
[----:B------:R-:W-:-:S03]  /*1b150*/  PRMT R21, R5, 0x7632, R21 ;  /* 0x0000763205157816 */ /* 0x000fc60000000015 */
[----:B------:R-:W-:Y:S01]  /*1b160*/  IMAD R5, R29, 0x2, R20 ;  /* 0x000000021d057824 */ /* 0x000fe200078e0214 */
[----:B------:R-:W-:Y:S02]  /*1b170*/  LEA.HI.X.SX32 R23, R16, R0, 0x1, P2 ;  /* 0x0000000010177211 */ /* 0x000fe400010f0eff */
[----:B------:R-:W-:Y:S02]  /*1b180*/  PRMT R24, R6, 0x7632, R24 ;  /* 0x0000763206187816 */ /* 0x000fe40000000018 */
[----:B------:R-:W-:Y:S02]  /*1b190*/  LEA R16, P2, R3, R2, 0x1 ;  /* 0x0000000203107211 */ /* 0x000fe400078408ff */
[----:B------:R-:W-:Y:S02]  /*1b1a0*/  LEA R6, R29, R5, 0x1 ;  /* 0x000000051d067211 */ /* 0x000fe400078e08ff */
[----:B------:R-:W-:-:S03]  /*1b1b0*/  LEA.HI.X.SX32 R17, R3, R0, 0x1, P2 ;  /* 0x0000000003117211 */ /* 0x000fc600010f0eff */
[----:B------:R-:W-:Y:S01]  /*1b1c0*/  IMAD R3, R29, 0x2, R6 ;  /* 0x000000021d037824 */ /* 0x000fe200078e0206 */
[----:B------:R-:W-:Y:S01]  /*1b1d0*/  PRMT R4, R4, 0x7632, R4 ;  /* 0x0000763204047816 */ /* 0x000fe20000000004 */
[----:B------:R0:W-:Y:S01]  /*1b1e0*/  STG.E.U16 desc[UR8][R22.64], R7 ;  /* 0x0000000716007986 */ /* 0x0001e2000c101508 */
[----:B------:R-:W-:Y:S02]  /*1b1f0*/  PRMT R25, R7, 0x7632, R25 ;  /* 0x0000763207197816 */ /* 0x000fe40000000019 */
[----:B------:R-:W-:Y:S01]  /*1b200*/  LEA R18, P2, R19, R2, 0x1 ;  /* 0x0000000213127211 */ /* 0x000fe200078408ff */
[----:B------:R1:W-:Y:S01]  /*1b210*/  STG.E.U16 desc[UR8][R16.64], R4 ;  /* 0x0000000410007986 */ /* 0x0003e2000c101508 */
[----:B0-----:R-:W-:Y:S02]  /*1b220*/  IMAD R7, R29, 0x2, R3 ;  /* 0x000000021d077824 */ /* 0x001fe400078e0203 */
[----:B------:R-:W-:-:S03]  /*1b230*/  LEA.HI.X.SX32 R19, R19, R0, 0x1, P2 ;  /* 0x0000000013137211 */ /* 0x000fc600010f0eff */
[C---:B-1----:R-:W-:Y:S02]  /*1b240*/  LEA R16, R29.reuse, R7, 0x1 ;  /* 0x000000071d107211 */ /* 0x042fe400078e08ff */
[----:B------:R0:W-:Y:S03]  /*1b250*/  STG.E.U16 desc[UR8][R18.64], R21 ;  /* 0x0000001512007986 */ /* 0x0001e6000c101508 */
[----:B------:R-:W-:Y:S01]  /*1b260*/  IMAD R17, R29, 0x2, R16 ;  /* 0x000000021d117824 */ /* 0x000fe200078e0210 */
[CC--:B------:R-:W-:Y:S02]  /*1b270*/  LEA R22, P3, R20.reuse, R2.reuse, 0x1 ;  /* 0x0000000214167211 */ /* 0x0c0fe400078608ff */
[----:B------:R-:W-:Y:S01]  /*1b280*/  LEA R4, P2, R5, R2, 0x1 ;  /* 0x0000000205047211 */ /* 0x000fe200078408ff */
[----:B0-----:R-:W-:Y:S01]  /*1b290*/  IMAD R21, R29, 0x2, R17 ;  /* 0x000000021d157824 */ /* 0x001fe200078e0211 */
[----:B------:R-:W-:-:S04]  /*1b2a0*/  LEA.HI.X.SX32 R23, R20, R0, 0x1, P3 ;  /* 0x0000000014177211 */ /* 0x000fc800018f0eff */
[----:B------:R-:W-:Y:S01]  /*1b2b0*/  LEA R20, R29, R21, 0x1 ;  /* 0x000000151d147211 */ /* 0x000fe200078e08ff */
[----:B------:R0:W-:Y:S01]  /*1b2c0*/  STG.E.U16 desc[UR8][R22.64], R24 ;  /* 0x0000001816007986 */ /* 0x0001e2000c101508 */
[----:B------:R-:W-:Y:S02]  /*1b2d0*/  LEA.HI.X.SX32 R5, R5, R0, 0x1, P2 ;  /* 0x0000000005057211 */ /* 0x000fe400010f0eff */
[----:B------:R-:W-:-:S03]  /*1b2e0*/  LEA R18, P2, R6, R2, 0x1 ;  /* 0x0000000206127211 */ /* 0x000fc600078408ff */
[----:B------:R1:W-:Y:S01]  /*1b2f0*/  STG.E.U16 desc[UR8][R4.64], R25 ;  /* 0x0000001904007986 */ /* 0x0003e2000c101508 */
[----:B0-----:R-:W-:Y:S01]  /*1b300*/  IMAD R22, R29, 0x2, R20 ;  /* 0x000000021d167824 */ /* 0x001fe200078e0214 */
[----:B------:R-:W-:Y:S02]  /*1b310*/  LEA.HI.X.SX32 R19, R6, R0, 0x1, P2 ;  /* 0x0000000006137211 */ /* 0x000fe400010f0eff */
[-C--:B------:R-:W-:Y:S01]  /*1b320*/  LEA R24, P2, R3, R2.reuse, 0x1 ;  /* 0x0000000203187211 */ /* 0x080fe200078408ff */
[----:B-1----:R-:W-:Y:S01]  /*1b330*/  IMAD R5, R29, 0x2, R22 ;  /* 0x000000021d057824 */ /* 0x002fe200078e0216 */
[----:B------:R-:W-:Y:S02]  /*1b340*/  LEA R6, P3, R7, R2, 0x1 ;  /* 0x0000000207067211 */ /* 0x000fe400078608ff */
[----:B------:R-:W-:Y:S02]  /*1b350*/  LEA.HI.X.SX32 R25, R3, R0, 0x1, P2 ;  /* 0x0000000003197211 */ /* 0x000fe400010f0eff */
[----:B------:R-:W-:-:S02]  /*1b360*/  LEA R4, R29, R5, 0x1 ;  /* 0x000000051d047211 */ /* 0x000fc400078e08ff */
[----:B------:R-:W-:Y:S01]  /*1b370*/  LEA.HI.X.SX32 R7, R7, R0, 0x1, P3 ;  /* 0x0000000007077211 */ /* 0x000fe200018f0eff */
[----:B---3--:R0:W-:Y:S02]  /*1b380*/  STG.E.U16 desc[UR8][R18.64], R8 ;  /* 0x0000000812007986 */ /* 0x0081e4000c101508 */
[----:B------:R-:W-:Y:S02]  /*1b390*/  IMAD R3, R29, 0x2, R4 ;  /* 0x000000021d037824 */ /* 0x000fe400078e0204 */
[----:B------:R-:W-:Y:S04]  /*1b3a0*/  STG.E.U16 desc[UR8][R24.64], R9 ;  /* 0x0000000918007986 */ /* 0x000fe8000c101508 */
[----:B------:R1:W-:Y:S01]  /*1b3b0*/  STG.E.U16 desc[UR8][R6.64], R10 ;  /* 0x0000000a06007986 */ /* 0x0003e2000c101508 */
[----:B------:R-:W-:-:S02]  /*1b3c0*/  PRMT R23, R8, 0x7632, R23 ;  /* 0x0000763208177816 */ /* 0x000fc40000000017 */
[----:B0-----:R-:W-:Y:S01]  /*1b3d0*/  LEA R18, P2, R16, R2, 0x1 ;  /* 0x0000000210127211 */ /* 0x001fe200078408ff */
[----:B-1----:R-:W-:-:S05]  /*1b3e0*/  IMAD R6, R29, 0x2, R3 ;  /* 0x000000021d067824 */ /* 0x002fca00078e0203 */
[----:B------:R-:W-:Y:S02]  /*1b3f0*/  LEA R7, R29, R6, 0x1 ;  /* 0x000000061d077211 */ /* 0x000fe400078e08ff */
[----:B------:R-:W-:-:S03]  /*1b400*/  LEA.HI.X.SX32 R19, R16, R0, 0x1, P2 ;  /* 0x0000000010137211 */ /* 0x000fc600010f0eff */
[----:B------:R-:W-:Y:S01]  /*1b410*/  IMAD R8, R29, 0x2, R7 ;  /* 0x000000021d087824 */ /* 0x000fe200078e0207 */
[----:B------:R-:W-:Y:S02]  /*1b420*/  PRMT R24, R9, 0x7632, R24 ;  /* 0x0000763209187816 */ /* 0x000fe40000000018 */
[-C--:B------:R-:W-:Y:S01]  /*1b430*/  LEA R16, P2, R17, R2.reuse, 0x1 ;  /* 0x0000000211107211 */ /* 0x080fe200078408ff */
[----:B------:R-:W-:Y:S01]  /*1b440*/  IMAD R9, R29, 0x2, R8 ;  /* 0x000000021d097824 */ /* 0x000fe200078e0208 */
[----:B------:R-:W-:Y:S02]  /*1b450*/  PRMT R25, R10, 0x7632, R25 ;  /* 0x000076320a197816 */ /* 0x000fe40000000019 */
[----:B------:R-:W-:Y:S01]  /*1b460*/  LEA R10, P3, R20, R2, 0x1 ;  /* 0x00000002140a7211 */ /* 0x000fe200078608ff */
[----:B------:R0:W-:Y:S01]  /*1b470*/  STG.E.U16 desc[UR8][R18.64], R11 ;  /* 0x0000000b12007986 */ /* 0x0001e2000c101508 */
[----:B------:R-:W-:Y:S02]  /*1b480*/  PRMT R26, R11, 0x7632, R26 ;  /* 0x000076320b1a7816 */ /* 0x000fe4000000001a */
[----:B------:R-:W-:-:S05]  /*1b490*/  LEA.HI.X.SX32 R17, R17, R0, 0x1, P2 ;  /* 0x0000000011117211 */ /* 0x000fca00010f0eff */
[----:B------:R1:W-:Y:S01]  /*1b4a0*/  STG.E.U16 desc[UR8][R16.64], R23 ;  /* 0x0000001710007986 */ /* 0x0003e2000c101508 */
[----:B0-----:R-:W-:Y:S02]  /*1b4b0*/  LEA R18, P2, R21, R2, 0x1 ;  /* 0x0000000215127211 */ /* 0x001fe400078408ff */
[-C--:B------:R-:W-:Y:S02]  /*1b4c0*/  LEA.HI.X.SX32 R11, R20, R0.reuse, 0x1, P3 ;  /* 0x00000000140b7211 */ /* 0x080fe400018f0eff */
[----:B------:R-:W-:Y:S02]  /*1b4d0*/  LEA R20, R29, R9, 0x1 ;  /* 0x000000091d147211 */ /* 0x000fe400078e08ff */
[----:B------:R-:W-:Y:S02]  /*1b4e0*/  LEA.HI.X.SX32 R19, R21, R0, 0x1, P2 ;  /* 0x0000000015137211 */ /* 0x000fe400010f0eff */
[----:B-1----:R-:W-:Y:S01]  /*1b4f0*/  LEA R16, P2, R22, R2, 0x1 ;  /* 0x0000000216107211 */ /* 0x002fe200078408ff */
[----:B------:R-:W-:-:S02]  /*1b500*/  IMAD R21, R29, 0x2, R20 ;  /* 0x000000021d157824 */ /* 0x000fc400078e0214 */
[----:B------:R0:W-:Y:S01]  /*1b510*/  STG.E.U16 desc[UR8][R18.64], R24 ;  /* 0x0000001812007986 */ /* 0x0001e2000c101508 */
[----:B------:R-:W-:Y:S01]  /*1b520*/  LEA.HI.X.SX32 R17, R22, R0, 0x1, P2 ;  /* 0x0000000016117211 */ /* 0x000fe200010f0eff */
[----:B------:R-:W-:Y:S02]  /*1b530*/  IMAD R22, R29, 0x2, R21 ;  /* 0x000000021d167824 */ /* 0x000fe400078e0215 */
[----:B------:R1:W-:Y:S01]  /*1b540*/  STG.E.U16 desc[UR8][R10.64], R25 ;  /* 0x000000190a007986 */ /* 0x0003e2000c101508 */
[----:B0-----:R-:W-:-:S04]  /*1b550*/  LEA R18, P2, R5, R2, 0x1 ;  /* 0x0000000205127211 */ /* 0x001fc800078408ff */
[----:B------:R-:W-:Y:S02]  /*1b560*/  LEA.HI.X.SX32 R19, R5, R0, 0x1, P2 ;  /* 0x0000000005137211 */ /* 0x000fe400010f0eff */
[----:B------:R-:W-:Y:S01]  /*1b570*/  LEA R5, R29, R22, 0x1 ;  /* 0x000000161d057211 */ /* 0x000fe200078e08ff */
[----:B------:R0:W-:Y:S01]  /*1b580*/  STG.E.U16 desc[UR8][R16.64], R26 ;  /* 0x0000001a10007986 */ /* 0x0001e2000c101508 */
[----:B-1----:R-:W-:-:S03]  /*1b590*/  LEA R10, P2, R4, R2, 0x1 ;  /* 0x00000002040a7211 */ /* 0x002fc600078408ff */
[----:B------:R-:W-:Y:S01]  /*1b5a0*/  IMAD R23, R29, 0x2, R5 ;  /* 0x000000021d177824 */ /* 0x000fe200078e0205 */
[----:B0-----:R-:W-:-:S04]  /*1b5b0*/  LEA R16, P3, R3, R2, 0x1 ;  /* 0x0000000203107211 */ /* 0x001fc800078608ff */
[-C--:B------:R-:W-:Y:S01]  /*1b5c0*/  LEA.HI.X.SX32 R17, R3, R0.reuse, 0x1, P3 ;  /* 0x0000000003117211 */ /* 0x080fe200018f0eff */
[----:B------:R-:W-:Y:S01]  /*1b5d0*/  IMAD R3, R29, 0x2, R23 ;  /* 0x000000021d037824 */ /* 0x000fe200078e0217 */
[----:B------:R-:W-:Y:S01]  /*1b5e0*/  LEA.HI.X.SX32 R11, R4, R0, 0x1, P2 ;  /* 0x00000000040b7211 */ /* 0x000fe200010f0eff */
[----:B------:R0:W-:Y:S04]  /*1b5f0*/  STG.E.U16 desc[UR8][R18.64], R12 ;  /* 0x0000000c12007986 */ /* 0x0001e8000c101508 */
[----:B------:R-:W-:Y:S01]  /*1b600*/  STG.E.U16 desc[UR8][R10.64], R13 ;  /* 0x0000000d0a007986 */ /* 0x000fe2000c101508 */
[----:B------:R-:W-:-:S03]  /*1b610*/  PRMT R24, R12, 0x7632, R24 ;  /* 0x000076320c187816 */ /* 0x000fc60000000018 */
[----:B------:R1:W-:Y:S01]  /*1b620*/  STG.E.U16 desc[UR8][R16.64], R14 ;  /* 0x0000000e10007986 */ /* 0x0003e2000c101508 */
[----:B0-----:R-:W-:Y:S02]  /*1b630*/  LEA R18, R29, R3, 0x1 ;  /* 0x000000031d127211 */ /* 0x001fe400078e08ff */
[----:B------:R-:W-:-:S03]  /*1b640*/  PRMT R12, R14, 0x7632, R12 ;  /* 0x000076320e0c7816 */ /* 0x000fc6000000000c */
[----:B-1----:R-:W-:Y:S01]  /*1b650*/  IMAD R16, R29, 0x2, R18 ;  /* 0x000000021d107824 */ /* 0x002fe200078e0212 */
[----:B------:R-:W-:-:S03]  /*1b660*/  LEA R10, P2, R6, R2, 0x1 ;  /* 0x00000002060a7211 */ /* 0x000fc600078408ff */
[----:B------:R-:W-:Y:S01]  /*1b670*/  IMAD R14, R29, 0x2, R16 ;  /* 0x000000021d0e7824 */ /* 0x000fe200078e0210 */
[----:B------:R-:W-:Y:S02]  /*1b680*/  LEA.HI.X.SX32 R11, R6, R0, 0x1, P2 ;  /* 0x00000000060b7211 */ /* 0x000fe400010f0eff */
[----:B------:R-:W-:Y:S02]  /*1b690*/  LEA R6, P2, R7, R2, 0x1 ;  /* 0x0000000207067211 */ /* 0x000fe400078408ff */
[----:B------:R-:W-:Y:S01]  /*1b6a0*/  LEA R17, R29, R14, 0x1 ;  /* 0x0000000e1d117211 */ /* 0x000fe200078e08ff */
[----:B------:R-:W-:Y:S01]  /*1b6b0*/  STL.S16 [R1+0xe4], R12 ;  /* 0x0000e40c01007387 */ /* 0x000fe20000100600 */
[----:B------:R-:W-:-:S03]  /*1b6c0*/  LEA.HI.X.SX32 R7, R7, R0, 0x1, P2 ;  /* 0x0000000007077211 */ /* 0x000fc600010f0eff */
[----:B------:R0:W-:Y:S01]  /*1b6d0*/  STL.64 [R1+0x728], R16 ;  /* 0x0007281001007387 */ /* 0x0001e20000100a00 */
[----:B------:R-:W-:Y:S01]  /*1b6e0*/  IMAD R19, R29, 0x2, R17 ;  /* 0x000000021d137824 */ /* 0x000fe200078e0211 */
[-C--:B------:R-:W-:Y:S02]  /*1b6f0*/  LEA R28, P4, R21, R2.reuse, 0x1 ;  /* 0x00000002151c7211 */ /* 0x080fe400078808ff */
[----:B0-----:R-:W-:-:S04]  /*1b700*/  LEA R16, P2, R9, R2, 0x1 ;  /* 0x0000000209107211 */ /* 0x001fc800078408ff */
[----:B------:R-:W-:-:S05]  /*1b710*/  LEA.HI.X.SX32 R17, R9, R0, 0x1, P2 ;  /* 0x0000000009117211 */ /* 0x000fca00010f0eff */
[----:B------:R0:W-:Y:S01]  /*1b720*/  STL.64 [R1+0xd8], R16 ;  /* 0x0000d81001007387 */ /* 0x0001e20000100a00 */
[----:B------:R-:W-:Y:S02]  /*1b730*/  LEA.HI.X.SX32 R29, R21, R0, 0x1, P4 ;  /* 0x00000000151d7211 */ /* 0x000fe400020f0eff */
[----:B0-----:R-:W-:-:S04]  /*1b740*/  LEA R16, P2, R22, R2, 0x1 ;  /* 0x0000000216107211 */ /* 0x001fc800078408ff */
[----:B------:R-:W-:Y:S01]  /*1b750*/  LEA.HI.X.SX32 R17, R22, R0, 0x1, P2 ;  /* 0x0000000016117211 */ /* 0x000fe200010f0eff */
[----:B------:R-:W-:Y:S04]  /*1b760*/  STL.64 [R1+0x98], R28 ;  /* 0x0000981c01007387 */ /* 0x000fe80000100a00 */
[----:B------:R0:W-:Y:S04]  /*1b770*/  STL.64 [R1+0x90], R16 ;  /* 0x0000901001007387 */ /* 0x0001e80000100a00 */
[----:B0-----:R-:W2:Y:S01]  /*1b780*/  LDL.LU.64 R16, [R1+0x728] ;  /* 0x0007280001107983 */ /* 0x001ea20000300a00 */
[----:B------:R-:W-:-:S03]  /*1b790*/  PRMT R25, R15, 0x7632, R25 ;  /* 0x000076320f197816 */ /* 0x000fc60000000019 */
[----:B------:R0:W-:Y:S01]  /*1b7a0*/  STG.E.U16 desc[UR8][R10.64], R15 ;  /* 0x0000000f0a007986 */ /* 0x0001e2000c101508 */
[C---:B------:R-:W-:Y:S02]  /*1b7b0*/  LEA R12, P3, R8.reuse, R2, 0x1 ;  /* 0x00000002080c7211 */ /* 0x040fe400078608ff */
[----:B------:R-:W-:Y:S01]  /*1b7c0*/  PRMT R4, R13, 0x7632, R4 ;  /* 0x000076320d047816 */ /* 0x000fe20000000004 */
[----:B0-----:R-:W0:Y:S01]  /*1b7d0*/  LDC R15, c[0x0][0x3e8] ;  /* 0x0000fa00ff0f7b82 */ /* 0x001e220000000800 */
[----:B------:R-:W-:Y:S02]  /*1b7e0*/  LEA.HI.X.SX32 R13, R8, R0, 0x1, P3 ;  /* 0x00000000080d7211 */ /* 0x000fe400018f0eff */
[CC--:B------:R-:W-:Y:S02]  /*1b7f0*/  LEA R26, P3, R20.reuse, R2.reuse, 0x1 ;  /* 0x00000002141a7211 */ /* 0x0c0fe400078608ff */
[----:B------:R-:W-:Y:S02]  /*1b800*/  LEA R28, P4, R23, R2, 0x1 ;  /* 0x00000002171c7211 */ /* 0x000fe400078808ff */
[----:B------:R-:W-:-:S02]  /*1b810*/  LEA.HI.X.SX32 R27, R20, R0, 0x1, P3 ;  /* 0x00000000141b7211 */ /* 0x000fc400018f0eff */
[----:B------:R-:W-:Y:S02]  /*1b820*/  LEA R20, P3, R5, R2, 0x1 ;  /* 0x0000000205147211 */ /* 0x000fe400078608ff */
[-C--:B------:R-:W-:Y:S02]  /*1b830*/  LEA.HI.X.SX32 R29, R23, R0.reuse, 0x1, P4 ;  /* 0x00000000171d7211 */ /* 0x080fe400020f0eff */
[----:B------:R-:W-:Y:S02]  /*1b840*/  LEA.HI.X.SX32 R21, R5, R0, 0x1, P3 ;  /* 0x0000000005157211 */ /* 0x000fe400018f0eff */
[----:B------:R-:W-:-:S03]  /*1b850*/  LEA R22, P2, R3, R2, 0x1 ;  /* 0x0000000203167211 */ /* 0x000fc600078408ff */
[----:B------:R-:W-:Y:S04]  /*1b860*/  STL.64 [R1+0x88], R20 ;  /* 0x0000881401007387 */ /* 0x000fe80000100a00 */
[----:B------:R1:W-:Y:S01]  /*1b870*/  STL.64 [R1+0x80], R28 ;  /* 0x0000801c01007387 */ /* 0x0003e20000100a00 */
[----:B0-----:R-:W-:Y:S01]  /*1b880*/  IMAD R10, R15, 0x2, R19 ;  /* 0x000000020f0a7824 */ /* 0x001fe200078e0213 */
[----:B------:R-:W-:Y:S02]  /*1b890*/  LEA.HI.X.SX32 R23, R3, R0, 0x1, P2 ;  /* 0x0000000003177211 */ /* 0x000fe400010f0eff */
[----:B------:R-:W-:Y:S04]  /*1b8a0*/  STG.E.U16 desc[UR8][R6.64], R24 ;  /* 0x0000001806007986 */ /* 0x000fe8000c101508 */
[----:B------:R0:W-:Y:S01]  /*1b8b0*/  STG.E.U16 desc[UR8][R12.64], R4 ;  /* 0x000000040c007986 */ /* 0x0001e2000c101508 */
[----:B-1----:R-:W-:-:S04]  /*1b8c0*/  LEA R28, P3, R18, R2, 0x1 ;  /* 0x00000002121c7211 */ /* 0x002fc800078608ff */
[----:B------:R-:W-:Y:S02]  /*1b8d0*/  LEA.HI.X.SX32 R29, R18, R0, 0x1, P3 ;  /* 0x00000000121d7211 */ /* 0x000fe400018f0eff */
[C---:B0-----:R-:W-:Y:S01]  /*1b8e0*/  LEA R13, R15.reuse, R10, 0x1 ;  /* 0x0000000a0f0d7211 */ /* 0x041fe200078e08ff */
[----:B------:R-:W-:Y:S04]  /*1b8f0*/  STL.64 [R1+0x78], R22 ;  /* 0x0000781601007387 */ /* 0x000fe80000100a00 */
[C---:B------:R-:W-:Y:S01]  /*1b900*/  IMAD R6, R15.reuse, 0x2, R13 ;  /* 0x000000020f067824 */ /* 0x040fe200078e020d */
[----:B------:R0:W-:Y:S03]  /*1b910*/  STL.64 [R1+0x70], R28 ;  /* 0x0000701c01007387 */ /* 0x0001e60000100a00 */
[----:B------:R-:W-:Y:S01]  /*1b920*/  IMAD R7, R15, 0x2, R6 ;  /* 0x000000020f077824 */ /* 0x000fe200078e0206 */
[----:B0-----:R-:W-:-:S04]  /*1b930*/  LEA R28, P2, R14, R2, 0x1 ;  /* 0x000000020e1c7211 */ /* 0x001fc800078408ff */
[----:B------:R-:W-:Y:S02]  /*1b940*/  LEA.HI.X.SX32 R29, R14, R0, 0x1, P2 ;  /* 0x000000000e1d7211 */ /* 0x000fe400010f0eff */
[----:B------:R-:W-:-:S05]  /*1b950*/  LEA R8, R15, R7, 0x1 ;  /* 0x000000070f087211 */ /* 0x000fca00078e08ff */
[----:B------:R-:W-:-:S04]  /*1b960*/  IMAD R12, R15, 0x2, R8 ;  /* 0x000000020f0c7824 */ /* 0x000fc800078e0208 */
[----:B------:R-:W-:-:S05]  /*1b970*/  IMAD R4, R15, 0x2, R12 ;  /* 0x000000020f047824 */ /* 0x000fca00078e020c */
[----:B------:R-:W-:-:S05]  /*1b980*/  LEA R3, R15, R4, 0x1 ;  /* 0x000000040f037211 */ /* 0x000fca00078e08ff */
[----:B------:R-:W-:-:S04]  /*1b990*/  IMAD R11, R15, 0x2, R3 ;  /* 0x000000020f0b7824 */ /* 0x000fc800078e0203 */
[----:B------:R-:W-:-:S05]  /*1b9a0*/  IMAD R5, R15, 0x2, R11 ;  /* 0x000000020f057824 */ /* 0x000fca00078e020b */
[----:B------:R-:W-:Y:S02]  /*1b9b0*/  LEA R9, R15, R5, 0x1 ;  /* 0x000000050f097211 */ /* 0x000fe400078e08ff */
[----:B--2---:R-:W-:-:S04]  /*1b9c0*/  LEA R20, P4, R16, R2, 0x1 ;  /* 0x0000000210147211 */ /* 0x004fc800078808ff */
[----:B------:R-:W-:Y:S02]  /*1b9d0*/  LEA.HI.X.SX32 R21, R16, R0, 0x1, P4 ;  /* 0x0000000010157211 */ /* 0x000fe400020f0eff */
[----:B------:R-:W-:-:S03]  /*1b9e0*/  LEA R22, P3, R17, R2, 0x1 ;  /* 0x0000000211167211 */ /* 0x000fc600078608ff */
[----:B------:R0:W-:Y:S01]  /*1b9f0*/  STL.64 [R1+0x68], R20 ;  /* 0x0000681401007387 */ /* 0x0001e20000100a00 */
[----:B------:R-:W-:-:S03]  /*1ba00*/  LEA.HI.X.SX32 R23, R17, R0, 0x1, P3 ;  /* 0x0000000011177211 */ /* 0x000fc600018f0eff */
[----:B------:R-:W-:Y:S01]  /*1ba10*/  STL [R1+0x70c], R17 ;  /* 0x00070c1101007387 */ /* 0x000fe20000100800 */
[----:B0-----:R-:W-:-:S03]  /*1ba20*/  LEA R20, P4, R19, R2, 0x1 ;  /* 0x0000000213147211 */ /* 0x001fc600078808ff */
[----:B------:R0:W-:Y:S01]  /*1ba30*/  STL.64 [R1+0x58], R28 ;  /* 0x0000581c01007387 */ /* 0x0001e20000100a00 */
[----:B------:R-:W-:-:S03]  /*1ba40*/  LEA.HI.X.SX32 R21, R19, R0, 0x1, P4 ;  /* 0x0000000013157211 */ /* 0x000fc600020f0eff */
[----:B------:R-:W-:Y:S04]  /*1ba50*/  STL.64 [R1+0x50], R22 ;  /* 0x0000501601007387 */ /* 0x000fe80000100a00 */
[----:B------:R1:W-:Y:S01]  /*1ba60*/  STL.64 [R1+0x60], R20 ;  /* 0x0000601401007387 */ /* 0x0003e20000100a00 */
[-C--:B0-----:R-:W-:Y:S02]  /*1ba70*/  LEA R28, P2, R10, R2.reuse, 0x1 ;  /* 0x000000020a1c7211 */ /* 0x081fe400078408ff */
[----:B-1----:R-:W-:Y:S02]  /*1ba80*/  LEA R20, P4, R6, R2, 0x1 ;  /* 0x0000000206147211 */ /* 0x002fe400078808ff */
[-C--:B------:R-:W-:Y:S02]  /*1ba90*/  LEA.HI.X.SX32 R29, R10, R0.reuse, 0x1, P2 ;  /* 0x000000000a1d7211 */ /* 0x080fe400010f0eff */
[----:B------:R-:W-:-:S02]  /*1baa0*/  LEA.HI.X.SX32 R21, R6, R0, 0x1, P4 ;  /* 0x0000000006157211 */ /* 0x000fc400020f0eff */
[----:B------:R-:W-:-:S03]  /*1bab0*/  LEA R22, P3, R13, R2, 0x1 ;  /* 0x000000020d167211 */ /* 0x000fc600078608ff */
[----:B------:R0:W-:Y:S01]  /*1bac0*/  STL.64 [R1+0x38], R20 ;  /* 0x0000381401007387 */ /* 0x0001e20000100a00 */
[----:B------:R-:W-:-:S03]  /*1bad0*/  LEA.HI.X.SX32 R23, R13, R0, 0x1, P3 ;  /* 0x000000000d177211 */ /* 0x000fc600018f0eff */
[----:B------:R1:W-:Y:S01]  /*1bae0*/  STL.64 [R1+0x48], R28 ;  /* 0x0000481c01007387 */ /* 0x0003e20000100a00 */
[----:B0-----:R-:W-:Y:S01]  /*1baf0*/  IMAD.MOV.U32 R20, RZ, RZ, R26 ;  /* 0x000000ffff147224 */ /* 0x001fe200078e001a */
[-C--:B------:R-:W-:Y:S02]  /*1bb00*/  LEA R26, P3, R8, R2.reuse, 0x1 ;  /* 0x00000002081a7211 */ /* 0x080fe400078608ff */
[----:B-1----:R-:W-:Y:S01]  /*1bb10*/  LEA R28, P2, R7, R2, 0x1 ;  /* 0x00000002071c7211 */ /* 0x002fe200078408ff */
[----:B------:R-:W-:-:S03]  /*1bb20*/  IMAD.MOV.U32 R21, RZ, RZ, R27 ;  /* 0x000000ffff157224 */ /* 0x000fc600078e001b */
[-C--:B------:R-:W-:Y:S01]  /*1bb30*/  LEA.HI.X.SX32 R29, R7, R0.reuse, 0x1, P2 ;  /* 0x00000000071d7211 */ /* 0x080fe200010f0eff */
[----:B------:R0:W-:Y:S01]  /*1bb40*/  STL.64 [R1+0x40], R22 ;  /* 0x0000401601007387 */ /* 0x0001e20000100a00 */
[----:B------:R-:W-:-:S03]  /*1bb50*/  LEA.HI.X.SX32 R27, R8, R0, 0x1, P3 ;  /* 0x00000000081b7211 */ /* 0x000fc600018f0eff */
[----:B------:R1:W-:Y:S04]  /*1bb60*/  STL.64 [R1+0x30], R28 ;  /* 0x0000301c01007387 */ /* 0x0003e80000100a00 */
[----:B------:R2:W-:Y:S01]  /*1bb70*/  STL.64 [R1+0x28], R26 ;  /* 0x0000281a01007387 */ /* 0x0005e20000100a00 */
[-C--:B0-----:R-:W-:Y:S02]  /*1bb80*/  LEA R22, P4, R12, R2.reuse, 0x1 ;  /* 0x000000020c167211 */ /* 0x081fe400078808ff */
[----:B-1----:R-:W-:Y:S02]  /*1bb90*/  LEA R28, P2, R4, R2, 0x1 ;  /* 0x00000002041c7211 */ /* 0x002fe400078408ff */
[----:B------:R-:W-:Y:S02]  /*1bba0*/  LEA.HI.X.SX32 R23, R12, R0, 0x1, P4 ;  /* 0x000000000c177211 */ /* 0x000fe400020f0eff */
[----:B--2---:R-:W-:-:S02]  /*1bbb0*/  LEA R26, P3, R3, R2, 0x1 ;  /* 0x00000002031a7211 */ /* 0x004fc400078608ff */
[-C--:B------:R-:W-:Y:S01]  /*1bbc0*/  LEA.HI.X.SX32 R29, R4, R0.reuse, 0x1, P2 ;  /* 0x00000000041d7211 */ /* 0x080fe200010f0eff */
[----:B------:R0:W-:Y:S01]  /*1bbd0*/  STL.64 [R1+0x20], R22 ;  /* 0x0000201601007387 */ /* 0x0001e20000100a00 */
[----:B------:R-:W-:Y:S02]  /*1bbe0*/  LEA R10, R15, R9, 0x1 ;  /* 0x000000090f0a7211 */ /* 0x000fe400078e08ff */
[----:B------:R-:W-:Y:S01]  /*1bbf0*/  LEA.HI.X.SX32 R27, R3, R0, 0x1, P3 ;  /* 0x00000000031b7211 */ /* 0x000fe200018f0eff */
[----:B------:R1:W-:Y:S01]  /*1bc00*/  STL.64 [R1+0x18], R28 ;  /* 0x0000181c01007387 */ /* 0x0003e20000100a00 */
[-C--:B------:R-:W-:Y:S01]  /*1bc10*/  LEA R12, P2, R5, R2.reuse, 0x1 ;  /* 0x00000002050c7211 */ /* 0x080fe200078408ff */
[----:B------:R-:W-:Y:S02]  /*1bc20*/  IMAD R6, R15, 0x2, R10 ;  /* 0x000000020f067824 */ /* 0x000fe400078e020a */
[----:B------:R2:W-:Y:S01]  /*1bc30*/  STL.64 [R1+0x10], R26 ;  /* 0x0000101a01007387 */ /* 0x0005e20000100a00 */
[----:B0-----:R-:W-:-:S02]  /*1bc40*/  LEA R22, P4, R11, R2, 0x1 ;  /* 0x000000020b167211 */ /* 0x001fc400078808ff */
[----:B-1----:R-:W-:Y:S02]  /*1bc50*/  LEA R28, P3, R9, R2, 0x1 ;  /* 0x00000002091c7211 */ /* 0x002fe400078608ff */
[----:B------:R-:W-:Y:S02]  /*1bc60*/  LEA.HI.X.SX32 R23, R11, R0, 0x1, P4 ;  /* 0x000000000b177211 */ /* 0x000fe400020f0eff */
[C---:B--2---:R-:W-:Y:S02]  /*1bc70*/  LEA R26, P4, R10.reuse, R2, 0x1 ;  /* 0x000000020a1a7211 */ /* 0x044fe400078808ff */
[-C--:B------:R-:W-:Y:S02]  /*1bc80*/  LEA.HI.X.SX32 R29, R9, R0.reuse, 0x1, P3 ;  /* 0x00000000091d7211 */ /* 0x080fe400018f0eff */
[-C--:B------:R-:W-:Y:S01]  /*1bc90*/  LEA.HI.X.SX32 R13, R5, R0.reuse, 0x1, P2 ;  /* 0x00000000050d7211 */ /* 0x080fe200010f0eff */
[----:B------:R-:W-:Y:S01]  /*1bca0*/  STL.64 [R1+0x8], R22 ;  /* 0x0000081601007387 */ /* 0x000fe20000100a00 */
[----:B------:R-:W-:-:S02]  /*1bcb0*/  LEA.HI.X.SX32 R27, R10, R0, 0x1, P4 ;  /* 0x000000000a1b7211 */ /* 0x000fc400020f0eff */
[----:B------:R-:W-:Y:S01]  /*1bcc0*/  LEA R24, P2, R6, R2, 0x1 ;  /* 0x0000000206187211 */ /* 0x000fe200078408ff */
[----:B------:R0:W-:Y:S01]  /*1bcd0*/  STL [R1+0x648], R28 ;  /* 0x0006481c01007387 */ /* 0x0001e20000100800 */
[----:B------:R-:W-:-:S03]  /*1bce0*/  PRMT R17, R25, 0x7610, R17 ;  /* 0x0000761019117816 */ /* 0x000fc60000000011 */
[----:B------:R-:W-:Y:S01]  /*1bcf0*/  STL [R1+0x63c], R29 ;  /* 0x00063c1d01007387 */ /* 0x000fe20000100800 */
[----:B------:R-:W-:-:S03]  /*1bd00*/  LEA.HI.X.SX32 R25, R6, R0, 0x1, P2 ;  /* 0x0000000006197211 */ /* 0x000fc600010f0eff */
[----:B------:R-:W-:Y:S01]  /*1bd10*/  STL.64 [R1], R12 ;  /* 0x0000000c01007387 */ /* 0x000fe20000100a00 */
[----:B0-----:R-:W0:Y:S03]  /*1bd20*/  LDC R28, c[0x0][0x3e8] ;  /* 0x0000fa00ff1c7b82 */ /* 0x001e260000000800 */
[----:B------:R-:W-:Y:S04]  /*1bd30*/  STL [R1+0x64c], R26 ;  /* 0x00064c1a01007387 */ /* 0x000fe80000100800 */
[----:B------:R-:W-:Y:S04]  /*1bd40*/  STL [R1+0x638], R27 ;  /* 0x0006381b01007387 */ /* 0x000fe80000100800 */
[----:B------:R-:W-:Y:S04]  /*1bd50*/  STL [R1+0x678], R27 ;  /* 0x0006781b01007387 */ /* 0x000fe80000100800 */
[----:B------:R-:W-:Y:S04]  /*1bd60*/  STL [R1+0x6bc], R27 ;  /* 0x0006bc1b01007387 */ /* 0x000fe80000100800 */
[----:B------:R-:W2:Y:S04]  /*1bd70*/  LDL.LU.S16 R19, [R1+0xe4] ;  /* 0x0000e40001137983 */ /* 0x000ea80000300600 */
[----:B------:R1:W-:Y:S04]  /*1bd80*/  STL.64 [R1+0x640], R24 ;  /* 0x0006401801007387 */ /* 0x0003e80000100a00 */
[----:B-1----:R-:W2:Y:S01]  /*1bd90*/  LDL.LU.64 R24, [R1+0xd8] ;  /* 0x0000d80001187983 */ /* 0x002ea20000300a00 */
[----:B------:R-:W-:-:S05]  /*1bda0*/  IMAD R7, R15, 0x2, R6 ;  /* 0x000000020f077824 */ /* 0x000fca00078e0206 */
[----:B------:R-:W-:-:S05]  /*1bdb0*/  LEA R8, R15, R7, 0x1 ;  /* 0x000000070f087211 */ /* 0x000fca00078e08ff */
[----:B------:R-:W-:-:S04]  /*1bdc0*/  IMAD R3, R15, 0x2, R8 ;  /* 0x000000020f037824 */ /* 0x000fc800078e0208 */
[----:B------:R-:W-:-:S04]  /*1bdd0*/  IMAD R4, R15, 0x2, R3 ;  /* 0x000000020f047824 */ /* 0x000fc800078e0203 */
[----:B0-----:R-:W-:Y:S01]  /*1bde0*/  IMAD R5, R28, 0x2, R4 ;  /* 0x000000021c057824 */ /* 0x001fe200078e0204 */
[----:B------:R-:W-:-:S04]  /*1bdf0*/  LEA R22, P3, R7, R2, 0x1 ;  /* 0x0000000207167211 */ /* 0x000fc800078608ff */
[----:B------:R-:W-:Y:S02]  /*1be00*/  LEA R16, R28, R5, 0x1 ;  /* 0x000000051c107211 */ /* 0x000fe400078e08ff */
[----:B------:R-:W-:Y:S02]  /*1be10*/  MOV R26, R20 ;  /* 0x00000014001a7202 */ /* 0x000fe40000000f00 */
[----:B------:R-:W-:Y:S01]  /*1be20*/  LEA R20, P4, R8, R2, 0x1 ;  /* 0x0000000208147211 */ /* 0x000fe200078808ff */
[C---:B------:R-:W-:Y:S01]  /*1be30*/  IMAD R9, R28.reuse, 0x2, R16 ;  /* 0x000000021c097824 */ /* 0x040fe200078e0210 */
[----:B------:R-:W-:Y:S01]  /*1be40*/  LEA.HI.X.SX32 R23, R7, R0, 0x1, P3 ;  /* 0x0000000007177211 */ /* 0x000fe200018f0eff */
[----:B------:R-:W-:Y:S01]  /*1be50*/  IMAD.MOV.U32 R27, RZ, RZ, R21 ;  /* 0x000000ffff1b7224 */ /* 0x000fe200078e0015 */
[-C--:B------:R-:W-:Y:S01]  /*1be60*/  LEA R14, P2, R3, R2.reuse, 0x1 ;  /* 0x00000002030e7211 */ /* 0x080fe200078408ff */
[----:B------:R-:W-:Y:S01]  /*1be70*/  IMAD R11, R28, 0x2, R9 ;  /* 0x000000021c0b7824 */ /* 0x000fe200078e0209 */
[----:B------:R-:W-:-:S02]  /*1be80*/  LEA R12, P3, R4, R2, 0x1 ;  /* 0x00000002040c7211 */ /* 0x000fc400078608ff */
[----:B------:R-:W-:Y:S02]  /*1be90*/  LEA.HI.X.SX32 R21, R8, R0, 0x1, P4 ;  /* 0x0000000008157211 */ /* 0x000fe400020f0eff */
[----:B------:R-:W-:Y:S01]  /*1bea0*/  LEA R6, P4, R5, R2, 0x1 ;  /* 0x0000000205067211 */ /* 0x000fe200078808ff */
[----:B------:R-:W-:Y:S01]  /*1beb0*/  STL [R1+0x688], R22 ;  /* 0x0006881601007387 */ /* 0x000fe20000100800 */
[-C--:B------:R-:W-:Y:S02]  /*1bec0*/  LEA.HI.X.SX32 R15, R3, R0.reuse, 0x1, P2 ;  /* 0x00000000030f7211 */ /* 0x080fe400010f0eff */
[----:B------:R-:W-:Y:S01]  /*1bed0*/  LEA.HI.X.SX32 R13, R4, R0, 0x1, P3 ;  /* 0x00000000040d7211 */ /* 0x000fe200018f0eff */
[----:B------:R-:W-:Y:S01]  /*1bee0*/  STL [R1+0x6c0], R22 ;  /* 0x0006c01601007387 */ /* 0x000fe20000100800 */
[----:B------:R-:W-:Y:S02]  /*1bef0*/  LEA R3, R28, R11, 0x1 ;  /* 0x0000000b1c037211 */ /* 0x000fe400078e08ff */
[----:B------:R-:W-:Y:S01]  /*1bf00*/  LEA R4, P2, R16, R2, 0x1 ;  /* 0x0000000210047211 */ /* 0x000fe200078408ff */
[----:B------:R-:W-:Y:S01]  /*1bf10*/  STL [R1+0x650], R23 ;  /* 0x0006501701007387 */ /* 0x000fe20000100800 */
[----:B------:R-:W-:-:S02]  /*1bf20*/  LEA.HI.X.SX32 R7, R5, R0, 0x1, P4 ;  /* 0x0000000005077211 */ /* 0x000fc400020f0eff */
[-C--:B------:R-:W-:Y:S01]  /*1bf30*/  LEA R8, P3, R9, R2.reuse, 0x1 ;  /* 0x0000000209087211 */ /* 0x080fe200078608ff */
[----:B------:R-:W-:Y:S01]  /*1bf40*/  STL.64 [R1+0x658], R20 ;  /* 0x0006581401007387 */ /* 0x000fe20000100a00 */
[-C--:B------:R-:W-:Y:S02]  /*1bf50*/  LEA R10, P4, R11, R2.reuse, 0x1 ;  /* 0x000000020b0a7211 */ /* 0x080fe400078808ff */
[----:B------:R-:W-:Y:S01]  /*1bf60*/  LEA R2, P5, R3, R2, 0x1 ;  /* 0x0000000203027211 */ /* 0x000fe200078a08ff */
[----:B------:R-:W-:Y:S01]  /*1bf70*/  STL.64 [R1+0x660], R14 ;  /* 0x0006600e01007387 */ /* 0x000fe20000100a00 */
[-C--:B------:R-:W-:Y:S02]  /*1bf80*/  LEA.HI.X.SX32 R5, R16, R0.reuse, 0x1, P2 ;  /* 0x0000000010057211 */ /* 0x080fe400010f0eff */
[-C--:B------:R-:W-:Y:S01]  /*1bf90*/  LEA.HI.X.SX32 R9, R9, R0.reuse, 0x1, P3 ;  /* 0x0000000009097211 */ /* 0x080fe200018f0eff */
[----:B------:R-:W-:Y:S01]  /*1bfa0*/  STL.64 [R1+0x668], R12 ;  /* 0x0006680c01007387 */ /* 0x000fe20000100a00 */
[----:B------:R-:W-:-:S03]  /*1bfb0*/  LEA.HI.X.SX32 R11, R11, R0, 0x1, P4 ;  /* 0x000000000b0b7211 */ /* 0x000fc600020f0eff */
[----:B------:R-:W-:Y:S01]  /*1bfc0*/  STL [R1+0x634], R6 ;  /* 0x0006340601007387 */ /* 0x000fe20000100800 */
[----:B------:R-:W-:-:S03]  /*1bfd0*/  LEA.HI.X.SX32 R3, R3, R0, 0x1, P5 ;  /* 0x0000000003037211 */ /* 0x000fc600028f0eff */
[----:B------:R-:W-:Y:S04]  /*1bfe0*/  STL [R1+0x630], R7 ;  /* 0x0006300701007387 */ /* 0x000fe80000100800 */
[----:B------:R-:W-:Y:S04]  /*1bff0*/  STL.64 [R1+0x670], R6 ;  /* 0x0006700601007387 */ /* 0x000fe80000100a00 */
[----:B------:R-:W-:Y:S04]  /*1c000*/  STL [R1+0x708], R16 ;  /* 0x0007081001007387 */ /* 0x000fe80000100800 */
[----:B------:R-:W-:Y:S04]  /*1c010*/  STL.64 [R1+0x680], R4 ;  /* 0x0006800401007387 */ /* 0x000fe80000100a00 */
[----:B------:R-:W-:Y:S04]  /*1c020*/  STL.64 [R1+0x690], R8 ;  /* 0x0006900801007387 */ /* 0x000fe80000100a00 */
[----:B------:R-:W-:Y:S04]  /*1c030*/  STL [R1+0x6a8], R10 ;  /* 0x0006a80a01007387 */ /* 0x000fe80000100800 */
[----:B------:R-:W-:Y:S04]  /*1c040*/  STL [R1+0x698], R11 ;  /* 0x0006980b01007387 */ /* 0x000fe80000100800 */
[----:B------:R-:W-:Y:S04]  /*1c050*/  STL.64 [R1+0x6a0], R2 ;  /* 0x0006a00201007387 */ /* 0x000fe80000100a00 */
[----:B--2---:R0:W-:Y:S04]  /*1c060*/  STG.E.U16 desc[UR8][R24.64], R19 ;  /* 0x0000001318007986 */ /* 0x0041e8000c101508 */
[----:B0-----:R-:W2:Y:S04]  /*1c070*/  LDL.LU.64 R24, [R1+0x90] ;  /* 0x0000900001187983 */ /* 0x001ea80000300a00 */
[----:B--2---:R0:W-:Y:S04]  /*1c080*/  STL.64 [R1+0x718], R24 ;  /* 0x0007181801007387 */ /* 0x0041e80000100a00 */
[----:B0-----:R-:W2:Y:S01]  /*1c090*/  LDL.LU.64 R24, [R1+0x98] ;  /* 0x0000980001187983 */ /* 0x001ea20000300a00 */
[----:B------:R-:W-:-:S03]  /*1c0a0*/  PRMT R29, R17, 0x7610, R29 ;  /* 0x00007610111d7816 */ /* 0x000fc6000000001d */
[----:B--2---:R0:W-:Y:S04]  /*1c0b0*/  STL.64 [R1+0x720], R24 ;  /* 0x0007201801007387 */ /* 0x0041e80000100a00 */
[----:B------:R-:W2:Y:S04]  /*1c0c0*/  LDL.LU R17, [R1+0xc0] ;  /* 0x0000c00001117983 */ /* 0x000ea80000300800 */
[----:B------:R-:W3:Y:S04]  /*1c0d0*/  LDL.LU R16, [R1+0xc4] ;  /* 0x0000c40001107983 */ /* 0x000ee80000300800 */
[----:B------:R-:W4:Y:S04]  /*1c0e0*/  LDL.LU R19, [R1+0xc8] ;  /* 0x0000c80001137983 */ /* 0x000f280000300800 */
[----:B------:R-:W5:Y:S01]  /*1c0f0*/  LDL.LU R22, [R1+0xa0] ;  /* 0x0000a00001167983 */ /* 0x000f620000300800 */
[----:B0-----:R-:W-:-:S03]  /*1c100*/  IMAD.MOV.U32 R25, RZ, RZ, R27 ;  /* 0x000000ffff197224 */ /* 0x001fc600078e001b */
[----:B-----5:R0:W-:Y:S04]  /*1c110*/  STL [R1+0x6f8], R22 ;  /* 0x0006f81601007387 */ /* 0x0201e80000100800 */
[----:B0-----:R-:W5:Y:S04]  /*1c120*/  LDL.LU R22, [R1+0xcc] ;  /* 0x0000cc0001167983 */ /* 0x001f680000300800 */
[----:B------:R-:W2:Y:S04]  /*1c130*/  LDL.LU R27, [R1+0xa4] ;  /* 0x0000a400011b7983 */ /* 0x000ea80000300800 */
[----:B------:R-:W2:Y:S04]  /*1c140*/  LDL.LU R10, [R1+0xac] ;  /* 0x0000ac00010a7983 */ /* 0x000ea80000300800 */
[----:B--2---:R0:W-:Y:S04]  /*1c150*/  STL [R1+0x6b8], R10 ;  /* 0x0006b80a01007387 */ /* 0x0041e80000100800 */
[----:B0-----:R-:W2:Y:S04]  /*1c160*/  LDL.LU R10, [R1+0xa8] ;  /* 0x0000a800010a7983 */ /* 0x001ea80000300800 */
[----:B--2---:R0:W-:Y:S04]  /*1c170*/  STL.64 [R1+0x6d0], R10 ;  /* 0x0006d00a01007387 */ /* 0x0041e80000100a00 */
[----:B0-----:R-:W2:Y:S04]  /*1c180*/  LDL.LU.64 R10, [R1+0x60] ;  /* 0x00006000010a7983 */ /* 0x001ea80000300a00 */
        /* <DEDUP_REMOVED lines=11> */
[----:B0-----:R-:W4:Y:S04]  /*1c240*/  LDL.LU.64 R10, [R1+0x88] ;  /* 0x00008800010a7983 */ /* 0x001f280000300a00 */
[----:B------:R-:W2:Y:S04]  /*1c250*/  LDL.LU.64 R2, [R1+0x38] ;  /* 0x0000380001027983 */ /* 0x000ea80000300a00 */
[----:B--2---:R0:W-:Y:S04]  /*1c260*/  STL.64 [R1+0x6b0], R2 ;  /* 0x0006b00201007387 */ /* 0x0041e80000100a00 */
[----:B0-----:R-:W2:Y:S01]  /*1c270*/  LDL.LU.64 R2, [R1+0x40] ;  /* 0x0000400001027983 */ /* 0x001ea20000300a00 */
[----:B------:R-:W-:-:S05]  /*1c280*/  IMAD.MOV.U32 R24, RZ, RZ, R26 ;  /* 0x000000ffff187224 */ /* 0x000fca00078e001a */
[----:B------:R-:W-:Y:S04]  /*1c290*/  STG.E.U16 desc[UR8][R24.64], R29 ;  /* 0x0000001d18007986 */ /* 0x000fe8000c101508 */
[----:B--2---:R0:W-:Y:S04]  /*1c2a0*/  STL.64 [R1+0x6c8], R2 ;  /* 0x0006c80201007387 */ /* 0x0041e80000100a00 */
[----:B0-----:R-:W2:Y:S04]  /*1c2b0*/  LDL.LU.64 R2, [R1+0x48] ;  /* 0x0000480001027983 */ /* 0x001ea80000300a00 */
[----:B------:R-:W2:Y:S04]  /*1c2c0*/  LDL.LU.64 R8, [R1+0x30] ;  /* 0x0000300001087983 */ /* 0x000ea80000300a00 */
[----:B------:R-:W2:Y:S04]  /*1c2d0*/  LDL.LU.64 R4, [R1+0x28] ;  /* 0x0000280001047983 */ /* 0x000ea80000300a00 */
[----:B------:R-:W2:Y:S04]  /*1c2e0*/  LDL.LU.64 R6, [R1+0x20] ;  /* 0x0000200001067983 */ /* 0x000ea80000300a00 */
[----:B------:R-:W2:Y:S04]  /*1c2f0*/  LDL.LU.64 R12, [R1+0x18] ;  /* 0x00001800010c7983 */ /* 0x000ea80000300a00 */
[----:B------:R-:W2:Y:S04]  /*1c300*/  LDL.LU.64 R14, [R1+0x10] ;  /* 0x00001000010e7983 */ /* 0x000ea80000300a00 */
[----:B------:R-:W2:Y:S04]  /*1c310*/  LDL.LU.64 R20, [R1+0x8] ;  /* 0x0000080001147983 */ /* 0x000ea80000300a00 */
[----:B------:R-:W2:Y:S04]  /*1c320*/  LDL.LU R23, [R1+0xb0] ;  /* 0x0000b00001177983 */ /* 0x000ea80000300800 */
[----:B------:R-:W2:Y:S04]  /*1c330*/  LDL.LU R26, [R1+0xb4] ;  /* 0x0000b400011a7983 */ /* 0x000ea80000300800 */
[----:B------:R-:W2:Y:S04]  /*1c340*/  LDL.LU R28, [R1+0xb8] ;  /* 0x0000b800011c7983 */ /* 0x000ea80000300800 */
[----:B------:R-:W2:Y:S04]  /*1c350*/  LDL.LU.64 R24, [R1+0x720] ;  /* 0x0007200001187983 */ /* 0x000ea80000300a00 */
[----:B--2---:R0:W-:Y:S04]  /*1c360*/  STG.E.U16 desc[UR8][R24.64], R17 ;  /* 0x0000001118007986 */ /* 0x0041e8000c101508 */
[----:B0-----:R-:W3:Y:S01]  /*1c370*/  LDL.LU.64 R24, [R1+0x718] ;  /* 0x0007180001187983 */ /* 0x001ee20000300a00 */
[----:B------:R-:W-:-:S03]  /*1c380*/  PRMT R18, R17, 0x7632, R18 ;  /* 0x0000763211127816 */ /* 0x000fc60000000012 */
[----:B------:R-:W2:Y:S04]  /*1c390*/  LDL.LU R29, [R1+0xbc] ;  /* 0x0000bc00011d7983 */ /* 0x000ea80000300800 */
[----:B---3--:R0:W-:Y:S04]  /*1c3a0*/  STG.E.U16 desc[UR8][R24.64], R16 ;  /* 0x0000001018007986 */ /* 0x0081e8000c101508 */
[----:B----4-:R1:W-:Y:S04]  /*1c3b0*/  STG.E.U16 desc[UR8][R10.64], R19 ;  /* 0x000000130a007986 */ /* 0x0103e8000c101508 */
[----:B0-----:R-:W3:Y:S04]  /*1c3c0*/  LDL.LU.64 R24, [R1] ;  /* 0x0000000001187983 */ /* 0x001ee80000300a00 */
[----:B-1----:R-:W5:Y:S04]  /*1c3d0*/  LDL.LU.64 R10, [R1+0x710] ;  /* 0x00071000010a7983 */ /* 0x002f680000300a00 */
[----:B------:R-:W4:Y:S04]  /*1c3e0*/  LDL.LU R17, [R1+0x70c] ;  /* 0x00070c0001117983 */ /* 0x000f280000300800 */
[----:B-----5:R0:W-:Y:S01]  /*1c3f0*/  STG.E.U16 desc[UR8][R10.64], R22 ;  /* 0x000000160a007986 */ /* 0x0201e2000c101508 */
[----:B----4-:R-:W-:-:S03]  /*1c400*/  PRMT R17, R16, 0x7632, R17 ;  /* 0x0000763210117816 */ /* 0x010fc60000000011 */
[----:B------:R-:W4:Y:S04]  /*1c410*/  LDL.LU R16, [R1+0x708] ;  /* 0x0007080001107983 */ /* 0x000f280000300800 */
[----:B0-----:R-:W5:Y:S01]  /*1c420*/  LDL.LU.64 R10, [R1+0x700] ;  /* 0x00070000010a7983 */ /* 0x001f620000300a00 */
[----:B------:R-:W-:-:S03]  /*1c430*/  PRMT R0, R22, 0x7632, R0 ;  /* 0x0000763216007816 */ /* 0x000fc60000000000 */
[----:B------:R-:W2:Y:S04]  /*1c440*/  LDL.LU R22, [R1+0x6f8] ;  /* 0x0006f80001167983 */ /* 0x000ea80000300800 */
[----:B-----5:R0:W-:Y:S04]  /*1c450*/  STG.E.U16 desc[UR8][R10.64], R18 ;  /* 0x000000120a007986 */ /* 0x0201e8000c101508 */
[----:B0-----:R-:W5:Y:S01]  /*1c460*/  LDL.LU.64 R10, [R1+0x6f0] ;  /* 0x0006f000010a7983 */ /* 0x001f620000300a00 */
[----:B----4-:R-:W-:-:S03]  /*1c470*/  PRMT R16, R19, 0x7632, R16 ;  /* 0x0000763213107816 */ /* 0x010fc60000000010 */
[----:B-----5:R0:W-:Y:S04]  /*1c480*/  STG.E.U16 desc[UR8][R10.64], R17 ;  /* 0x000000110a007986 */ /* 0x0201e8000c101508 */
[----:B0-----:R-:W4:Y:S04]  /*1c490*/  LDL.LU.64 R10, [R1+0x6e8] ;  /* 0x0006e800010a7983 */ /* 0x001f280000300a00 */
[----:B----4-:R0:W-:Y:S04]  /*1c4a0*/  STG.E.U16 desc[UR8][R10.64], R16 ;  /* 0x000000100a007986 */ /* 0x0101e8000c101508 */
[----:B0-----:R-:W4:Y:S04]  /*1c4b0*/  LDL.LU.64 R10, [R1+0x6e0] ;  /* 0x0006e000010a7983 */ /* 0x001f280000300a00 */
[----:B------:R-:W2:Y:S04]  /*1c4c0*/  LDL.LU.64 R16, [R1+0x50] ;  /* 0x0000500001107983 */ /* 0x000ea80000300a00 */
[----:B----4-:R0:W-:Y:S04]  /*1c4d0*/  STG.E.U16 desc[UR8][R10.64], R0 ;  /* 0x000000000a007986 */ /* 0x0101e8000c101508 */
[----:B0-----:R-:W4:Y:S04]  /*1c4e0*/  LDL.LU.64 R10, [R1+0x6d8] ;  /* 0x0006d800010a7983 */ /* 0x001f280000300a00 */
[----:B--2---:R-:W-:Y:S04]  /*1c4f0*/  STG.E.U16 desc[UR8][R16.64], R22 ;  /* 0x0000001610007986 */ /* 0x004fe8000c101508 */
[----:B----4-:R0:W-:Y:S04]  /*1c500*/  STG.E.U16 desc[UR8][R10.64], R27 ;  /* 0x0000001b0a007986 */ /* 0x0101e8000c101508 */
[----:B0-----:R-:W2:Y:S04]  /*1c510*/  LDL.LU.64 R10, [R1+0x6d0] ;  /* 0x0006d000010a7983 */ /* 0x001ea80000300a00 */
[----:B--2---:R0:W-:Y:S01]  /*1c520*/  STG.E.U16 desc[UR8][R2.64], R10 ;  /* 0x0000000a02007986 */ /* 0x0041e2000c101508 */
[----:B------:R-:W-:-:S03]  /*1c530*/  PRMT R11, R22, 0x7632, R11 ;  /* 0x00007632160b7816 */ /* 0x000fc6000000000b */
[----:B0-----:R-:W2:Y:S04]  /*1c540*/  LDL.LU.64 R2, [R1+0x6c8] ;  /* 0x0006c80001027983 */ /* 0x001ea80000300a00 */
[----:B------:R-:W4:Y:S02]  /*1c550*/  LDL.LU R22, [R1+0x6c0] ;  /* 0x0006c00001167983 */ /* 0x000f240000300800 */
[----:B----4-:R-:W-:Y:S02]  /*1c560*/  PRMT R22, R27, 0x7632, R22 ;  /* 0x000076321b167816 */ /* 0x010fe40000000016 */
[----:B------:R-:W4:Y:S02]  /*1c570*/  LDL.LU R27, [R1+0x6bc] ;  /* 0x0006bc00011b7983 */ /* 0x000f240000300800 */
[----:B----4-:R-:W-:-:S02]  /*1c580*/  PRMT R27, R10, 0x7632, R27 ;  /* 0x000076320a1b7816 */ /* 0x010fc4000000001b */
[----:B------:R-:W2:Y:S04]  /*1c590*/  LDL.LU R10, [R1+0x6b8] ;  /* 0x0006b800010a7983 */ /* 0x000ea80000300800 */
[----:B--2---:R0:W-:Y:S04]  /*1c5a0*/  STG.E.U16 desc[UR8][R2.64], R10 ;  /* 0x0000000a02007986 */ /* 0x0041e8000c101508 */
[----:B0-----:R-:W2:Y:S01]  /*1c5b0*/  LDL.LU.64 R2, [R1+0x6b0] ;  /* 0x0006b00001027983 */ /* 0x001ea20000300a00 */
[----:B------:R-:W-:-:S03]  /*1c5c0*/  PRMT R0, R10, 0x7632, R0 ;  /* 0x000076320a007816 */ /* 0x000fc60000000000 */
[----:B------:R-:W4:Y:S04]  /*1c5d0*/  LDL.LU R10, [R1+0x6a8] ;  /* 0x0006a800010a7983 */ /* 0x000f280000300800 */
[----:B--2---:R0:W-:Y:S04]  /*1c5e0*/  STG.E.U16 desc[UR8][R2.64], R11 ;  /* 0x0000000b02007986 */ /* 0x0041e8000c101508 */
[----:B------:R1:W-:Y:S04]  /*1c5f0*/  STG.E.U16 desc[UR8][R8.64], R22 ;  /* 0x0000001608007986 */ /* 0x0003e8000c101508 */
[----:B------:R2:W-:Y:S04]  /*1c600*/  STG.E.U16 desc[UR8][R4.64], R27 ;  /* 0x0000001b04007986 */ /* 0x0005e8000c101508 */
[----:B0-----:R-:W5:Y:S04]  /*1c610*/  LDL.LU.64 R2, [R1+0x6a0] ;  /* 0x0006a00001027983 */ /* 0x001f680000300a00 */
[----:B------:R-:W4:Y:S04]  /*1c620*/  LDL.LU R11, [R1+0x698] ;  /* 0x00069800010b7983 */ /* 0x000f280000300800 */
[----:B-1----:R-:W4:Y:S04]  /*1c630*/  LDL.LU.64 R8, [R1+0x690] ;  /* 0x0006900001087983 */ /* 0x002f280000300a00 */
[----:B------:R-:W4:Y:S04]  /*1c640*/  LDL.LU R22, [R1+0x688] ;  /* 0x0006880001167983 */ /* 0x000f280000300800 */
[----:B--2---:R-:W2:Y:S04]  /*1c650*/  LDL.LU.64 R4, [R1+0x680] ;  /* 0x0006800001047983 */ /* 0x004ea80000300a00 */
[----:B------:R-:W2:Y:S04]  /*1c660*/  LDL.LU R27, [R1+0x678] ;  /* 0x00067800011b7983 */ /* 0x000ea80000300800 */
[----:B------:R0:W-:Y:S04]  /*1c670*/  STG.E.U16 desc[UR8][R6.64], R0 ;  /* 0x0000000006007986 */ /* 0x0001e8000c101508 */
[----:B0-----:R-:W4:Y:S04]  /*1c680*/  LDL.LU.64 R6, [R1+0x670] ;  /* 0x0006700001067983 */ /* 0x001f280000300a00 */
[----:B------:R0:W-:Y:S04]  /*1c690*/  STG.E.U16 desc[UR8][R12.64], R23 ;  /* 0x000000170c007986 */ /* 0x0001e8000c101508 */
[----:B------:R1:W-:Y:S04]  /*1c6a0*/  STG.E.U16 desc[UR8][R14.64], R26 ;  /* 0x0000001a0e007986 */ /* 0x0003e8000c101508 */
[----:B------:R3:W-:Y:S04]  /*1c6b0*/  STG.E.U16 desc[UR8][R20.64], R28 ;  /* 0x0000001c14007986 */ /* 0x0007e8000c101508 */
[----:B0-----:R-:W5:Y:S04]  /*1c6c0*/  LDL.LU.64 R12, [R1+0x668] ;  /* 0x00066800010c7983 */ /* 0x001f680000300a00 */
[----:B-1----:R-:W5:Y:S04]  /*1c6d0*/  LDL.LU.64 R14, [R1+0x660] ;  /* 0x00066000010e7983 */ /* 0x002f680000300a00 */
[----:B---3--:R-:W3:Y:S01]  /*1c6e0*/  LDL.LU.64 R20, [R1+0x658] ;  /* 0x0006580001147983 */ /* 0x008ee20000300a00 */
[----:B------:R-:W-:-:S03]  /*1c6f0*/  PRMT R0, R29, 0x7632, R0 ;  /* 0x000076321d007816 */ /* 0x000fc60000000000 */
[----:B------:R0:W-:Y:S01]  /*1c700*/  STG.E.U16 desc[UR8][R24.64], R29 ;  /* 0x0000001d18007986 */ /* 0x0001e2000c101508 */
[----:B--2---:R-:W-:-:S03]  /*1c710*/  PRMT R27, R23, 0x7632, R27 ;  /* 0x00007632171b7816 */ /* 0x004fc6000000001b */
[----:B------:R-:W2:Y:S01]  /*1c720*/  LDL.LU R23, [R1+0x650] ;  /* 0x0006500001177983 */ /* 0x000ea20000300800 */
[----:B----4-:R-:W-:-:S03]  /*1c730*/  PRMT R6, R26, 0x7632, R6 ;  /* 0x000076321a067816 */ /* 0x010fc60000000006 */
[----:B------:R-:W4:Y:S01]  /*1c740*/  LDL.LU R26, [R1+0x64c] ;  /* 0x00064c00011a7983 */ /* 0x000f220000300800 */
[----:B------:R-:W-:-:S03]  /*1c750*/  PRMT R7, R28, 0x7632, R7 ;  /* 0x000076321c077816 */ /* 0x000fc60000000007 */
[----:B------:R-:W2:Y:S04]  /*1c760*/  LDL.LU R28, [R1+0x648] ;  /* 0x00064800011c7983 */ /* 0x000ea80000300800 */
[----:B0-----:R-:W2:Y:S04]  /*1c770*/  LDL.LU.64 R24, [R1+0x640] ;  /* 0x0006400001187983 */ /* 0x001ea80000300a00 */
[----:B------:R-:W2:Y:S01]  /*1c780*/  LDL.LU R29, [R1+0x63c] ;  /* 0x00063c00011d7983 */ /* 0x000ea20000300800 */
[----:B------:R-:W0:Y:S03]  /*1c790*/  S2R R19, SR_TID.X ;  /* 0x0000000000137919 */ /* 0x000e260000002100 */
[----:B--2---:R1:W-:Y:S04]  /*1c7a0*/  STG.E.U16 desc[UR8][R28.64], R27 ;  /* 0x0000001b1c007986 */ /* 0x0043e8000c101508 */
[----:B-1----:R-:W4:Y:S01]  /*1c7b0*/  LDL.LU R27, [R1+0x638] ;  /* 0x00063800011b7983 */ /* 0x002f220000300800 */
[----:B0-----:R-:W-:Y:S01]  /*1c7c0*/  LOP3.LUT R19, R19, 0x1ff, RZ, 0xc0, !PT ;  /* 0x000001ff13137812 */ /* 0x001fe200078ec0ff */
[----:B------:R-:W0:Y:S03]  /*1c7d0*/  LDC.64 R28, c[0x0][0x3a0] ;  /* 0x0000e800ff1c7b82 */ /* 0x000e260000000a00 */
[----:B------:R-:W-:-:S06]  /*1c7e0*/  LEA R19, R19, UR6, 0x4 ;  /* 0x0000000613137c11 */ /* 0x000fcc000f8e20ff */
[----:B------:R-:W3:Y:S04]  /*1c7f0*/  LDS.128 R16, [R19] ;  /* 0x0000000013107984 */ /* 0x000ee80000000c00 */
[----:B----4-:R1:W-:Y:S04]  /*1c800*/  STG.E.U16 desc[UR8][R26.64], R6 ;  /* 0x000000061a007986 */ /* 0x0103e8000c101508 */
[----:B------:R2:W-:Y:S04]  /*1c810*/  STG.E.U16 desc[UR8][R24.64], R7 ;  /* 0x0000000718007986 */ /* 0x0005e8000c101508 */
[----:B-1----:R-:W4:Y:S04]  /*1c820*/  LDL.LU R6, [R1+0x634] ;  /* 0x0006340001067983 */ /* 0x002f280000300800 */
[----:B------:R-:W4:Y:S04]  /*1c830*/  LDL.LU R27, [R1+0x10c] ;  /* 0x00010c00011b7983 */ /* 0x000f280000300800 */
[----:B------:R-:W4:Y:S04]  /*1c840*/  LDL.LU R26, [R1+0x110] ;  /* 0x00011000011a7983 */ /* 0x000f280000300800 */
[----:B--2---:R-:W2:Y:S04]  /*1c850*/  LDL.LU R7, [R1+0x630] ;  /* 0x0006300001077983 */ /* 0x004ea80000300800 */
[----:B------:R1:W-:Y:S04]  /*1c860*/  STG.E.U16 desc[UR8][R22.64], R0 ;  /* 0x0000000016007986 */ /* 0x0003e8000c101508 */
[----:B---3--:R3:W-:Y:S04]  /*1c870*/  STG.E.U16 desc[UR8][R20.64], R16 ;  /* 0x0000001014007986 */ /* 0x0087e8000c101508 */
[----:B-1----:R-:W2:Y:S04]  /*1c880*/  LDL.LU R22, [R1+0x114] ;  /* 0x0001140001167983 */ /* 0x002ea80000300800 */
[----:B---3--:R-:W3:Y:S01]  /*1c890*/  LDL.LU R20, [R1+0x104] ;  /* 0x0001040001147983 */ /* 0x008ee20000300800 */
[----:B------:R-:W1:Y:S01]  /*1c8a0*/  S2R R24, SR_TID.X ;  /* 0x0000000000187919 */ /* 0x000e620000002100 */
[----:B------:R-:W-:-:S02]  /*1c8b0*/  PRMT R21, R16, 0x7632, R21 ;  /* 0x0000763210157816 */ /* 0x000fc40000000015 */
[----:B------:R-:W-:Y:S01]  /*1c8c0*/  PRMT R23, R17, 0x7632, R23 ;  /* 0x0000763211177816 */ /* 0x000fe20000000017 */
[----:B-----5:R-:W-:Y:S01]  /*1c8d0*/  STG.E.U16 desc[UR8][R14.64], R17 ;  /* 0x000000110e007986 */ /* 0x020fe2000c101508 */
[----:B------:R-:W-:-:S03]  /*1c8e0*/  PRMT R25, R18, 0x7632, R25 ;  /* 0x0000763212197816 */ /* 0x000fc60000000019 */
[----:B------:R5:W-:Y:S02]  /*1c8f0*/  STG.E.U16 desc[UR8][R12.64], R18 ;  /* 0x000000120c007986 */ /* 0x000be4000c101508 */
[----:B-----5:R-:W-:Y:S01]  /*1c900*/  PRMT R13, R19, 0x7632, R13 ;  /* 0x00007632130d7816 */ /* 0x020fe2000000000d */
[----:B------:R-:W-:-:S04]  /*1c910*/  UIMAD UR4, UR7, UR4, URZ ;  /* 0x00000004070472a4 */ /* 0x000fc8000f8e02ff */
[----:B------:R-:W-:Y:S02]  /*1c920*/  USHF.L.U32 UR7, UR4, 0x2, URZ ;  /* 0x0000000204077899 */ /* 0x000fe400080006ff */
[----:B------:R-:W-:Y:S01]  /*1c930*/  UIMAD.WIDE UR4, UR4, 0x4, URZ ;  /* 0x00000004040478a5 */ /* 0x000fe2000f8e02ff */
[----:B----4-:R-:W-:Y:S01]  /*1c940*/  FSEL R0, R27, -INF , P0 ;  /* 0xff8000001b007808 */ /* 0x010fe20000000000 */
[----:B--2---:R-:W-:Y:S04]  /*1c950*/  STG.E.U16 desc[UR8][R6.64], R19 ;  /* 0x0000001306007986 */ /* 0x004fe8000c101508 */
[----:B------:R2:W-:Y:S04]  /*1c960*/  STG.E.U16 desc[UR8][R4.64], R21 ;  /* 0x0000001504007986 */ /* 0x0005e8000c101508 */
[----:B------:R4:W-:Y:S04]  /*1c970*/  STG.E.U16 desc[UR8][R8.64], R23 ;  /* 0x0000001708007986 */ /* 0x0009e8000c101508 */
[----:B------:R4:W-:Y:S04]  /*1c980*/  STG.E.U16 desc[UR8][R10.64], R25 ;  /* 0x000000190a007986 */ /* 0x0009e8000c101508 */
[----:B------:R4:W-:Y:S01]  /*1c990*/  STG.E.U16 desc[UR8][R2.64], R13 ;  /* 0x0000000d02007986 */ /* 0x0009e2000c101508 */
[----:B------:R-:W5:Y:S01]  /*1c9a0*/  S2R R27, SR_CTAID.X ;  /* 0x00000000001b7919 */ /* 0x000f620000002500 */
[----:B---3--:R-:W-:Y:S01]  /*1c9b0*/  FSEL R12, R20, -INF , P1 ;  /* 0xff800000140c7808 */ /* 0x008fe20000800000 */
[----:B------:R-:W-:Y:S01]  /*1c9c0*/  FFMA R14, R0, 0.69314718246459960938, R22 ;  /* 0x3f317218000e7823 */ /* 0x000fe20000000016 */
[----:B-1----:R-:W-:-:S03]  /*1c9d0*/  SHF.L.U32 R0, R24, 0x1, RZ ;  /* 0x0000000118007819 */ /* 0x002fc600000006ff */
[----:B------:R-:W-:Y:S01]  /*1c9e0*/  FFMA R15, R12, 0.69314718246459960938, R26 ;  /* 0x3f3172180c0f7823 */ /* 0x000fe2000000001a */
[----:B--2---:R-:W-:Y:S01]  /*1c9f0*/  LOP3.LUT R4, R0, 0x3f8, RZ, 0xc0, !PT ;  /* 0x000003f800047812 */ /* 0x004fe200078ec0ff */
[----:B------:R-:W-:Y:S01]  /*1ca00*/  BAR.SYNC.DEFER_BLOCKING 0x0 ;  /* 0x0000000000007b1d */ /* 0x000fe20000010000 */
[----:B------:R-:W-:-:S05]  /*1ca10*/  LOP3.LUT P0, RZ, R24, 0x100, RZ, 0xc0, !PT ;  /* 0x0000010018ff7812 */ /* 0x000fca000780c0ff */
[----:B------:R4:W-:Y:S01]  /*1ca20*/  STS.64 [R4+UR6], R14 ;  /* 0x0000000e04007988 */ /* 0x0009e20008000a06 */
[----:B-----5:R-:W-:-:S05]  /*1ca30*/  PRMT R27, R24, 0x6540, R27 ;  /* 0x00006540181b7816 */ /* 0x020fca000000001b */
[C---:B------:R-:W-:Y:S02]  /*1ca40*/  IMAD.SHL.U32 R7, R27.reuse, 0x4, RZ ;  /* 0x000000041b077824 */ /* 0x040fe400078e00ff */
[----:B------:R-:W-:Y:S01]  /*1ca50*/  IMAD.HI R0, R27, 0x4, RZ ;  /* 0x000000041b007827 */ /* 0x000fe200078e02ff */
[----:B------:R-:W-:Y:S02]  /*1ca60*/  BAR.SYNC.DEFER_BLOCKING 0x0 ;  /* 0x0000000000007b1d */ /* 0x000fe40000010000 */
[----:B0-----:R-:W-:-:S04]  /*1ca70*/  IADD3 R28, P1, P2, R7, UR7, R28 ;  /* 0x00000007071c7c10 */ /* 0x001fc8000fa3e01c */
[----:B------:R-:W-:Y:S01]  /*1ca80*/  IADD3.X R29, PT, PT, R0, UR5, R29, P1, P2 ;  /* 0x00000005001d7c10 */ /* 0x000fe20008fe441d */
[----:B----4-:R-:W-:Y:S08]  /*1ca90*/  @P0 EXIT ;  /* 0x000000000000094d */ /* 0x010ff00003800000 */
[----:B------:R-:W2:Y:S04]  /*1caa0*/  LDL.LU R27, [R1+0x11c] ;  /* 0x00011c00011b7983 */ /* 0x000ea80000300800 */
[----:B--2---:R-:W0:Y:S04]  /*1cab0*/  LDS R3, [R27] ;  /* 0x000000001b037984 */ /* 0x004e280000000800 */
[----:B0-----:R-:W-:Y:S01]  /*1cac0*/  STG.E desc[UR8][R28.64], R3 ;  /* 0x000000031c007986 */ /* 0x001fe2000c101908 */
[----:B------:R-:W-:Y:S05]  /*1cad0*/  EXIT ;  /* 0x000000000000794d */ /* 0x000fea0003800000 */
.L_x_2:
[----:B------:R-:W-:-:S00]  /*1cae0*/  BRA `(.L_x_2) ;  /* 0xfffffffc00fc7947 */ /* 0x000fc0000383ffff */
[----:B------:R-:W-:-:S00]  /*1caf0*/  NOP ;  /* 0x0000000000007918 */ /* 0x000fc00000000000 */
        /* <DEDUP_REMOVED lines=8> */
.L_x_3:


//--------------------- .nv.global.init           --------------------------
	.section	.nv.global.init,"aw",@progbits
.nv.global.init:
	.type		_$_str,@object
	.size		_$_str,(.L_0 - _$_str)
_$_str:
        /*0000*/ 	.byte	0x5f, 0x5f, 0x43, 0x55, 0x44, 0x41, 0x5f, 0x46, 0x54, 0x5a, 0x00
.L_0:


//--------------------- .nv.shared.attn_fwd       --------------------------
	.section	.nv.shared.attn_fwd,"aw",@nobits
	.sectionflags	@""
	.align	16
	.zero		1024


//--------------------- .nv.shared.reserved.0     --------------------------
	.section	.nv.shared.reserved.0,"aw",@nobits
	.weak		__nv_reservedSMEM_offset_0_alias
	.size		__nv_reservedSMEM_offset_0_alias, 0, 64
	.other		__nv_reservedSMEM_offset_0_alias,@"STO_CUDA_RESERVED_SHARED STV_DEFAULT"
__nv_reservedSMEM_offset_0_alias:
	.zero		0
	.zero		64


//--------------------- .nv.constant0.attn_fwd    --------------------------
	.section	.nv.constant0.attn_fwd,"a",@progbits
	.sectionflags	@""
	.align	4
.nv.constant0.attn_fwd:
	.zero		1032


//--------------------- SYMBOLS --------------------------

	.type		.nv.reservedSmem.offset0,@object
	.size		.nv.reservedSmem.offset0,0x4
	.type		.nv.reservedSmem.cap,@object
	.size		.nv.reservedSmem.cap,0x4
